def matmul_kernel(
    a_ptr,
    b_ptr,
    c_ptr,
    M,
    N,
    K,
    stride_am,
    stride_ak,
    stride_bk,
    stride_bn,
    stride_cm,
    stride_cn,
    BLOCK_M: tl.constexpr,
    BLOCK_N: tl.constexpr,
    BLOCK_K: tl.constexpr,
    GROUP_M: tl.constexpr,
):
    pid = tl.program_id(axis=0)
    num_pid_m = tl.cdiv(M, BLOCK_M)
    num_pid_n = tl.cdiv(N, BLOCK_N)
    num_pid_in_group = GROUP_M * num_pid_n
    group_id = pid // num_pid_in_group
    first_pid_m = group_id * GROUP_M
    group_size_m = min(num_pid_m - first_pid_m, GROUP_M)
    pid_m = first_pid_m + ((pid % num_pid_in_group) % group_size_m)
    pid_n = (pid % num_pid_in_group) // group_size_m

    offs_am = (pid_m * BLOCK_M + tl.arange(0, BLOCK_M)) % M
    offs_bn = (pid_n * BLOCK_N + tl.arange(0, BLOCK_N)) % N
    offs_k = tl.arange(0, BLOCK_K)
    a_ptrs = a_ptr + offs_am[:, None] * stride_am + offs_k[None, :] * stride_ak
    b_ptrs = b_ptr + offs_k[:, None] * stride_bk + offs_bn[None, :] * stride_bn

    acc = tl.zeros((BLOCK_M, BLOCK_N), dtype=tl.float32)
    for kk in range(0, tl.cdiv(K, BLOCK_K)):
        a = tl.load(a_ptrs, mask=offs_k[None, :] < K - kk * BLOCK_K, other=0.0)
        b = tl.load(b_ptrs, mask=offs_k[:, None] < K - kk * BLOCK_K, other=0.0)
        acc = tl.dot(a, b, acc)
        a_ptrs += BLOCK_K * stride_ak
        b_ptrs += BLOCK_K * stride_bk

    c = acc.to(c_ptr.dtype.element_ty)
    offs_cm = pid_m * BLOCK_M + tl.arange(0, BLOCK_M)
    offs_cn = pid_n * BLOCK_N + tl.arange(0, BLOCK_N)
    c_ptrs = c_ptr + offs_cm[:, None] * stride_cm + offs_cn[None, :] * stride_cn
    mask = (offs_cm[:, None] < M) & (offs_cn[None, :] < N)
    tl.store(c_ptrs, c, mask=mask)

# config = {"BLOCK_K": 128, "BLOCK_M": 256, "BLOCK_N": 32, "GROUP_M": 8, "arch": "sm_100", "dtype": "fp16", "num_ctas": 1, "num_stages": 2, "num_warps": 4}
# arch = sm_100


// ===== COMPILED SASS (sm_100a) =====

	.target	sm_100a

	.elftype	@"ET_EXEC"


//--------------------- .note.nv.tkinfo           --------------------------
	.section	.note.nv.tkinfo,"",@"SHT_NOTE"
	.sectionflags	@"SHF_NOTE_NV_TKINFO"
	.tkinfo
        /*0018*/ 	.word	0x00000081
        /*0030*/ 	.string	""
        /*0030*/ 	.string	"ptxas-blackwell"
        /*0030*/ 	.string	"Cuda compilation tools, release 12.9, V12.9.86"
        /*0030*/ 	.string	"Build cuda_12.9.r12.9/compiler.36037853_0"
        /*0030*/ 	.string	"-v  -suppress-debug-info  -lineinfo  -arch sm_100a "



//--------------------- .note.nv.cuver            --------------------------
	.section	.note.nv.cuver,"",@"SHT_NOTE"
	.sectionflags	@"SHF_NOTE_NV_CUVER"
        /*0018*/ 	.short	0x0001
        /*001a*/ 	.short	0x0064
        /*001c*/ 	.short	0x0001
        /*001e*/ 	.short	0x0000
        /*0020*/ 	.short	0x0001
        /*0022*/ 	.short	0x0000


//--------------------- .nv.info                  --------------------------
	.section	.nv.info,"",@"SHT_CUDA_INFO"
	.align	4


	//----- nvinfo : EIATTR_REGCOUNT
	.align		4
        /*0000*/ 	.byte	0x04, 0x2f
        /*0002*/ 	.short	(.L_4 - .L_3)
	.align		4
.L_3:
        /*0004*/ 	.word	index@(matmul_kernel)
        /*0008*/ 	.word	0x00000060


	//----- nvinfo : EIATTR_FRAME_SIZE
	.align		4
.L_4:
        /*000c*/ 	.byte	0x04, 0x11
        /*000e*/ 	.short	(.L_6 - .L_5)
	.align		4
.L_5:
        /*0010*/ 	.word	index@($__internal_2_$__cuda_sm10x_tcgen05_guardrail_trap_unallocated_columns_being_dealloced)
        /*0014*/ 	.word	0x000019a8


	//----- nvinfo : EIATTR_FRAME_SIZE
	.align		4
.L_6:
        /*0018*/ 	.byte	0x04, 0x11
        /*001a*/ 	.short	(.L_8 - .L_7)
	.align		4
.L_7:
        /*001c*/ 	.word	index@($__internal_1_$__cuda_sm10x_tcgen05_guardrail_trap_phase_invalid_during_alloc)
        /*0020*/ 	.word	0x000019a8


	//----- nvinfo : EIATTR_FRAME_SIZE
	.align		4
.L_8:
        /*0024*/ 	.byte	0x04, 0x11
        /*0026*/ 	.short	(.L_10 - .L_9)
	.align		4
.L_9:
        /*0028*/ 	.word	index@($__internal_0_$__cuda_sm10x_tcgen05_guardrail_trap_col_being_dealloced_not_returned_by_alloc)
        /*002c*/ 	.word	0x000019a8


	//----- nvinfo : EIATTR_FRAME_SIZE
	.align		4
.L_10:
        /*0030*/ 	.byte	0x04, 0x11
        /*0032*/ 	.short	(.L_12 - .L_11)
	.align		4
.L_11:
        /*0034*/ 	.word	index@(matmul_kernel)
        /*0038*/ 	.word	0x000019a8


	//----- nvinfo : EIATTR_MIN_STACK_SIZE
	.align		4
.L_12:
        /*003c*/ 	.byte	0x04, 0x12
        /*003e*/ 	.short	(.L_14 - .L_13)
	.align		4
.L_13:
        /*0040*/ 	.word	index@(matmul_kernel)
        /*0044*/ 	.word	0x000019a8
.L_14:


//--------------------- .nv.info.matmul_kernel    --------------------------
	.section	.nv.info.matmul_kernel,"",@"SHT_CUDA_INFO"
	.sectionflags	@""
	.align	4


	//----- nvinfo : EIATTR_CUDA_API_VERSION
	.align		4
        /*0000*/ 	.byte	0x04, 0x37
        /*0002*/ 	.short	(.L_16 - .L_15)
.L_15:
        /*0004*/ 	.word	0x00000081


	//----- nvinfo : EIATTR_KPARAM_INFO
	.align		4
.L_16:
        /*0008*/ 	.byte	0x04, 0x17
        /*000a*/ 	.short	(.L_18 - .L_17)
.L_17:
        /*000c*/ 	.word	0x00000000
        /*0010*/ 	.short	0x000d
        /*0012*/ 	.short	0x0048
        /*0014*/ 	.byte	0x00, 0xf4, 0x21, 0x00


	//----- nvinfo : EIATTR_KPARAM_INFO
	.align		4
.L_18:
        /*0018*/ 	.byte	0x04, 0x17
        /*001a*/ 	.short	(.L_20 - .L_19)
.L_19:
        /*001c*/ 	.word	0x00000000
        /*0020*/ 	.short	0x000c
        /*0022*/ 	.short	0x0040
        /*0024*/ 	.byte	0x00, 0xf4, 0x21, 0x00


	//----- nvinfo : EIATTR_KPARAM_INFO
	.align		4
.L_20:
        /*0028*/ 	.byte	0x04, 0x17
        /*002a*/ 	.short	(.L_22 - .L_21)
.L_21:
        /*002c*/ 	.word	0x00000000
        /*0030*/ 	.short	0x000b
        /*0032*/ 	.short	0x0038
        /*0034*/ 	.byte	0x00, 0xf0, 0x11, 0x00


	//----- nvinfo : EIATTR_KPARAM_INFO
	.align		4
.L_22:
        /*0038*/ 	.byte	0x04, 0x17
        /*003a*/ 	.short	(.L_24 - .L_23)
.L_23:
        /*003c*/ 	.word	0x00000000
        /*0040*/ 	.short	0x000a
        /*0042*/ 	.short	0x0034
        /*0044*/ 	.byte	0x00, 0xf0, 0x11, 0x00


	//----- nvinfo : EIATTR_KPARAM_INFO
	.align		4
.L_24:
        /*0048*/ 	.byte	0x04, 0x17
        /*004a*/ 	.short	(.L_26 - .L_25)
.L_25:
        /*004c*/ 	.word	0x00000000
        /*0050*/ 	.short	0x0009
        /*0052*/ 	.short	0x0030
        /*0054*/ 	.byte	0x00, 0xf0, 0x11, 0x00


	//----- nvinfo : EIATTR_KPARAM_INFO
	.align		4
.L_26:
        /*0058*/ 	.byte	0x04, 0x17
        /*005a*/ 	.short	(.L_28 - .L_27)
.L_27:
        /*005c*/ 	.word	0x00000000
        /*0060*/ 	.short	0x0008
        /*0062*/ 	.short	0x002c
        /*0064*/ 	.byte	0x00, 0xf0, 0x11, 0x00


	//----- nvinfo : EIATTR_KPARAM_INFO
	.align		4
.L_28:
        /*0068*/ 	.byte	0x04, 0x17
        /*006a*/ 	.short	(.L_30 - .L_29)
.L_29:
        /*006c*/ 	.word	0x00000000
        /*0070*/ 	.short	0x0007
        /*0072*/ 	.short	0x0028
        /*0074*/ 	.byte	0x00, 0xf0, 0x11, 0x00


	//----- nvinfo : EIATTR_KPARAM_INFO
	.align		4
.L_30:
        /*0078*/ 	.byte	0x04, 0x17
        /*007a*/ 	.short	(.L_32 - .L_31)
.L_31:
        /*007c*/ 	.word	0x00000000
        /*0080*/ 	.short	0x0006
        /*0082*/ 	.short	0x0024
        /*0084*/ 	.byte	0x00, 0xf0, 0x11, 0x00


	//----- nvinfo : EIATTR_KPARAM_INFO
	.align		4
.L_32:
        /*0088*/ 	.byte	0x04, 0x17
        /*008a*/ 	.short	(.L_34 - .L_33)
.L_33:
        /*008c*/ 	.word	0x00000000
        /*0090*/ 	.short	0x0005
        /*0092*/ 	.short	0x0020
        /*0094*/ 	.byte	0x00, 0xf0, 0x11, 0x00


	//----- nvinfo : EIATTR_KPARAM_INFO
	.align		4
.L_34:
        /*0098*/ 	.byte	0x04, 0x17
        /*009a*/ 	.short	(.L_36 - .L_35)
.L_35:
        /*009c*/ 	.word	0x00000000
        /*00a0*/ 	.short	0x0004
        /*00a2*/ 	.short	0x001c
        /*00a4*/ 	.byte	0x00, 0xf0, 0x11, 0x00


	//----- nvinfo : EIATTR_KPARAM_INFO
	.align		4
.L_36:
        /*00a8*/ 	.byte	0x04, 0x17
        /*00aa*/ 	.short	(.L_38 - .L_37)
.L_37:
        /*00ac*/ 	.word	0x00000000
        /*00b0*/ 	.short	0x0003
        /*00b2*/ 	.short	0x0018
        /*00b4*/ 	.byte	0x00, 0xf0, 0x11, 0x00


	//----- nvinfo : EIATTR_KPARAM_INFO
	.align		4
.L_38:
        /*00b8*/ 	.byte	0x04, 0x17
        /*00ba*/ 	.short	(.L_40 - .L_39)
.L_39:
        /*00bc*/ 	.word	0x00000000
        /*00c0*/ 	.short	0x0002
        /*00c2*/ 	.short	0x0010
        /*00c4*/ 	.byte	0x00, 0xf4, 0x21, 0x00


	//----- nvinfo : EIATTR_KPARAM_INFO
	.align		4
.L_40:
        /*00c8*/ 	.byte	0x04, 0x17
        /*00ca*/ 	.short	(.L_42 - .L_41)
.L_41:
        /*00cc*/ 	.word	0x00000000
        /*00d0*/ 	.short	0x0001
        /*00d2*/ 	.short	0x0008
        /*00d4*/ 	.byte	0x00, 0xf4, 0x21, 0x00


	//----- nvinfo : EIATTR_KPARAM_INFO
	.align		4
.L_42:
        /*00d8*/ 	.byte	0x04, 0x17
        /*00da*/ 	.short	(.L_44 - .L_43)
.L_43:
        /*00dc*/ 	.word	0x00000000
        /*00e0*/ 	.short	0x0000
        /*00e2*/ 	.short	0x0000
        /*00e4*/ 	.byte	0x00, 0xf4, 0x21, 0x00


	//----- nvinfo : EIATTR_AT_ENTRY_FRAGMENTS
	.align		4
.L_44:
        /*00e8*/ 	.byte	0x04, 0x4f
        /*00ea*/ 	.short	(.L_46 - .L_45)


	//   ....[0]....
.L_45:
        /*00ec*/ 	.word	0x00000004


	//----- nvinfo : EIATTR_RESERVED_SMEM_USED
	.align		4
.L_46:
        /*00f0*/ 	.byte	0x01, 0x41
	.zero		2


	//----- nvinfo : EIATTR_SPARSE_MMA_MASK
	.align		4
        /*00f4*/ 	.byte	0x03, 0x50
        /*00f6*/ 	.short	0x0000


	//----- nvinfo : EIATTR_TCGEN05_1CTA_USED
	.align		4
        /*00f8*/ 	.byte	0x01, 0x51
	.zero		2


	//----- nvinfo : EIATTR_MAXREG_COUNT
	.align		4
        /*00fc*/ 	.byte	0x03, 0x1b
        /*00fe*/ 	.short	0x00ff


	//----- nvinfo : EIATTR_NUM_BARRIERS
	.align		4
        /*0100*/ 	.byte	0x02, 0x4c
        /*0102*/ 	.byte	0x01
	.zero		1


	//----- nvinfo : EIATTR_ANNOTATIONS
	.align		4
        /*0104*/ 	.byte	0x04, 0x55
        /*0106*/ 	.short	(.L_48 - .L_47)


	//   ....[0]....
.L_47:
        /*0108*/ 	.word	0x00000001
        /*010c*/ 	.byte	0xc0, 0x09, 0x00, 0x00, 0x01, 0x00, 0x00, 0x00, 0x90, 0x0a, 0x00, 0x00, 0x01, 0x00, 0x00, 0x00
        /* <DEDUP_REMOVED lines=2177> */
        /*892c*/ 	.byte	0x70, 0x37, 0x02, 0x00, 0x01, 0x00, 0x00, 0x00, 0x80, 0x37, 0x02, 0x00


	//----- nvinfo : EIATTR_INT_WARP_WIDE_INSTR_OFFSETS
	.align		4
.L_48:
        /*8938*/ 	.byte	0x04, 0x31
        /*893a*/ 	.short	(.L_50 - .L_49)


	//   ....[0]....
.L_49:
        /*893c*/ 	.word	0x00002250


	//   ....[1]....
        /*8940*/ 	.word	0x000022a0


	//   ....[2]....
        /*8944*/ 	.word	0x00007190


	//   ....[3]....
        /*8948*/ 	.word	0x00025010


	//   ....[4]....
        /*894c*/ 	.word	0x00025060


	//----- nvinfo : EIATTR_COOP_GROUP_MASK_REGIDS
	.align		4
.L_50:
        /*8950*/ 	.byte	0x04, 0x29
        /*8952*/ 	.short	(.L_52 - .L_51)


	//   ....[0]....
.L_51:
        /*8954*/ 	.word	0xffffffff


	//   ....[1]....
        /*8958*/ 	.word	0xffffffff


	//   ....[2]....
        /*895c*/ 	.word	0xffffffff


	//   ....[3]....
        /*8960*/ 	.word	0xffffffff


	//----- nvinfo : EIATTR_COOP_GROUP_INSTR_OFFSETS
	.align		4
.L_52:
        /*8964*/ 	.byte	0x04, 0x28
        /*8966*/ 	.short	(.L_54 - .L_53)


	//   ....[0]....
.L_53:
        /*8968*/ 	.word	0x00000070


	//   ....[1]....
        /*896c*/ 	.word	0x00000330


	//   ....[2]....
        /*8970*/ 	.word	0x00024ea0


	//   ....[3]....
        /*8974*/ 	.word	0x00025110


	//----- nvinfo : EIATTR_VRC_CTA_INIT_COUNT
	.align		4
.L_54:
        /*8978*/ 	.byte	0x02, 0x4a
        /*897a*/ 	.byte	0x80
	.zero		1


	//----- nvinfo : EIATTR_MBARRIER_INSTR_OFFSETS
	.align		4
        /*897c*/ 	.byte	0x04, 0x39
        /*897e*/ 	.short	(.L_56 - .L_55)


	//   ....[0]....
.L_55:
        /*8980*/ 	.word	0x00002470
        /*8984*/ 	.word	0x000000ff
        /*8988*/ 	.word	0x00000000
        /*898c*/ 	.short	0x0100
        /*898e*/ 	.byte	0x08
	.zero		1


	//   ....[1]....
        /*8990*/ 	.word	0x000071b0
        /*8994*/ 	.word	0x000000ff
        /*8998*/ 	.word	0x00024008
        /*899c*/ 	.short	0x0100
        /*899e*/ 	.byte	0x05
	.zero		1


	//   ....[2]....
        /*89a0*/ 	.word	0x00013350
        /*89a4*/ 	.word	0x000000ff
        /*89a8*/ 	.word	0x00000000
        /*89ac*/ 	.short	0x010a
        /*89ae*/ 	.byte	0x08
	.zero		1


	//   ....[3]....
        /*89b0*/ 	.word	0x00023730
        /*89b4*/ 	.word	0x000000ff
        /*89b8*/ 	.word	0x00000000
        /*89bc*/ 	.short	0x010a
        /*89be*/ 	.byte	0x08
	.zero		1


	//   ....[4]....
        /*89c0*/ 	.word	0x000237a0
        /*89c4*/ 	.word	0x000000ff
        /*89c8*/ 	.word	0x00024000
        /*89cc*/ 	.short	0x0108
        /*89ce*/ 	.byte	0x05
	.zero		1


	//   ....[5]....
        /*89d0*/ 	.word	0x000237d0
        /*89d4*/ 	.word	0x000000ff
        /*89d8*/ 	.word	0x00024008
        /*89dc*/ 	.short	0x0108
        /*89de*/ 	.byte	0x05
	.zero		1


	//   ....[6]....
        /*89e0*/ 	.word	0x00025130
        /*89e4*/ 	.word	0x000000ff
        /*89e8*/ 	.word	0x00000000
        /*89ec*/ 	.short	0x010a
        /*89ee*/ 	.byte	0x08
	.zero		1


	//   ....[7]....
        /*89f0*/ 	.word	0x00025160
        /*89f4*/ 	.word	0x000000ff
        /*89f8*/ 	.word	0x00000000
        /*89fc*/ 	.short	0x010a
        /*89fe*/ 	.byte	0x08
	.zero		1


	//----- nvinfo : EIATTR_NUM_MBARRIERS
	.align		4
.L_56:
        /*8a00*/ 	.byte	0x03, 0x38
        /*8a02*/ 	.short	0x0002


	//----- nvinfo : EIATTR_EXIT_INSTR_OFFSETS
	.align		4
        /*8a04*/ 	.byte	0x04, 0x1c
        /*8a06*/ 	.short	(.L_58 - .L_57)


	//   ....[0]....
.L_57:
        /*8a08*/ 	.word	0x00025120


	//----- nvinfo : EIATTR_REQNTID
	.align		4
.L_58:
        /*8a0c*/ 	.byte	0x04, 0x10
        /*8a0e*/ 	.short	(.L_60 - .L_59)
.L_59:
        /*8a10*/ 	.word	0x00000080
        /*8a14*/ 	.word	0x00000001
        /*8a18*/ 	.word	0x00000001


	//----- nvinfo : EIATTR_CRS_STACK_SIZE
	.align		4
.L_60:
        /*8a1c*/ 	.byte	0x04, 0x1e
        /*8a1e*/ 	.short	(.L_62 - .L_61)
.L_61:
        /*8a20*/ 	.word	0x00000000


	//----- nvinfo : EIATTR_CBANK_PARAM_SIZE
	.align		4
.L_62:
        /*8a24*/ 	.byte	0x03, 0x19
        /*8a26*/ 	.short	0x0050


	//----- nvinfo : EIATTR_PARAM_CBANK
	.align		4
        /*8a28*/ 	.byte	0x04, 0x0a
        /*8a2a*/ 	.short	(.L_64 - .L_63)
	.align		4
.L_63:
        /*8a2c*/ 	.word	index@(.nv.constant0.matmul_kernel)
        /*8a30*/ 	.short	0x0380
        /*8a32*/ 	.short	0x0050


	//----- nvinfo : EIATTR_SW_WAR
	.align		4
.L_64:
        /*8a34*/ 	.byte	0x04, 0x36
        /*8a36*/ 	.short	(.L_66 - .L_65)
.L_65:
        /*8a38*/ 	.word	0x00000008
.L_66:


//--------------------- .nv.compat                --------------------------
	.section	.nv.compat,"",@"SHT_CUDA_COMPAT_INFO"
	.align	4
        /*0000*/ 	.byte	0x02, 0x02, 0x02, 0x00, 0x02, 0x05, 0x05, 0x00, 0x02, 0x03, 0x00, 0x00, 0x02, 0x06, 0x01, 0x00


//--------------------- .nv.callgraph             --------------------------
	.section	.nv.callgraph,"",@"SHT_CUDA_CALLGRAPH"
	.align	4
	.sectionentsize	8
	.align		4
        /*0000*/ 	.word	0x00000000
	.align		4
        /*0004*/ 	.word	0xffffffff
	.align		4
        /*0008*/ 	.word	0x00000000
	.align		4
        /*000c*/ 	.word	0xfffffffe
	.align		4
        /*0010*/ 	.word	0x00000000
	.align		4
        /*0014*/ 	.word	0xfffffffd
	.align		4
        /*0018*/ 	.word	0x00000000
	.align		4
        /*001c*/ 	.word	0xfffffffc


//--------------------- .text.matmul_kernel       --------------------------
	.section	.text.matmul_kernel,"ax",@progbits
	.align	128
        .global         matmul_kernel
        .type           matmul_kernel,@function
        .size           matmul_kernel,(.L_x_20 - matmul_kernel)
        .other          matmul_kernel,@"STO_CUDA_ENTRY STV_DEFAULT"
matmul_kernel:
.text.matmul_kernel:
[----:B------:R-:W0:Y:S01]  /*0000*/  LDC R1, c[0x0][0x37c] ;  /* 0x0000df00ff017b82 */ /* 0x000e220000000800 */
[----:B------:R-:W1:Y:S01]  /*0010*/  S2R R0, SR_TID.X ;  /* 0x0000000000007919 */ /* 0x000e620000002100 */
[----:B0-----:R-:W-:Y:S01]  /*0020*/  VIADD R1, R1, 0xffffe658 ;  /* 0xffffe65801017836 */ /* 0x001fe20000000000 */
[----:B-1----:R-:W-:-:S13]  /*0030*/  ISETP.GE.U32.AND P0, PT, R0, 0x20, PT ;  /* 0x000000200000780c */ /* 0x002fda0003f06070 */
[----:B------:R-:W-:Y:S02]  /*0040*/  VOTEU.ANY UP0, P0 ;  /* 0x0000000000ff7886 */ /* 0x000fe40000000100 */
[----:B------:R-:W-:Y:S05]  /*0050*/  BRA.U UP0, `(.L_x_0) ;  /* 0x0000000100b87547 */ /* 0x000fea000b800000 */
[----:B------:R-:W0:Y:S01]  /*0060*/  S2UR UR6, SR_CgaCtaId ;  /* 0x00000000000679c3 */ /* 0x000e220000008800 */
[----:B------:R-:W-:Y:S01]  /*0070*/  NOP ;  /* 0x0000000000007918 */ /* 0x000fe20000000000 */
[----:B------:R-:W-:Y:S02]  /*0080*/  UMOV UR4, 0x40 ;  /* 0x0000004000047882 */ /* 0x000fe40000000000 */
[----:B0-----:R-:W-:-:S09]  /*0090*/  ULEA UR4, UR6, UR4, 0x18 ;  /* 0x0000000406047291 */ /* 0x001fd2000f8ec0ff */
[----:B------:R-:W0:Y:S01]  /*00a0*/  LDS.U8 R0, [UR4] ;  /* 0x00000004ff007984 */ /* 0x000e220008000000 */
[----:B------:R-:W-:Y:S02]  /*00b0*/  UMOV UR4, 0x400 ;  /* 0x0000040000047882 */ /* 0x000fe40000000000 */
[----:B------:R-:W-:Y:S01]  /*00c0*/  ULEA UR4, UR6, UR4, 0x18 ;  /* 0x0000000406047291 */ /* 0x000fe2000f8ec0ff */
[----:B0-----:R-:W-:-:S13]  /*00d0*/  ISETP.NE.AND P0, PT, R0, RZ, PT ;  /* 0x000000ff0000720c */ /* 0x001fda0003f05270 */
[----:B------:R-:W-:Y:S05]  /*00e0*/  @P0 BRA `(.L_x_1) ;  /* 0x00000000007c0947 */ /* 0x000fea0003800000 */
[----:B------:R-:W-:-:S13]  /*00f0*/  ELECT P0, URZ, PT ;  /* 0x0000000000ff782f */ /* 0x000fda0003800000 */
[----:B------:R-:W-:Y:S05]  /*0100*/  @!P0 BRA `(.L_x_2) ;  /* 0x0000000000848947 */ /* 0x000fea0003800000 */
[----:B------:R-:W-:Y:S01]  /*0110*/  UMOV UR5, 0x2 ;  /* 0x0000000200057882 */ /* 0x000fe20000000000 */
[----:B------:R-:W-:Y:S02]  /*0120*/  IMAD.MOV.U32 R4, RZ, RZ, 0x1 ;  /* 0x00000001ff047424 */ /* 0x000fe400078e00ff */
[----:B------:R-:W-:Y:S02]  /*0130*/  IMAD.MOV.U32 R5, RZ, RZ, 0x3 ;  /* 0x00000003ff057424 */ /* 0x000fe400078e00ff */
[----:B------:R-:W-:Y:S04]  /*0140*/  DEPBAR.LE SB0, 0x36 ;  /* 0x00008d800000791a */ /* 0x000fe80000000000 */
[----:B------:R-:W0:Y:S02]  /*0150*/  UTCATOMSWS.FIND_AND_SET.ALIGN UP1, UR5, UR5 ;  /* 0x00000005000575e3 */ /* 0x000e240008020800 */
[----:B0-----:R-:W-:-:S04]  /*0160*/  PLOP3.LUT P0, PT, PT, PT, UP1, 0x80, 0x8 ;  /* 0x000000000008781c */ /* 0x001fc80003f0f018 */
[----:B------:R-:W-:-:S04]  /*0170*/  SEL R0, RZ, 0xffffffff, !P0 ;  /* 0xffffffffff007807 */ /* 0x000fc80004000000 */
[----:B------:R-:W-:Y:S01]  /*0180*/  ISETP.NE.AND P0, PT, R0, RZ, PT ;  /* 0x000000ff0000720c */ /* 0x000fe20003f05270 */
[----:B------:R-:W-:-:S12]  /*0190*/  IMAD.U32 R0, RZ, RZ, UR5 ;  /* 0x00000005ff007e24 */ /* 0x000fd8000f8e00ff */
[----:B------:R-:W-:Y:S05]  /*01a0*/  @P0 BRA `(.L_x_3) ;  /* 0x0000000000240947 */ /* 0x000fea0003800000 */
.L_x_4:
[----:B------:R-:W-:Y:S05]  /*01b0*/  NANOSLEEP 0x64 ;  /* 0x000000640000795d */ /* 0x000fea0003800000 */
[----:B------:R-:W-:-:S05]  /*01c0*/  UMOV UR5, 0x2 ;  /* 0x0000000200057882 */ /* 0x000fca0000000000 */
[----:B------:R-:W-:Y:S04]  /*01d0*/  DEPBAR.LE SB0, 0x36 ;  /* 0x00008d800000791a */ /* 0x000fe80000000000 */
[----:B------:R-:W0:Y:S02]  /*01e0*/  UTCATOMSWS.FIND_AND_SET.ALIGN UP1, UR5, UR5 ;  /* 0x00000005000575e3 */ /* 0x000e240008020800 */
[----:B0-----:R-:W-:-:S04]  /*01f0*/  PLOP3.LUT P0, PT, PT, PT, UP1, 0x80, 0x8 ;  /* 0x000000000008781c */ /* 0x001fc80003f0f018 */
[----:B------:R-:W-:-:S04]  /*0200*/  SEL R0, RZ, 0xffffffff, !P0 ;  /* 0xffffffffff007807 */ /* 0x000fc80004000000 */
[----:B------:R-:W-:Y:S01]  /*0210*/  ISETP.NE.AND P0, PT, R0, RZ, PT ;  /* 0x000000ff0000720c */ /* 0x000fe20003f05270 */
[----:B------:R-:W-:-:S12]  /*0220*/  IMAD.U32 R0, RZ, RZ, UR5 ;  /* 0x00000005ff007e24 */ /* 0x000fd8000f8e00ff */
[----:B------:R-:W-:Y:S05]  /*0230*/  @!P0 BRA `(.L_x_4) ;  /* 0xfffffffc00dc8947 */ /* 0x000fea000383ffff */
.L_x_3:
[C---:B------:R-:W-:Y:S01]  /*0240*/  VIADD R3, R0.reuse, 0x10 ;  /* 0x0000001000037836 */ /* 0x040fe20000000000 */
[----:B------:R-:W-:Y:S01]  /*0250*/  UMOV UR5, 0x50 ;  /* 0x0000005000057882 */ /* 0x000fe20000000000 */
[----:B------:R-:W-:Y:S01]  /*0260*/  SHF.L.U32 R2, R5, R0, RZ ;  /* 0x0000000005027219 */ /* 0x000fe200000006ff */
[----:B------:R-:W-:Y:S01]  /*0270*/  ULEA UR5, UR6, UR5, 0x18 ;  /* 0x0000000506057291 */ /* 0x000fe2000f8ec0ff */
[----:B------:R-:W-:Y:S01]  /*0280*/  IMAD.SHL.U32 R0, R0, 0x20, RZ ;  /* 0x0000002000007824 */ /* 0x000fe200078e00ff */
[----:B------:R-:W-:-:S04]  /*0290*/  SHF.L.U32 R3, R4, R3, RZ ;  /* 0x0000000304037219 */ /* 0x000fc800000006ff */
[----:B------:R-:W-:-:S05]  /*02a0*/  LOP3.LUT R2, R3, R2, RZ, 0xfc, !PT ;  /* 0x0000000203027212 */ /* 0x000fca00078efcff */
[----:B------:R0:W-:Y:S04]  /*02b0*/  ATOMS.OR RZ, [UR5], R2 ;  /* 0x00000002ffff798c */ /* 0x0001e8000b000005 */
[----:B------:R0:W-:Y:S01]  /*02c0*/  STS [UR4], R0 ;  /* 0x00000000ff007988 */ /* 0x0001e20008000804 */
[----:B------:R-:W-:Y:S05]  /*02d0*/  BRA `(.L_x_2) ;  /* 0x0000000000107947 */ /* 0x000fea0003800000 */
.L_x_1:
[----:B------:R-:W-:Y:S01]  /*02e0*/  IMAD.MOV.U32 R0, RZ, RZ, -0x1 ;  /* 0xffffffffff007424 */ /* 0x000fe200078e00ff */
[----:B------:R-:W-:-:S04]  /*02f0*/  MOV R2, 0x320 ;  /* 0x0000032000027802 */ /* 0x000fc80000000f00 */
[----:B------:R0:W-:Y:S03]  /*0300*/  STS [UR4], R0 ;  /* 0x00000000ff007988 */ /* 0x0001e60008000804 */
[----:B0-----:R-:W-:Y:S05]  /*0310*/  CALL.REL.NOINC `($__internal_1_$__cuda_sm10x_tcgen05_guardrail_trap_phase_invalid_during_alloc) ;  /* 0x0000024c00a87944 */ /* 0x001fea0003c00000 */
.L_x_2:
[----:B------:R-:W-:Y:S05]  /*0320*/  WARPSYNC.ALL ;  /* 0x0000000000007948 */ /* 0x000fea0003800000 */
[----:B------:R-:W-:Y:S01]  /*0330*/  NOP ;  /* 0x0000000000007918 */ /* 0x000fe20000000000 */
.L_x_0:
[----:B0-----:R-:W0:Y:S01]  /*0340*/  LDC.64 R2, c[0x0][0x398] ;  /* 0x0000e600ff027b82 */ /* 0x001e220000000a00 */
[----:B------:R-:W1:Y:S01]  /*0350*/  S2R R7, SR_CTAID.X ;  /* 0x0000000000077919 */ /* 0x000e620000002500 */
[----:B------:R-:W-:Y:S01]  /*0360*/  UMOV UR5, 0x400 ;  /* 0x0000040000057882 */ /* 0x000fe20000000000 */
[----:B------:R-:W2:Y:S01]  /*0370*/  LDCU UR7, c[0x0][0x3a4] ;  /* 0x00007480ff0777ac */ /* 0x000ea20008000800 */
[----:B------:R-:W3:Y:S01]  /*0380*/  S2R R26, SR_TID.X ;  /* 0x00000000001a7919 */ /* 0x000ee20000002100 */
[----:B------:R-:W4:Y:S03]  /*0390*/  LDCU.128 UR12, c[0x0][0x380] ;  /* 0x00007000ff0c77ac */ /* 0x000f260008000c00 */
[----:B------:R-:W5:Y:S08]  /*03a0*/  S2UR UR4, SR_CgaCtaId ;  /* 0x00000000000479c3 */ /* 0x000f700000008800 */
[----:B------:R-:W2:Y:S01]  /*03b0*/  LDC R55, c[0x0][0x3a0] ;  /* 0x0000e800ff377b82 */ /* 0x000ea20000000800 */
[----:B0-----:R-:W-:Y:S01]  /*03c0*/  VIADD R0, R3, 0x1f ;  /* 0x0000001f03007836 */ /* 0x001fe20000000000 */
[----:B------:R-:W-:-:S06]  /*03d0*/  IABS R16, R2 ;  /* 0x0000000200107213 */ /* 0x000fcc0000000000 */
[----:B------:R-:W0:Y:S01]  /*03e0*/  LDC.64 R90, c[0x0][0x3a8] ;  /* 0x0000ea00ff5a7b82 */ /* 0x000e220000000a00 */
[----:B------:R-:W-:Y:S01]  /*03f0*/  SHF.R.S32.HI R5, RZ, 0x1f, R0 ;  /* 0x0000001fff057819 */ /* 0x000fe20000011400 */
[----:B-----5:R-:W-:-:S03]  /*0400*/  ULEA UR5, UR4, UR5, 0x18 ;  /* 0x0000000504057291 */ /* 0x020fc6000f8ec0ff */
[----:B------:R-:W-:Y:S02]  /*0410*/  LEA.HI R5, R5, R0, RZ, 0x5 ;  /* 0x0000000005057211 */ /* 0x000fe400078f28ff */
[----:B-1----:R-:W-:Y:S02]  /*0420*/  IABS R10, R7 ;  /* 0x00000007000a7213 */ /* 0x002fe40000000000 */
[----:B------:R-:W-:Y:S02]  /*0430*/  SHF.R.S32.HI R5, RZ, 0x5, R5 ;  /* 0x00000005ff057819 */ /* 0x000fe40000011405 */
[----:B---3--:R-:W-:Y:S02]  /*0440*/  SHF.R.U32.HI R15, RZ, 0x5, R26 ;  /* 0x00000005ff0f7819 */ /* 0x008fe4000001161a */
[----:B------:R-:W-:Y:S01]  /*0450*/  LOP3.LUT R26, R26, 0x7f, RZ, 0xc0, !PT ;  /* 0x0000007f1a1a7812 */ /* 0x000fe200078ec0ff */
[----:B------:R-:W-:-:S05]  /*0460*/  IMAD.SHL.U32 R6, R5, 0x8, RZ ;  /* 0x0000000805067824 */ /* 0x000fca00078e00ff */
[-C--:B------:R-:W-:Y:S02]  /*0470*/  IABS R9, R6.reuse ;  /* 0x0000000600097213 */ /* 0x080fe40000000000 */
[----:B------:R-:W-:Y:S02]  /*0480*/  IABS R12, R6 ;  /* 0x00000006000c7213 */ /* 0x000fe40000000000 */
[----:B------:R-:W1:Y:S08]  /*0490*/  I2F.RP R0, R9 ;  /* 0x0000000900007306 */ /* 0x000e700000209400 */
[----:B-1----:R-:W1:Y:S02]  /*04a0*/  MUFU.RCP R0, R0 ;  /* 0x0000000000007308 */ /* 0x002e640000001000 */
[----:B-1----:R-:W-:Y:S01]  /*04b0*/  VIADD R4, R0, 0xffffffe ;  /* 0x0ffffffe00047836 */ /* 0x002fe20000000000 */
[----:B------:R-:W-:-:S05]  /*04c0*/  IADD3 R0, PT, PT, RZ, -R12, RZ ;  /* 0x8000000cff007210 */ /* 0x000fca0007ffe0ff */
[----:B------:R1:W3:Y:S02]  /*04d0*/  F2I.FTZ.U32.TRUNC.NTZ R5, R4 ;  /* 0x0000000400057305 */ /* 0x0002e4000021f000 */
[----:B-1----:R-:W-:Y:S02]  /*04e0*/  IMAD.MOV.U32 R4, RZ, RZ, RZ ;  /* 0x000000ffff047224 */ /* 0x002fe400078e00ff */
[----:B---3--:R-:W-:-:S04]  /*04f0*/  IMAD.MOV R8, RZ, RZ, -R5 ;  /* 0x000000ffff087224 */ /* 0x008fc800078e0a05 */
[----:B------:R-:W-:Y:S02]  /*0500*/  IMAD R11, R8, R9, RZ ;  /* 0x00000009080b7224 */ /* 0x000fe400078e02ff */
[----:B------:R-:W-:Y:S02]  /*0510*/  IMAD.MOV.U32 R8, RZ, RZ, R10 ;  /* 0x000000ffff087224 */ /* 0x000fe400078e000a */
[----:B------:R-:W-:Y:S01]  /*0520*/  IMAD.HI.U32 R5, R5, R11, R4 ;  /* 0x0000000b05057227 */ /* 0x000fe200078e0004 */
[----:B------:R-:W-:Y:S05]  /*0530*/  BAR.SYNC.DEFER_BLOCKING 0x0 ;  /* 0x0000000000007b1d */ /* 0x000fea0000010000 */
[----:B------:R-:W-:-:S04]  /*0540*/  IMAD.HI.U32 R5, R5, R8, RZ ;  /* 0x0000000805057227 */ /* 0x000fc800078e00ff */
[----:B------:R-:W-:-:S05]  /*0550*/  IMAD R0, R5, R0, R8 ;  /* 0x0000000005007224 */ /* 0x000fca00078e0208 */
[----:B------:R-:W-:Y:S01]  /*0560*/  ISETP.GT.U32.AND P1, PT, R9, R0, PT ;  /* 0x000000000900720c */ /* 0x000fe20003f24070 */
[----:B------:R-:W1:-:S12]  /*0570*/  LDS R11, [UR5] ;  /* 0x00000005ff0b7984 */ /* 0x000e580008000800 */
[----:B------:R-:W-:Y:S02]  /*0580*/  @!P1 IMAD.IADD R0, R0, 0x1, -R9 ;  /* 0x0000000100009824 */ /* 0x000fe400078e0a09 */
[----:B------:R-:W-:Y:S01]  /*0590*/  @!P1 VIADD R5, R5, 0x1 ;  /* 0x0000000105059836 */ /* 0x000fe20000000000 */
[----:B------:R-:W-:Y:S01]  /*05a0*/  BAR.SYNC.DEFER_BLOCKING 0x0 ;  /* 0x0000000000007b1d */ /* 0x000fe20000010000 */
[----:B------:R-:W-:Y:S02]  /*05b0*/  ISETP.NE.AND P1, PT, R6, RZ, PT ;  /* 0x000000ff0600720c */ /* 0x000fe40003f25270 */
[----:B------:R-:W-:Y:S02]  /*05c0*/  ISETP.GE.U32.AND P0, PT, R0, R9, PT ;  /* 0x000000090000720c */ /* 0x000fe40003f06070 */
[----:B------:R-:W-:-:S04]  /*05d0*/  LOP3.LUT R0, R7, R6, RZ, 0x3c, !PT ;  /* 0x0000000607007212 */ /* 0x000fc800078e3cff */
[----:B------:R-:W-:Y:S01]  /*05e0*/  ISETP.GE.AND P2, PT, R0, RZ, PT ;  /* 0x000000ff0000720c */ /* 0x000fe20003f46270 */
[----:B------:R-:W-:-:S06]  /*05f0*/  VIADD R0, R2, 0xff ;  /* 0x000000ff02007836 */ /* 0x000fcc0000000000 */
[----:B------:R-:W-:-:S04]  /*0600*/  @P0 VIADD R5, R5, 0x1 ;  /* 0x0000000105050836 */ /* 0x000fc80000000000 */
[----:B------:R-:W-:Y:S01]  /*0610*/  IMAD.MOV.U32 R4, RZ, RZ, R5 ;  /* 0x000000ffff047224 */ /* 0x000fe200078e0005 */
[----:B------:R-:W-:-:S03]  /*0620*/  SHF.R.S32.HI R5, RZ, 0x1f, R0 ;  /* 0x0000001fff057819 */ /* 0x000fc60000011400 */
[----:B------:R-:W-:Y:S01]  /*0630*/  @!P2 IMAD.MOV R4, RZ, RZ, -R4 ;  /* 0x000000ffff04a224 */ /* 0x000fe200078e0a04 */
[----:B------:R-:W-:Y:S02]  /*0640*/  @!P1 LOP3.LUT R4, RZ, R6, RZ, 0x33, !PT ;  /* 0x00000006ff049212 */ /* 0x000fe400078e33ff */
[----:B------:R-:W-:-:S03]  /*0650*/  LEA.HI R5, R5, R0, RZ, 0x8 ;  /* 0x0000000005057211 */ /* 0x000fc600078f40ff */
[----:B------:R-:W-:Y:S02]  /*0660*/  IMAD.SHL.U32 R12, R4, 0x8, RZ ;  /* 0x00000008040c7824 */ /* 0x000fe400078e00ff */
[----:B------:R-:W-:Y:S01]  /*0670*/  IMAD.MOV R4, RZ, RZ, -R4 ;  /* 0x000000ffff047224 */ /* 0x000fe200078e0a04 */
[----:B-1----:R-:W-:Y:S02]  /*0680*/  R2UR UR6, R11 ;  /* 0x000000000b0672ca */ /* 0x002fe400000e0000 */
[----:B------:R-:W-:Y:S01]  /*0690*/  LEA.HI.SX32 R5, R5, -R12, 0x18 ;  /* 0x8000000c05057211 */ /* 0x000fe200078fc2ff */
[----:B------:R-:W-:Y:S02]  /*06a0*/  IMAD R14, R6, R4, R7 ;  /* 0x00000004060e7224 */ /* 0x000fe400078e0207 */
[----:B------:R-:W-:Y:S01]  /*06b0*/  IMAD.MOV.U32 R4, RZ, RZ, RZ ;  /* 0x000000ffff047224 */ /* 0x000fe200078e00ff */
[----:B------:R-:W-:Y:S02]  /*06c0*/  VIMNMX R13, PT, PT, R5, 0x8, PT ;  /* 0x00000008050d7848 */ /* 0x000fe40003fe0100 */
[----:B------:R-:W-:-:S02]  /*06d0*/  IABS R6, R14 ;  /* 0x0000000e00067213 */ /* 0x000fc40000000000 */
[-C--:B------:R-:W-:Y:S02]  /*06e0*/  IABS R10, R13.reuse ;  /* 0x0000000d000a7213 */ /* 0x080fe40000000000 */
[----:B------:R-:W-:Y:S02]  /*06f0*/  IABS R8, R13 ;  /* 0x0000000d00087213 */ /* 0x000fe40000000000 */
[----:B------:R-:W1:Y:S08]  /*0700*/  I2F.RP R0, R10 ;  /* 0x0000000a00007306 */ /* 0x000e700000209400 */
[----:B-1----:R-:W1:Y:S02]  /*0710*/  MUFU.RCP R0, R0 ;  /* 0x0000000000007308 */ /* 0x002e640000001000 */
[----:B-1----:R-:W-:Y:S01]  /*0720*/  VIADD R5, R0, 0xffffffe ;  /* 0x0ffffffe00057836 */ /* 0x002fe20000000000 */
[----:B------:R-:W-:-:S05]  /*0730*/  IABS R0, R3 ;  /* 0x0000000300007213 */ /* 0x000fca0000000000 */
[----:B------:R-:W1:Y:S02]  /*0740*/  F2I.FTZ.U32.TRUNC.NTZ R5, R5 ;  /* 0x0000000500057305 */ /* 0x000e64000021f000 */
[----:B-1----:R-:W-:-:S04]  /*0750*/  IMAD.MOV R9, RZ, RZ, -R5 ;  /* 0x000000ffff097224 */ /* 0x002fc800078e0a05 */
[----:B------:R-:W-:Y:S02]  /*0760*/  IMAD R7, R9, R10, RZ ;  /* 0x0000000a09077224 */ /* 0x000fe400078e02ff */
[----:B------:R-:W1:Y:S02]  /*0770*/  I2F.RP R9, R0 ;  /* 0x0000000000097306 */ /* 0x000e640000209400 */
[----:B------:R-:W-:-:S04]  /*0780*/  IMAD.HI.U32 R4, R5, R7, R4 ;  /* 0x0000000705047227 */ /* 0x000fc800078e0004 */
[----:B------:R-:W-:Y:S02]  /*0790*/  IMAD.MOV.U32 R5, RZ, RZ, R6 ;  /* 0x000000ffff057224 */ /* 0x000fe400078e0006 */
[----:B------:R-:W-:Y:S02]  /*07a0*/  IMAD.MOV R6, RZ, RZ, -R8 ;  /* 0x000000ffff067224 */ /* 0x000fe400078e0a08 */
[----:B------:R-:W-:Y:S01]  /*07b0*/  IMAD.HI.U32 R4, R4, R5, RZ ;  /* 0x0000000504047227 */ /* 0x000fe200078e00ff */
[----:B------:R-:W3:Y:S03]  /*07c0*/  I2F.RP R8, R16 ;  /* 0x0000001000087306 */ /* 0x000ee60000209400 */
[----:B------:R-:W-:-:S05]  /*07d0*/  IMAD R5, R4, R6, R5 ;  /* 0x0000000604057224 */ /* 0x000fca00078e0205 */
[----:B------:R-:W-:Y:S01]  /*07e0*/  ISETP.GT.U32.AND P1, PT, R10, R5, PT ;  /* 0x000000050a00720c */ /* 0x000fe20003f24070 */
[----:B-1----:R-:W1:Y:S08]  /*07f0*/  MUFU.RCP R9, R9 ;  /* 0x0000000900097308 */ /* 0x002e700000001000 */
[----:B---3--:R-:W3:Y:S04]  /*0800*/  MUFU.RCP R8, R8 ;  /* 0x0000000800087308 */ /* 0x008ee80000001000 */
[----:B------:R-:W-:-:S02]  /*0810*/  @!P1 IMAD.IADD R5, R5, 0x1, -R10 ;  /* 0x0000000105059824 */ /* 0x000fc400078e0a0a */
[----:B------:R-:W-:Y:S01]  /*0820*/  @!P1 VIADD R4, R4, 0x1 ;  /* 0x0000000104049836 */ /* 0x000fe20000000000 */
[----:B------:R-:W-:Y:S02]  /*0830*/  ISETP.NE.AND P1, PT, R13, RZ, PT ;  /* 0x000000ff0d00720c */ /* 0x000fe40003f25270 */
[----:B------:R-:W-:Y:S02]  /*0840*/  ISETP.GE.U32.AND P0, PT, R5, R10, PT ;  /* 0x0000000a0500720c */ /* 0x000fe40003f06070 */
[----:B------:R-:W-:Y:S02]  /*0850*/  LOP3.LUT R5, R14, R13, RZ, 0x3c, !PT ;  /* 0x0000000d0e057212 */ /* 0x000fe400078e3cff */
[----:B-1----:R-:W-:Y:S02]  /*0860*/  IADD3 R6, PT, PT, R9, 0xffffffe, RZ ;  /* 0x0ffffffe09067810 */ /* 0x002fe40007ffe0ff */
[----:B------:R-:W-:Y:S02]  /*0870*/  ISETP.GE.AND P2, PT, R5, RZ, PT ;  /* 0x000000ff0500720c */ /* 0x000fe40003f46270 */
[----:B------:R-:W1:Y:S01]  /*0880*/  F2I.FTZ.U32.TRUNC.NTZ R7, R6 ;  /* 0x0000000600077305 */ /* 0x000e62000021f000 */
[----:B---3--:R-:W-:-:S04]  /*0890*/  VIADD R5, R8, 0xffffffe ;  /* 0x0ffffffe08057836 */ /* 0x008fc80000000000 */
[----:B------:R-:W-:-:S03]  /*08a0*/  @P0 VIADD R4, R4, 0x1 ;  /* 0x0000000104040836 */ /* 0x000fc60000000000 */
[----:B------:R-:W3:Y:S01]  /*08b0*/  F2I.FTZ.U32.TRUNC.NTZ R5, R5 ;  /* 0x0000000500057305 */ /* 0x000ee2000021f000 */
[----:B------:R-:W-:Y:S02]  /*08c0*/  IMAD.MOV.U32 R18, RZ, RZ, R4 ;  /* 0x000000ffff127224 */ /* 0x000fe400078e0004 */
[----:B------:R-:W-:Y:S02]  /*08d0*/  IMAD.SHL.U32 R4, R15, 0x200000, RZ ;  /* 0x002000000f047824 */ /* 0x000fe400078e00ff */
[----:B------:R-:W-:Y:S01]  /*08e0*/  @!P2 IMAD.MOV R18, RZ, RZ, -R18 ;  /* 0x000000ffff12a224 */ /* 0x000fe200078e0a12 */
[----:B------:R-:W-:Y:S01]  /*08f0*/  @!P1 LOP3.LUT R18, RZ, R13, RZ, 0x33, !PT ;  /* 0x0000000dff129212 */ /* 0x000fe200078e33ff */
[----:B-1----:R-:W-:Y:S01]  /*0900*/  IMAD.MOV R9, RZ, RZ, -R7 ;  /* 0x000000ffff097224 */ /* 0x002fe200078e0a07 */
[----:B------:R-:W-:Y:S01]  /*0910*/  LOP3.LUT R4, R4, 0x600000, RZ, 0xc0, !PT ;  /* 0x0060000004047812 */ /* 0x000fe200078ec0ff */
[----:B------:R-:W-:Y:S02]  /*0920*/  IMAD.MOV.U32 R6, RZ, RZ, RZ ;  /* 0x000000ffff067224 */ /* 0x000fe400078e00ff */
[----:B------:R-:W-:Y:S01]  /*0930*/  IMAD.SHL.U32 R24, R18, 0x20, RZ ;  /* 0x0000002012187824 */ /* 0x000fe200078e00ff */
[----:B------:R-:W-:Y:S01]  /*0940*/  R2UR UR9, R4 ;  /* 0x00000000040972ca */ /* 0x000fe200000e0000 */
[----:B------:R-:W-:-:S02]  /*0950*/  IMAD R9, R9, R0, RZ ;  /* 0x0000000009097224 */ /* 0x000fc400078e02ff */
[C---:B------:R-:W-:Y:S01]  /*0960*/  VIADD R20, R24.reuse, 0x1 ;  /* 0x0000000118147836 */ /* 0x040fe20000000000 */
[----:B------:R-:W-:Y:S01]  /*0970*/  IABS R4, R24 ;  /* 0x0000001800047213 */ /* 0x000fe20000000000 */
[----:B---3--:R-:W-:Y:S01]  /*0980*/  IMAD.MOV R17, RZ, RZ, -R5 ;  /* 0x000000ffff117224 */ /* 0x008fe200078e0a05 */
[----:B------:R-:W-:Y:S01]  /*0990*/  IADD3 R21, PT, PT, R24, 0x2, RZ ;  /* 0x0000000218157810 */ /* 0x000fe20007ffe0ff */
[----:B------:R-:W-:Y:S01]  /*09a0*/  IMAD.HI.U32 R6, R7, R9, R6 ;  /* 0x0000000907067227 */ /* 0x000fe200078e0006 */
[----:B------:R-:W-:Y:S01]  /*09b0*/  IABS R11, R20 ;  /* 0x00000014000b7213 */ /* 0x000fe20000000000 */
[----:B------:R-:W-:Y:S01]  /*09c0*/  STL [R1+0x6b0], R24 ;  /* 0x0006b01801007387 */ /* 0x000fe20000100800 */
[----:B------:R-:W-:Y:S01]  /*09d0*/  IABS R8, R21 ;  /* 0x0000001500087213 */ /* 0x000fe20000000000 */
[----:B------:R-:W-:Y:S02]  /*09e0*/  IMAD.MOV.U32 R9, RZ, RZ, R4 ;  /* 0x000000ffff097224 */ /* 0x000fe400078e0004 */
[----:B------:R-:W-:-:S02]  /*09f0*/  IMAD.MOV.U32 R4, RZ, RZ, RZ ;  /* 0x000000ffff047224 */ /* 0x000fc400078e00ff */
[----:B------:R-:W-:Y:S02]  /*0a00*/  IMAD R17, R17, R16, RZ ;  /* 0x0000001011117224 */ /* 0x000fe400078e02ff */
[----:B------:R-:W-:-:S04]  /*0a10*/  IMAD.HI.U32 R7, R6, R9, RZ ;  /* 0x0000000906077227 */ /* 0x000fc800078e00ff */
[----:B------:R-:W-:Y:S02]  /*0a20*/  IMAD.MOV R18, RZ, RZ, -R18 ;  /* 0x000000ffff127224 */ /* 0x000fe400078e0a12 */
[----:B------:R-:W-:-:S04]  /*0a30*/  IMAD.HI.U32 R17, R5, R17, R4 ;  /* 0x0000001105117227 */ /* 0x000fc800078e0004 */
[----:B------:R-:W-:-:S04]  /*0a40*/  IMAD.HI.U32 R4, R6, R11, RZ ;  /* 0x0000000b06047227 */ /* 0x000fc800078e00ff */
[----:B------:R-:W-:Y:S02]  /*0a50*/  IMAD.MOV R7, RZ, RZ, -R7 ;  /* 0x000000ffff077224 */ /* 0x000fe400078e0a07 */
[----:B------:R-:W-:Y:S02]  /*0a60*/  VIADD R10, R24, 0x3 ;  /* 0x00000003180a7836 */ /* 0x000fe40000000000 */
[----:B------:R-:W-:Y:S02]  /*0a70*/  IMAD R18, R13, R18, R14 ;  /* 0x000000120d127224 */ /* 0x000fe400078e020e */
[----:B------:R-:W-:Y:S01]  /*0a80*/  IMAD.MOV R5, RZ, RZ, -R4 ;  /* 0x000000ffff057224 */ /* 0x000fe200078e0a04 */
[----:B------:R1:W-:Y:S01]  /*0a90*/  STL [R1+0x7e8], R10 ;  /* 0x0007e80a01007387 */ /* 0x0003e20000100800 */
[----:B------:R-:W-:Y:S01]  /*0aa0*/  IMAD R4, R0, R7, R9 ;  /* 0x0000000700047224 */ /* 0x000fe200078e0209 */
[----:B------:R-:W-:Y:S01]  /*0ab0*/  IABS R7, R10 ;  /* 0x0000000a00077213 */ /* 0x000fe20000000000 */
[----:B------:R-:W-:-:S02]  /*0ac0*/  IMAD.MOV.U32 R9, RZ, RZ, R8 ;  /* 0x000000ffff097224 */ /* 0x000fc400078e0008 */
[----:B------:R-:W-:Y:S02]  /*0ad0*/  IMAD.IADD R18, R12, 0x1, R18 ;  /* 0x000000010c127824 */ /* 0x000fe400078e0212 */
[C---:B------:R-:W-:Y:S02]  /*0ae0*/  VIADD R13, R24.reuse, 0x4 ;  /* 0x00000004180d7836 */ /* 0x040fe40000000000 */
[----:B------:R-:W-:Y:S02]  /*0af0*/  VIADD R12, R24, 0x5 ;  /* 0x00000005180c7836 */ /* 0x000fe40000000000 */
[----:B------:R-:W-:Y:S01]  /*0b00*/  IMAD R46, R0, R5, R11 ;  /* 0x00000005002e7224 */ /* 0x000fe200078e020b */
[----:B------:R3:W-:Y:S01]  /*0b10*/  STL [R1+0x7f0], R13 ;  /* 0x0007f00d01007387 */ /* 0x0007e20000100800 */
[----:B-1----:R-:W-:Y:S01]  /*0b20*/  VIADD R10, R24, 0x6 ;  /* 0x00000006180a7836 */ /* 0x002fe20000000000 */
[----:B------:R-:W-:Y:S01]  /*0b30*/  IABS R15, R12 ;  /* 0x0000000c000f7213 */ /* 0x000fe20000000000 */
[----:B------:R-:W-:Y:S01]  /*0b40*/  IMAD.HI.U32 R5, R6, R9, RZ ;  /* 0x0000000906057227 */ /* 0x000fe200078e00ff */
[----:B------:R-:W-:Y:S01]  /*0b50*/  STL [R1+0x7f4], R12 ;  /* 0x0007f40c01007387 */ /* 0x000fe20000100800 */
[----:B------:R-:W-:-:S02]  /*0b60*/  ISETP.GT.U32.AND P3, PT, R0, R46, PT ;  /* 0x0000002e0000720c */ /* 0x000fc40003f64070 */
[----:B------:R-:W-:Y:S01]  /*0b70*/  IMAD.MOV.U32 R11, RZ, RZ, R7 ;  /* 0x000000ffff0b7224 */ /* 0x000fe200078e0007 */
[----:B------:R1:W-:Y:S01]  /*0b80*/  STL [R1+0x7f8], R10 ;  /* 0x0007f80a01007387 */ /* 0x0003e20000100800 */
[----:B------:R-:W-:Y:S01]  /*0b90*/  IMAD.MOV R5, RZ, RZ, -R5 ;  /* 0x000000ffff057224 */ /* 0x000fe200078e0a05 */
[----:B---3--:R-:W-:Y:S01]  /*0ba0*/  IABS R13, R13 ;  /* 0x0000000d000d7213 */ /* 0x008fe20000000000 */
[----:B------:R-:W-:-:S04]  /*0bb0*/  IMAD.HI.U32 R7, R6, R11, RZ ;  /* 0x0000000b06077227 */ /* 0x000fc800078e00ff */
[----:B------:R-:W-:Y:S02]  /*0bc0*/  IMAD R45, R0, R5, R9 ;  /* 0x00000005002d7224 */ /* 0x000fe400078e0209 */
[----:B------:R-:W-:Y:S01]  /*0bd0*/  IMAD.MOV R8, RZ, RZ, -R7 ;  /* 0x000000ffff087224 */ /* 0x000fe200078e0a07 */
[----:B-1----:R-:W-:Y:S01]  /*0be0*/  IABS R10, R10 ;  /* 0x0000000a000a7213 */ /* 0x002fe20000000000 */
[----:B------:R-:W-:Y:S01]  /*0bf0*/  IMAD.HI.U32 R5, R6, R13, RZ ;  /* 0x0000000d06057227 */ /* 0x000fe200078e00ff */
[----:B------:R-:W-:-:S03]  /*0c00*/  ISETP.GT.U32.AND P2, PT, R0, R45, PT ;  /* 0x0000002d0000720c */ /* 0x000fc60003f44070 */
[----:B------:R-:W-:Y:S02]  /*0c10*/  IMAD.MOV.U32 R9, RZ, RZ, R10 ;  /* 0x000000ffff097224 */ /* 0x000fe400078e000a */
[----:B------:R-:W-:-:S04]  /*0c20*/  IMAD.HI.U32 R7, R6, R15, RZ ;  /* 0x0000000f06077227 */ /* 0x000fc800078e00ff */
[----:B------:R-:W-:Y:S01]  /*0c30*/  IMAD R44, R0, R8, R11 ;  /* 0x00000008002c7224 */ /* 0x000fe200078e020b */
[----:B------:R-:W-:Y:S01]  /*0c40*/  IADD3 R7, PT, PT, -R7, RZ, RZ ;  /* 0x000000ff07077210 */ /* 0x000fe20007ffe1ff */
[----:B------:R-:W-:Y:S02]  /*0c50*/  IMAD.MOV R5, RZ, RZ, -R5 ;  /* 0x000000ffff057224 */ /* 0x000fe400078e0a05 */
[----:B------:R-:W-:Y:S01]  /*0c60*/  VIADD R12, R24, 0x8 ;  /* 0x00000008180c7836 */ /* 0x000fe20000000000 */
[----:B------:R-:W-:Y:S01]  /*0c70*/  ISETP.GT.U32.AND P4, PT, R0, R44, PT ;  /* 0x0000002c0000720c */ /* 0x000fe20003f84070 */
[----:B------:R-:W-:Y:S01]  /*0c80*/  VIADD R14, R24, 0x7 ;  /* 0x00000007180e7836 */ /* 0x000fe20000000000 */
[----:B------:R-:W-:Y:S01]  /*0c90*/  @!P2 IADD3 R45, PT, PT, R45, -R0, RZ ;  /* 0x800000002d2da210 */ /* 0x000fe20007ffe0ff */
[----:B------:R-:W-:-:S03]  /*0ca0*/  IMAD.HI.U32 R8, R6, R9, RZ ;  /* 0x0000000906087227 */ /* 0x000fc600078e00ff */
[----:B------:R-:W-:Y:S01]  /*0cb0*/  STL [R1+0x7fc], R14 ;  /* 0x0007fc0e01007387 */ /* 0x000fe20000100800 */
[C---:B------:R-:W-:Y:S01]  /*0cc0*/  IMAD R43, R0.reuse, R5, R13 ;  /* 0x00000005002b7224 */ /* 0x040fe200078e020d */
[----:B------:R-:W-:Y:S01]  /*0cd0*/  IABS R5, R12 ;  /* 0x0000000c00057213 */ /* 0x000fe20000000000 */
[----:B------:R-:W-:Y:S01]  /*0ce0*/  IMAD.MOV R8, RZ, RZ, -R8 ;  /* 0x000000ffff087224 */ /* 0x000fe200078e0a08 */
[----:B------:R-:W-:Y:S01]  /*0cf0*/  IABS R11, R14 ;  /* 0x0000000e000b7213 */ /* 0x000fe20000000000 */
[----:B------:R1:W-:Y:S01]  /*0d00*/  STL [R1+0x800], R12 ;  /* 0x0008000c01007387 */ /* 0x0003e20000100800 */
[C---:B------:R-:W-:Y:S01]  /*0d10*/  IMAD R42, R0.reuse, R7, R15 ;  /* 0x00000007002a7224 */ /* 0x040fe200078e020f */
[C---:B------:R-:W-:Y:S01]  /*0d20*/  ISETP.GT.U32.AND P5, PT, R0.reuse, R43, PT ;  /* 0x0000002b0000720c */ /* 0x040fe20003fa4070 */
[C---:B------:R-:W-:Y:S01]  /*0d30*/  IMAD R41, R0.reuse, R8, R9 ;  /* 0x0000000800297224 */ /* 0x040fe200078e0209 */
[----:B------:R-:W-:Y:S01]  /*0d40*/  ISETP.GT.U32.AND P2, PT, R0, R45, PT ;  /* 0x0000002d0000720c */ /* 0x000fe20003f44070 */
[----:B------:R-:W-:-:S02]  /*0d50*/  VIADD R7, R24, 0xa ;  /* 0x0000000a18077836 */ /* 0x000fc40000000000 */
[----:B------:R-:W-:Y:S01]  /*0d60*/  IMAD.MOV.U32 R9, RZ, RZ, R5 ;  /* 0x000000ffff097224 */ /* 0x000fe200078e0005 */
[----:B------:R-:W-:Y:S01]  /*0d70*/  ISETP.GT.U32.AND P6, PT, R0, R41, PT ;  /* 0x000000290000720c */ /* 0x000fe20003fc4070 */
[C---:B------:R-:W-:Y:S01]  /*0d80*/  VIADD R10, R24.reuse, 0xb ;  /* 0x0000000b180a7836 */ /* 0x040fe20000000000 */
[----:B------:R-:W-:Y:S01]  /*0d90*/  IABS R15, R7 ;  /* 0x00000007000f7213 */ /* 0x000fe20000000000 */
[----:B-1----:R-:W-:Y:S02]  /*0da0*/  VIADD R12, R24, 0x9 ;  /* 0x00000009180c7836 */ /* 0x002fe40000000000 */
[----:B------:R-:W-:-:S03]  /*0db0*/  IMAD.HI.U32 R5, R6, R11, RZ ;  /* 0x0000000b06057227 */ /* 0x000fc600078e00ff */
[----:B------:R-:W-:Y:S01]  /*0dc0*/  STL [R1+0x804], R12 ;  /* 0x0008040c01007387 */ /* 0x000fe20000100800 */
[----:B------:R-:W-:Y:S01]  /*0dd0*/  IABS R13, R12 ;  /* 0x0000000c000d7213 */ /* 0x000fe20000000000 */
[----:B------:R-:W-:Y:S02]  /*0de0*/  IMAD.MOV R5, RZ, RZ, -R5 ;  /* 0x000000ffff057224 */ /* 0x000fe400078e0a05 */
[----:B------:R1:W-:Y:S01]  /*0df0*/  STL [R1+0x808], R7 ;  /* 0x0008080701007387 */ /* 0x0003e20000100800 */
[----:B------:R-:W-:Y:S02]  /*0e00*/  VIADD R14, R24, 0xc ;  /* 0x0000000c180e7836 */ /* 0x000fe40000000000 */
[----:B------:R-:W-:Y:S01]  /*0e10*/  IMAD R40, R0, R5, R11 ;  /* 0x0000000500287224 */ /* 0x000fe200078e020b */
[----:B------:R3:W-:Y:S01]  /*0e20*/  STL [R1+0x80c], R10 ;  /* 0x00080c0a01007387 */ /* 0x0007e20000100800 */
[----:B------:R-:W-:-:S03]  /*0e30*/  IMAD.HI.U32 R5, R6, R13, RZ ;  /* 0x0000000d06057227 */ /* 0x000fc600078e00ff */
[----:B------:R-:W-:Y:S01]  /*0e40*/  STL [R1+0x810], R14 ;  /* 0x0008100e01007387 */ /* 0x000fe20000100800 */
[----:B------:R-:W-:Y:S02]  /*0e50*/  IMAD.MOV R5, RZ, RZ, -R5 ;  /* 0x000000ffff057224 */ /* 0x000fe400078e0a05 */
[----:B-1----:R-:W-:Y:S01]  /*0e60*/  IMAD.HI.U32 R7, R6, R9, RZ ;  /* 0x0000000906077227 */ /* 0x002fe200078e00ff */
[----:B---3--:R-:W-:-:S03]  /*0e70*/  IABS R10, R10 ;  /* 0x0000000a000a7213 */ /* 0x008fc60000000000 */
[----:B------:R-:W-:Y:S02]  /*0e80*/  IMAD.MOV R8, RZ, RZ, -R7 ;  /* 0x000000ffff087224 */ /* 0x000fe400078e0a07 */
[----:B------:R-:W-:-:S04]  /*0e90*/  IMAD.HI.U32 R7, R6, R15, RZ ;  /* 0x0000000f06077227 */ /* 0x000fc800078e00ff */
[----:B------:R-:W-:Y:S02]  /*0ea0*/  IMAD.MOV.U32 R11, RZ, RZ, R10 ;  /* 0x000000ffff0b7224 */ /* 0x000fe400078e000a */
[----:B------:R-:W-:Y:S01]  /*0eb0*/  IMAD R39, R0, R8, R9 ;  /* 0x0000000800277224 */ /* 0x000fe200078e0209 */
[----:B------:R-:W-:Y:S01]  /*0ec0*/  IABS R9, R14 ;  /* 0x0000000e00097213 */ /* 0x000fe20000000000 */
[----:B------:R-:W-:Y:S02]  /*0ed0*/  VIADD R12, R24, 0xd ;  /* 0x0000000d180c7836 */ /* 0x000fe40000000000 */
[----:B------:R-:W-:-:S03]  /*0ee0*/  IMAD.HI.U32 R8, R6, R11, RZ ;  /* 0x0000000b06087227 */ /* 0x000fc600078e00ff */
[----:B------:R1:W-:Y:S01]  /*0ef0*/  STL [R1+0x814], R12 ;  /* 0x0008140c01007387 */ /* 0x0003e20000100800 */
[----:B------:R-:W-:Y:S02]  /*0f00*/  IMAD.MOV R7, RZ, RZ, -R7 ;  /* 0x000000ffff077224 */ /* 0x000fe400078e0a07 */
[C---:B------:R-:W-:Y:S01]  /*0f10*/  IMAD R38, R0.reuse, R5, R13 ;  /* 0x0000000500267224 */ /* 0x040fe200078e020d */
[----:B------:R-:W-:Y:S01]  /*0f20*/  IABS R5, R12 ;  /* 0x0000000c00057213 */ /* 0x000fe20000000000 */
[----:B------:R-:W-:Y:S02]  /*0f30*/  IMAD.MOV R8, RZ, RZ, -R8 ;  /* 0x000000ffff087224 */ /* 0x000fe400078e0a08 */
[C---:B------:R-:W-:Y:S02]  /*0f40*/  IMAD R37, R0.reuse, R7, R15 ;  /* 0x0000000700257224 */ /* 0x040fe400078e020f */
[----:B------:R-:W-:Y:S01]  /*0f50*/  IMAD R36, R0, R8, R11 ;  /* 0x0000000800247224 */ /* 0x000fe200078e020b */
[C---:B-1----:R-:W-:Y:S01]  /*0f60*/  IADD3 R12, PT, PT, R24.reuse, 0xe, RZ ;  /* 0x0000000e180c7810 */ /* 0x042fe20007ffe0ff */
[----:B------:R-:W-:-:S02]  /*0f70*/  VIADD R7, R24, 0xf ;  /* 0x0000000f18077836 */ /* 0x000fc40000000000 */
[----:B------:R-:W-:Y:S01]  /*0f80*/  IMAD.MOV.U32 R11, RZ, RZ, R5 ;  /* 0x000000ffff0b7224 */ /* 0x000fe200078e0005 */
[----:B------:R-:W-:Y:S01]  /*0f90*/  IABS R13, R12 ;  /* 0x0000000c000d7213 */ /* 0x000fe20000000000 */
[----:B------:R-:W-:Y:S01]  /*0fa0*/  VIADD R10, R24, 0x10 ;  /* 0x00000010180a7836 */ /* 0x000fe20000000000 */
[----:B------:R-:W-:Y:S01]  /*0fb0*/  STL [R1+0x818], R12 ;  /* 0x0008180c01007387 */ /* 0x000fe20000100800 */
[----:B------:R-:W-:Y:S01]  /*0fc0*/  IMAD.HI.U32 R5, R6, R9, RZ ;  /* 0x0000000906057227 */ /* 0x000fe200078e00ff */
[----:B------:R-:W-:Y:S02]  /*0fd0*/  IABS R15, R7 ;  /* 0x00000007000f7213 */ /* 0x000fe40000000000 */
[----:B------:R1:W-:Y:S01]  /*0fe0*/  STL [R1+0x81c], R7 ;  /* 0x00081c0701007387 */ /* 0x0003e20000100800 */
[----:B------:R-:W-:Y:S02]  /*0ff0*/  IMAD.MOV R5, RZ, RZ, -R5 ;  /* 0x000000ffff057224 */ /* 0x000fe400078e0a05 */
[----:B------:R-:W-:Y:S01]  /*1000*/  VIADD R14, R24, 0x11 ;  /* 0x00000011180e7836 */ /* 0x000fe20000000000 */
[----:B------:R3:W-:Y:S01]  /*1010*/  STL [R1+0x820], R10 ;  /* 0x0008200a01007387 */ /* 0x0007e20000100800 */
[----:B------:R-:W-:-:S02]  /*1020*/  IMAD R35, R0, R5, R9 ;  /* 0x0000000500237224 */ /* 0x000fc400078e0209 */
[C---:B------:R-:W-:Y:S01]  /*1030*/  IMAD.HI.U32 R5, R6.reuse, R13, RZ ;  /* 0x0000000d06057227 */ /* 0x040fe200078e00ff */
[----:B------:R-:W-:Y:S03]  /*1040*/  STL [R1+0x824], R14 ;  /* 0x0008240e01007387 */ /* 0x000fe60000100800 */
[----:B-1----:R-:W-:Y:S01]  /*1050*/  IMAD.HI.U32 R7, R6, R11, RZ ;  /* 0x0000000b06077227 */ /* 0x002fe200078e00ff */
[----:B---3--:R-:W-:-:S03]  /*1060*/  IABS R10, R10 ;  /* 0x0000000a000a7213 */ /* 0x008fc60000000000 */
[----:B------:R-:W-:Y:S02]  /*1070*/  IMAD.MOV R8, RZ, RZ, -R7 ;  /* 0x000000ffff087224 */ /* 0x000fe400078e0a07 */
[----:B------:R-:W-:-:S04]  /*1080*/  IMAD.HI.U32 R7, R6, R15, RZ ;  /* 0x0000000f06077227 */ /* 0x000fc800078e00ff */
[----:B------:R-:W-:Y:S01]  /*1090*/  IMAD.MOV.U32 R9, RZ, RZ, R10 ;  /* 0x000000ffff097224 */ /* 0x000fe200078e000a */
[----:B------:R-:W-:Y:S01]  /*10a0*/  IADD3 R10, PT, PT, R24, 0x15, RZ ;  /* 0x00000015180a7810 */ /* 0x000fe20007ffe0ff */
[----:B------:R-:W-:Y:S01]  /*10b0*/  IMAD R34, R0, R8, R11 ;  /* 0x0000000800227224 */ /* 0x000fe200078e020b */
[----:B------:R-:W-:Y:S01]  /*10c0*/  IABS R11, R14 ;  /* 0x0000000e000b7213 */ /* 0x000fe20000000000 */
[----:B------:R-:W-:Y:S02]  /*10d0*/  IMAD.MOV R5, RZ, RZ, -R5 ;  /* 0x000000ffff057224 */ /* 0x000fe400078e0a05 */
[----:B------:R-:W-:Y:S02]  /*10e0*/  VIADD R12, R24, 0x12 ;  /* 0x00000012180c7836 */ /* 0x000fe40000000000 */
[----:B------:R-:W-:-:S03]  /*10f0*/  IMAD.HI.U32 R8, R6, R9, RZ ;  /* 0x0000000906087227 */ /* 0x000fc600078e00ff */
[----:B------:R1:W-:Y:S01]  /*1100*/  STL [R1+0x828], R12 ;  /* 0x0008280c01007387 */ /* 0x0003e20000100800 */
[----:B------:R-:W-:Y:S02]  /*1110*/  IMAD.MOV R7, RZ, RZ, -R7 ;  /* 0x000000ffff077224 */ /* 0x000fe400078e0a07 */
[C---:B------:R-:W-:Y:S01]  /*1120*/  IMAD R33, R0.reuse, R5, R13 ;  /* 0x0000000500217224 */ /* 0x040fe200078e020d */
[----:B------:R-:W-:Y:S01]  /*1130*/  IABS R5, R12 ;  /* 0x0000000c00057213 */ /* 0x000fe20000000000 */
[----:B------:R-:W-:Y:S02]  /*1140*/  IMAD.MOV R8, RZ, RZ, -R8 ;  /* 0x000000ffff087224 */ /* 0x000fe400078e0a08 */
[----:B------:R-:W-:Y:S01]  /*1150*/  IMAD R32, R0, R7, R15 ;  /* 0x0000000700207224 */ /* 0x000fe200078e020f */
[----:B------:R-:W-:Y:S01]  /*1160*/  IABS R15, R10 ;  /* 0x0000000a000f7213 */ /* 0x000fe20000000000 */
[C---:B------:R-:W-:Y:S02]  /*1170*/  VIADD R7, R24.reuse, 0x14 ;  /* 0x0000001418077836 */ /* 0x040fe40000000000 */
[----:B-1----:R-:W-:-:S02]  /*1180*/  VIADD R12, R24, 0x13 ;  /* 0x00000013180c7836 */ /* 0x002fc40000000000 */
[----:B------:R-:W-:Y:S01]  /*1190*/  IMAD R31, R0, R8, R9 ;  /* 0x00000008001f7224 */ /* 0x000fe200078e0209 */
[----:B------:R-:W-:Y:S01]  /*11a0*/  IABS R13, R7 ;  /* 0x00000007000d7213 */ /* 0x000fe20000000000 */
[----:B------:R-:W-:Y:S01]  /*11b0*/  IMAD.MOV.U32 R9, RZ, RZ, R5 ;  /* 0x000000ffff097224 */ /* 0x000fe200078e0005 */
[----:B------:R1:W-:Y:S01]  /*11c0*/  STL [R1+0x82c], R12 ;  /* 0x00082c0c01007387 */ /* 0x0003e20000100800 */
[----:B------:R-:W-:Y:S01]  /*11d0*/  IMAD.HI.U32 R5, R6, R11, RZ ;  /* 0x0000000b06057227 */ /* 0x000fe200078e00ff */
[----:B------:R-:W-:Y:S02]  /*11e0*/  IABS R93, R12 ;  /* 0x0000000c005d7213 */ /* 0x000fe40000000000 */
[----:B------:R3:W-:Y:S01]  /*11f0*/  STL [R1+0x830], R7 ;  /* 0x0008300701007387 */ /* 0x0007e20000100800 */
[----:B------:R-:W-:Y:S02]  /*1200*/  IMAD.MOV R5, RZ, RZ, -R5 ;  /* 0x000000ffff057224 */ /* 0x000fe400078e0a05 */
[----:B------:R-:W-:Y:S01]  /*1210*/  VIADD R22, R24, 0x1f ;  /* 0x0000001f18167836 */ /* 0x000fe20000000000 */
[----:B------:R5:W-:Y:S01]  /*1220*/  STL [R1+0x834], R10 ;  /* 0x0008340a01007387 */ /* 0x000be20000100800 */
[----:B------:R-:W-:-:S02]  /*1230*/  IMAD R30, R0, R5, R11 ;  /* 0x00000005001e7224 */ /* 0x000fc400078e020b */
[----:B-1----:R-:W-:Y:S01]  /*1240*/  VIADD R12, R24, 0x16 ;  /* 0x00000016180c7836 */ /* 0x002fe20000000000 */
[----:B------:R-:W-:Y:S01]  /*1250*/  IABS R23, R22 ;  /* 0x0000001600177213 */ /* 0x000fe20000000000 */
[----:B------:R-:W-:-:S03]  /*1260*/  IMAD.HI.U32 R5, R6, R93, RZ ;  /* 0x0000005d06057227 */ /* 0x000fc600078e00ff */
[----:B------:R-:W-:Y:S01]  /*1270*/  STL [R1+0x838], R12 ;  /* 0x0008380c01007387 */ /* 0x000fe20000100800 */
[----:B---3--:R-:W-:-:S04]  /*1280*/  IMAD.HI.U32 R7, R6, R9, RZ ;  /* 0x0000000906077227 */ /* 0x008fc800078e00ff */
[----:B------:R-:W-:Y:S02]  /*1290*/  IMAD.MOV R8, RZ, RZ, -R7 ;  /* 0x000000ffff087224 */ /* 0x000fe400078e0a07 */
[----:B------:R-:W-:-:S04]  /*12a0*/  IMAD.HI.U32 R7, R6, R13, RZ ;  /* 0x0000000d06077227 */ /* 0x000fc800078e00ff */
[----:B------:R-:W-:Y:S02]  /*12b0*/  IMAD.MOV R7, RZ, RZ, -R7 ;  /* 0x000000ffff077224 */ /* 0x000fe400078e0a07 */
[----:B-----5:R-:W-:Y:S02]  /*12c0*/  VIADD R10, R24, 0x17 ;  /* 0x00000017180a7836 */ /* 0x020fe40000000000 */
[C---:B------:R-:W-:Y:S02]  /*12d0*/  IMAD R92, R0.reuse, R7, R13 ;  /* 0x00000007005c7224 */ /* 0x040fe400078e020d */
[----:B------:R-:W-:Y:S01]  /*12e0*/  IMAD R29, R0, R8, R9 ;  /* 0x00000008001d7224 */ /* 0x000fe200078e0209 */
[----:B------:R1:W-:Y:S01]  /*12f0*/  STL [R1+0x83c], R10 ;  /* 0x00083c0a01007387 */ /* 0x0003e20000100800 */
[----:B------:R-:W-:Y:S01]  /*1300*/  IABS R13, R10 ;  /* 0x0000000a000d7213 */ /* 0x000fe20000000000 */
[----:B------:R-:W-:Y:S01]  /*1310*/  IMAD.MOV R5, RZ, RZ, -R5 ;  /* 0x000000ffff057224 */ /* 0x000fe200078e0a05 */
[----:B------:R-:W-:Y:S01]  /*1320*/  IABS R9, R12 ;  /* 0x0000000c00097213 */ /* 0x000fe20000000000 */
[----:B------:R-:W-:-:S02]  /*1330*/  VIADD R7, R24, 0x19 ;  /* 0x0000001918077836 */ /* 0x000fc40000000000 */
[----:B------:R-:W-:-:S03]  /*1340*/  IMAD.HI.U32 R8, R6, R15, RZ ;  /* 0x0000000f06087227 */ /* 0x000fc600078e00ff */
[----:B------:R-:W-:Y:S01]  /*1350*/  IABS R19, R7 ;  /* 0x0000000700137213 */ /* 0x000fe20000000000 */
[----:B-1----:R-:W-:Y:S02]  /*1360*/  VIADD R10, R24, 0x18 ;  /* 0x00000018180a7836 */ /* 0x002fe40000000000 */
[----:B------:R-:W-:Y:S02]  /*1370*/  IMAD R93, R0, R5, R93 ;  /* 0x00000005005d7224 */ /* 0x000fe400078e025d */
[----:B------:R-:W-:Y:S01]  /*1380*/  IMAD.MOV R8, RZ, RZ, -R8 ;  /* 0x000000ffff087224 */ /* 0x000fe200078e0a08 */
[----:B------:R-:W-:Y:S01]  /*1390*/  STL [R1+0x840], R10 ;  /* 0x0008400a01007387 */ /* 0x000fe20000100800 */
[----:B------:R-:W-:Y:S01]  /*13a0*/  IMAD.HI.U32 R5, R6, R9, RZ ;  /* 0x0000000906057227 */ /* 0x000fe200078e00ff */
[----:B------:R-:W-:Y:S02]  /*13b0*/  IABS R11, R10 ;  /* 0x0000000a000b7213 */ /* 0x000fe40000000000 */
[----:B------:R1:W-:Y:S01]  /*13c0*/  STL [R1+0x844], R7 ;  /* 0x0008440701007387 */ /* 0x0003e20000100800 */
[----:B------:R-:W-:-:S02]  /*13d0*/  IMAD R15, R0, R8, R15 ;  /* 0x00000008000f7224 */ /* 0x000fc400078e020f */
[----:B------:R-:W-:Y:S02]  /*13e0*/  IMAD.MOV R5, RZ, RZ, -R5 ;  /* 0x000000ffff057224 */ /* 0x000fe400078e0a05 */
[----:B------:R-:W-:Y:S02]  /*13f0*/  VIADD R12, R24, 0x1a ;  /* 0x0000001a180c7836 */ /* 0x000fe40000000000 */
[----:B------:R-:W-:Y:S02]  /*1400*/  IMAD R14, R0, R5, R9 ;  /* 0x00000005000e7224 */ /* 0x000fe400078e0209 */
[C---:B------:R-:W-:Y:S01]  /*1410*/  IMAD.HI.U32 R5, R6.reuse, R11, RZ ;  /* 0x0000000b06057227 */ /* 0x040fe200078e00ff */
[----:B------:R3:W-:Y:S01]  /*1420*/  STL [R1+0x848], R12 ;  /* 0x0008480c01007387 */ /* 0x0007e20000100800 */
[----:B------:R-:W-:Y:S02]  /*1430*/  IABS R9, R12 ;  /* 0x0000000c00097213 */ /* 0x000fe40000000000 */
[----:B-1----:R-:W-:-:S04]  /*1440*/  IMAD.HI.U32 R7, R6, R13, RZ ;  /* 0x0000000d06077227 */ /* 0x002fc800078e00ff */
[----:B------:R-:W-:Y:S02]  /*1450*/  IMAD.MOV R8, RZ, RZ, -R7 ;  /* 0x000000ffff087224 */ /* 0x000fe400078e0a07 */
[----:B------:R-:W-:Y:S02]  /*1460*/  IMAD.MOV R5, RZ, RZ, -R5 ;  /* 0x000000ffff057224 */ /* 0x000fe400078e0a05 */
[----:B------:R-:W-:Y:S02]  /*1470*/  IMAD R13, R0, R8, R13 ;  /* 0x00000008000d7224 */ /* 0x000fe400078e020d */
[----:B------:R-:W-:-:S04]  /*1480*/  IMAD.HI.U32 R8, R6, R23, RZ ;  /* 0x0000001706087227 */ /* 0x000fc800078e00ff */
[----:B------:R-:W-:Y:S02]  /*1490*/  IMAD.MOV R8, RZ, RZ, -R8 ;  /* 0x000000ffff087224 */ /* 0x000fe400078e0a08 */
[C---:B---3--:R-:W-:Y:S02]  /*14a0*/  IMAD R12, R0.reuse, R5, R11 ;  /* 0x00000005000c7224 */ /* 0x048fe400078e020b */
[----:B------:R-:W-:Y:S02]  /*14b0*/  IMAD R5, R0, R8, R23 ;  /* 0x0000000800057224 */ /* 0x000fe400078e0217 */
[--C-:B------:R-:W-:Y:S01]  /*14c0*/  @!P3 IMAD.IADD R46, R46, 0x1, -R0.reuse ;  /* 0x000000012e2eb824 */ /* 0x100fe200078e0a00 */
[----:B------:R-:W-:Y:S01]  /*14d0*/  ISETP.GT.U32.AND P3, PT, R0, R40, PT ;  /* 0x000000280000720c */ /* 0x000fe20003f64070 */
[--C-:B------:R-:W-:Y:S01]  /*14e0*/  @!P4 IMAD.IADD R44, R44, 0x1, -R0.reuse ;  /* 0x000000012c2cc824 */ /* 0x100fe200078e0a00 */
[C---:B------:R-:W-:Y:S01]  /*14f0*/  ISETP.GT.U32.AND P0, PT, R0.reuse, R5, PT ;  /* 0x000000050000720c */ /* 0x040fe20003f04070 */
[--C-:B------:R-:W-:Y:S01]  /*1500*/  @!P5 IMAD.IADD R43, R43, 0x1, -R0.reuse ;  /* 0x000000012b2bd824 */ /* 0x100fe200078e0a00 */
[C---:B------:R-:W-:Y:S01]  /*1510*/  ISETP.GT.U32.AND P4, PT, R0.reuse, R46, PT ;  /* 0x0000002e0000720c */ /* 0x040fe20003f84070 */
[--C-:B------:R-:W-:Y:S01]  /*1520*/  @!P6 IMAD.IADD R41, R41, 0x1, -R0.reuse ;  /* 0x000000012929e824 */ /* 0x100fe200078e0a00 */
[C---:B------:R-:W-:Y:S01]  /*1530*/  ISETP.GT.U32.AND P5, PT, R0.reuse, R39, PT ;  /* 0x000000270000720c */ /* 0x040fe20003fa4070 */
[----:B------:R-:W-:Y:S01]  /*1540*/  @!P2 IMAD.IADD R45, R45, 0x1, -R0 ;  /* 0x000000012d2da824 */ /* 0x000fe200078e0a00 */
[----:B------:R-:W-:Y:S01]  /*1550*/  ISETP.GT.U32.AND P6, PT, R0, R43, PT ;  /* 0x0000002b0000720c */ /* 0x000fe20003fc4070 */
[----:B------:R-:W-:Y:S01]  /*1560*/  IMAD.HI.U32 R7, R6, R19, RZ ;  /* 0x0000001306077227 */ /* 0x000fe200078e00ff */
[----:B------:R-:W-:-:S03]  /*1570*/  ISETP.GT.U32.AND P2, PT, R0, R37, PT ;  /* 0x000000250000720c */ /* 0x000fc60003f44070 */
[--C-:B------:R-:W-:Y:S01]  /*1580*/  @!P3 IMAD.IADD R40, R40, 0x1, -R0.reuse ;  /* 0x000000012828b824 */ /* 0x100fe200078e0a00 */
[C---:B------:R-:W-:Y:S01]  /*1590*/  ISETP.GT.U32.AND P3, PT, R0.reuse, R41, PT ;  /* 0x000000290000720c */ /* 0x040fe20003f64070 */
[--C-:B------:R-:W-:Y:S01]  /*15a0*/  @!P0 IMAD.IADD R5, R5, 0x1, -R0.reuse ;  /* 0x0000000105058824 */ /* 0x100fe200078e0a00 */
[----:B------:R-:W-:Y:S01]  /*15b0*/  ISETP.GT.U32.AND P0, PT, R0, R42, PT ;  /* 0x0000002a0000720c */ /* 0x000fe20003f04070 */
[--C-:B------:R-:W-:Y:S01]  /*15c0*/  @!P4 IMAD.IADD R46, R46, 0x1, -R0.reuse ;  /* 0x000000012e2ec824 */ /* 0x100fe200078e0a00 */
[----:B------:R-:W-:Y:S01]  /*15d0*/  IADD3 R7, PT, PT, -R7, RZ, RZ ;  /* 0x000000ff07077210 */ /* 0x000fe20007ffe1ff */
[--C-:B------:R-:W-:Y:S01]  /*15e0*/  @!P5 IMAD.IADD R39, R39, 0x1, -R0.reuse ;  /* 0x000000012727d824 */ /* 0x100fe200078e0a00 */
[C---:B------:R-:W-:Y:S01]  /*15f0*/  ISETP.GT.U32.AND P1, PT, R0.reuse, R5, PT ;  /* 0x000000050000720c */ /* 0x040fe20003f24070 */
[--C-:B------:R-:W-:Y:S01]  /*1600*/  @!P6 IMAD.IADD R43, R43, 0x1, -R0.reuse ;  /* 0x000000012b2be824 */ /* 0x100fe200078e0a00 */
[----:B------:R-:W-:Y:S01]  /*1610*/  ISETP.GT.U32.AND P5, PT, R0, R40, PT ;  /* 0x000000280000720c */ /* 0x000fe20003fa4070 */
[----:B------:R-:W-:Y:S01]  /*1620*/  VIADD R10, R24, 0x1b ;  /* 0x0000001b180a7836 */ /* 0x000fe20000000000 */
[C---:B------:R-:W-:Y:S01]  /*1630*/  ISETP.GT.U32.AND P6, PT, R0.reuse, R39, PT ;  /* 0x000000270000720c */ /* 0x040fe20003fc4070 */
[C---:B------:R-:W-:Y:S01]  /*1640*/  IMAD R11, R0.reuse, R7, R19 ;  /* 0x00000007000b7224 */ /* 0x040fe200078e0213 */
[----:B------:R-:W-:Y:S01]  /*1650*/  @!P2 IADD3 R37, PT, PT, R37, -R0, RZ ;  /* 0x800000002525a210 */ /* 0x000fe20007ffe0ff */
[--C-:B------:R-:W-:Y:S01]  /*1660*/  @!P3 IMAD.IADD R41, R41, 0x1, -R0.reuse ;  /* 0x000000012929b824 */ /* 0x100fe200078e0a00 */
[----:B------:R-:W-:Y:S01]  /*1670*/  ISETP.GT.U32.AND P2, PT, R0, R33, PT ;  /* 0x000000210000720c */ /* 0x000fe20003f44070 */
[--C-:B------:R-:W-:Y:S01]  /*1680*/  @!P0 IMAD.IADD R42, R42, 0x1, -R0.reuse ;  /* 0x000000012a2a8824 */ /* 0x100fe200078e0a00 */
[----:B------:R-:W-:Y:S01]  /*1690*/  ISETP.GT.U32.AND P0, PT, R0, R38, PT ;  /* 0x000000260000720c */ /* 0x000fe20003f04070 */
[----:B------:R-:W-:Y:S01]  /*16a0*/  VIADD R25, R24, 0x1c ;  /* 0x0000001c18197836 */ /* 0x000fe20000000000 */
[C---:B------:R-:W-:Y:S01]  /*16b0*/  ISETP.GT.U32.AND P3, PT, R0.reuse, R34, PT ;  /* 0x000000220000720c */ /* 0x040fe20003f64070 */
[--C-:B------:R-:W-:Y:S01]  /*16c0*/  @!P1 IMAD.IADD R5, R5, 0x1, -R0.reuse ;  /* 0x0000000105059824 */ /* 0x100fe200078e0a00 */
[----:B------:R-:W-:Y:S01]  /*16d0*/  ISETP.GT.U32.AND P1, PT, R0, R44, PT ;  /* 0x0000002c0000720c */ /* 0x000fe20003f24070 */
[--C-:B------:R-:W-:Y:S01]  /*16e0*/  @!P5 IMAD.IADD R40, R40, 0x1, -R0.reuse ;  /* 0x000000012828d824 */ /* 0x100fe200078e0a00 */
[C---:B------:R-:W-:Y:S01]  /*16f0*/  ISETP.GT.U32.AND P4, PT, R0.reuse, R42, PT ;  /* 0x0000002a0000720c */ /* 0x040fe20003f84070 */
[--C-:B------:R-:W-:Y:S01]  /*1700*/  @!P6 IMAD.IADD R39, R39, 0x1, -R0.reuse ;  /* 0x000000012727e824 */ /* 0x100fe200078e0a00 */
[C---:B------:R-:W-:Y:S01]  /*1710*/  ISETP.GT.U32.AND P5, PT, R0.reuse, R37, PT ;  /* 0x000000250000720c */ /* 0x040fe20003fa4070 */
[----:B------:R1:W-:Y:S01]  /*1720*/  STL [R1+0x84c], R10 ;  /* 0x00084c0a01007387 */ /* 0x0003e20000100800 */
[----:B------:R-:W-:Y:S01]  /*1730*/  ISETP.GT.U32.AND P6, PT, R0, R32, PT ;  /* 0x000000200000720c */ /* 0x000fe20003fc4070 */
[--C-:B------:R-:W-:Y:S01]  /*1740*/  @!P2 IMAD.IADD R33, R33, 0x1, -R0.reuse ;  /* 0x000000012121a824 */ /* 0x100fe200078e0a00 */
[----:B------:R-:W-:Y:S01]  /*1750*/  IABS R19, R10 ;  /* 0x0000000a00137213 */ /* 0x000fe20000000000 */
[--C-:B------:R-:W-:Y:S01]  /*1760*/  @!P0 IMAD.IADD R38, R38, 0x1, -R0.reuse ;  /* 0x0000000126268824 */ /* 0x100fe200078e0a00 */
[----:B------:R3:W-:Y:S01]  /*1770*/  STL [R1+0x858], R25 ;  /* 0x0008581901007387 */ /* 0x0007e20000100800 */
[--C-:B------:R-:W-:Y:S01]  /*1780*/  @!P3 IMAD.IADD R34, R34, 0x1, -R0.reuse ;  /* 0x000000012222b824 */ /* 0x100fe200078e0a00 */
[----:B------:R-:W-:Y:S01]  /*1790*/  ISETP.GT.U32.AND P2, PT, R0, R33, PT ;  /* 0x000000210000720c */ /* 0x000fe20003f44070 */
[--C-:B------:R-:W-:Y:S01]  /*17a0*/  @!P1 IMAD.IADD R44, R44, 0x1, -R0.reuse ;  /* 0x000000012c2c9824 */ /* 0x100fe200078e0a00 */
[----:B------:R-:W-:Y:S01]  /*17b0*/  ISETP.GT.U32.AND P1, PT, R0, R36, PT ;  /* 0x000000240000720c */ /* 0x000fe20003f24070 */
[--C-:B------:R-:W-:Y:S01]  /*17c0*/  @!P4 IMAD.IADD R42, R42, 0x1, -R0.reuse ;  /* 0x000000012a2ac824 */ /* 0x100fe200078e0a00 */
[C---:B------:R-:W-:Y:S01]  /*17d0*/  ISETP.GT.U32.AND P0, PT, R0.reuse, R38, PT ;  /* 0x000000260000720c */ /* 0x040fe20003f04070 */
[--C-:B------:R-:W-:Y:S01]  /*17e0*/  @!P5 IMAD.IADD R37, R37, 0x1, -R0.reuse ;  /* 0x000000012525d824 */ /* 0x100fe200078e0a00 */
[----:B------:R-:W-:Y:S01]  /*17f0*/  ISETP.GT.U32.AND P4, PT, R0, R35, PT ;  /* 0x000000230000720c */ /* 0x000fe20003f84070 */
[----:B------:R-:W-:Y:S01]  /*1800*/  @!P6 IMAD.IADD R32, R32, 0x1, -R0 ;  /* 0x000000012020e824 */ /* 0x000fe200078e0a00 */
[----:B------:R-:W-:Y:S01]  /*1810*/  ISETP.GT.U32.AND P3, PT, R0, R29, PT ;  /* 0x0000001d0000720c */ /* 0x000fe20003f64070 */
[----:B-1----:R-:W-:Y:S01]  /*1820*/  VIADD R10, R24, 0x1d ;  /* 0x0000001d180a7836 */ /* 0x002fe20000000000 */
[----:B------:R-:W-:Y:S01]  /*1830*/  ISETP.GT.U32.AND P6, PT, R0, R93, PT ;  /* 0x0000005d0000720c */ /* 0x000fe20003fc4070 */
[----:B------:R-:W-:Y:S01]  /*1840*/  IMAD.HI.U32 R7, R6, R9, RZ ;  /* 0x0000000906077227 */ /* 0x000fe200078e00ff */
[----:B---3--:R-:W-:-:S02]  /*1850*/  IABS R25, R25 ;  /* 0x0000001900197213 */ /* 0x008fc40000000000 */
[----:B------:R-:W-:Y:S01]  /*1860*/  IABS R27, R10 ;  /* 0x0000000a001b7213 */ /* 0x000fe20000000000 */
[--C-:B------:R-:W-:Y:S01]  /*1870*/  @!P1 IMAD.IADD R36, R36, 0x1, -R0.reuse ;  /* 0x0000000124249824 */ /* 0x100fe200078e0a00 */
[----:B------:R1:W-:Y:S01]  /*1880*/  STL [R1+0x854], R10 ;  /* 0x0008540a01007387 */ /* 0x0003e20000100800 */
[--C-:B------:R-:W-:Y:S01]  /*1890*/  @!P0 IMAD.IADD R38, R38, 0x1, -R0.reuse ;  /* 0x0000000126268824 */ /* 0x100fe200078e0a00 */
[C---:B------:R-:W-:Y:S01]  /*18a0*/  ISETP.GT.U32.AND P0, PT, R0.reuse, R31, PT ;  /* 0x0000001f0000720c */ /* 0x040fe20003f04070 */
[----:B------:R-:W-:Y:S01]  /*18b0*/  @!P4 IMAD.IADD R35, R35, 0x1, -R0 ;  /* 0x000000012323c824 */ /* 0x000fe200078e0a00 */
[----:B------:R-:W-:Y:S01]  /*18c0*/  ISETP.GT.U32.AND P1, PT, R0, R36, PT ;  /* 0x000000240000720c */ /* 0x000fe20003f24070 */
[----:B------:R-:W-:Y:S01]  /*18d0*/  VIADD R24, R24, 0x1e ;  /* 0x0000001e18187836 */ /* 0x000fe20000000000 */
[C---:B------:R-:W-:Y:S01]  /*18e0*/  ISETP.GT.U32.AND P4, PT, R0.reuse, R30, PT ;  /* 0x0000001e0000720c */ /* 0x040fe20003f84070 */
[----:B------:R-:W-:Y:S01]  /*18f0*/  IMAD.MOV R7, RZ, RZ, -R7 ;  /* 0x000000ffff077224 */ /* 0x000fe200078e0a07 */
[----:B------:R-:W-:Y:S01]  /*1900*/  ISETP.GT.U32.AND P5, PT, R0, R35, PT ;  /* 0x000000230000720c */ /* 0x000fe20003fa4070 */
[----:B------:R-:W-:Y:S01]  /*1910*/  IMAD.HI.U32 R8, R6, R19, RZ ;  /* 0x0000001306087227 */ /* 0x000fe200078e00ff */
[----:B------:R3:W-:Y:S01]  /*1920*/  STL [R1+0x850], R24 ;  /* 0x0008501801007387 */ /* 0x0007e20000100800 */
[----:B------:R-:W-:-:S02]  /*1930*/  @!P3 IADD3 R29, PT, PT, R29, -R0, RZ ;  /* 0x800000001d1db210 */ /* 0x000fc40007ffe0ff */
[--C-:B------:R-:W-:Y:S01]  /*1940*/  @!P2 IMAD.IADD R33, R33, 0x1, -R0.reuse ;  /* 0x000000012121a824 */ /* 0x100fe200078e0a00 */
[C---:B------:R-:W-:Y:S01]  /*1950*/  ISETP.GT.U32.AND P2, PT, R0.reuse, R15, PT ;  /* 0x0000000f0000720c */ /* 0x040fe20003f44070 */
[--C-:B------:R-:W-:Y:S01]  /*1960*/  @!P0 IMAD.IADD R31, R31, 0x1, -R0.reuse ;  /* 0x000000011f1f8824 */ /* 0x100fe200078e0a00 */
[----:B------:R-:W-:Y:S01]  /*1970*/  ISETP.GT.U32.AND P0, PT, R0, R92, PT ;  /* 0x0000005c0000720c */ /* 0x000fe20003f04070 */
[--C-:B------:R-:W-:Y:S01]  /*1980*/  @!P1 IMAD.IADD R36, R36, 0x1, -R0.reuse ;  /* 0x0000000124249824 */ /* 0x100fe200078e0a00 */
[----:B------:R-:W-:Y:S01]  /*1990*/  ISETP.GT.U32.AND P1, PT, R0, R34, PT ;  /* 0x000000220000720c */ /* 0x000fe20003f24070 */
[--C-:B------:R-:W-:Y:S01]  /*19a0*/  @!P4 IMAD.IADD R30, R30, 0x1, -R0.reuse ;  /* 0x000000011e1ec824 */ /* 0x100fe200078e0a00 */
[C---:B------:R-:W-:Y:S01]  /*19b0*/  ISETP.GT.U32.AND P4, PT, R0.reuse, R32, PT ;  /* 0x000000200000720c */ /* 0x040fe20003f84070 */
[----:B------:R-:W-:Y:S01]  /*19c0*/  @!P5 IMAD.IADD R35, R35, 0x1, -R0 ;  /* 0x000000012323d824 */ /* 0x000fe200078e0a00 */
[C---:B------:R-:W-:Y:S01]  /*19d0*/  ISETP.GT.U32.AND P5, PT, R0.reuse, R31, PT ;  /* 0x0000001f0000720c */ /* 0x040fe20003fa4070 */
[C---:B-1----:R-:W-:Y:S01]  /*19e0*/  IMAD R10, R0.reuse, R7, R9 ;  /* 0x00000007000a7224 */ /* 0x042fe200078e0209 */
[----:B---3--:R-:W-:Y:S01]  /*19f0*/  IABS R24, R24 ;  /* 0x0000001800187213 */ /* 0x008fe20000000000 */
[----:B------:R-:W-:Y:S01]  /*1a00*/  IMAD.MOV R23, RZ, RZ, -R8 ;  /* 0x000000ffff177224 */ /* 0x000fe200078e0a08 */
[----:B------:R-:W-:Y:S01]  /*1a10*/  ISETP.GT.U32.AND P3, PT, R0, R14, PT ;  /* 0x0000000e0000720c */ /* 0x000fe20003f64070 */
[----:B------:R-:W-:-:S04]  /*1a20*/  IMAD.HI.U32 R7, R6, R25, RZ ;  /* 0x0000001906077227 */ /* 0x000fc800078e00ff */
[----:B------:R-:W-:Y:S01]  /*1a30*/  @!P1 IMAD.IADD R34, R34, 0x1, -R0 ;  /* 0x0000000122229824 */ /* 0x000fe200078e0a00 */
[----:B------:R-:W-:Y:S01]  /*1a40*/  ISETP.GT.U32.AND P1, PT, R0, R30, PT ;  /* 0x0000001e0000720c */ /* 0x000fe20003f24070 */
[----:B------:R-:W-:-:S04]  /*1a50*/  IMAD.HI.U32 R8, R6, R27, RZ ;  /* 0x0000001b06087227 */ /* 0x000fc800078e00ff */
[----:B------:R-:W-:Y:S01]  /*1a60*/  @!P6 IMAD.IADD R93, R93, 0x1, -R0 ;  /* 0x000000015d5de824 */ /* 0x000fe200078e0a00 */
[C---:B------:R-:W-:Y:S01]  /*1a70*/  ISETP.GT.U32.AND P6, PT, R0.reuse, R29, PT ;  /* 0x0000001d0000720c */ /* 0x040fe20003fc4070 */
[----:B------:R-:W-:Y:S02]  /*1a80*/  IMAD R9, R0, R23, R19 ;  /* 0x0000001700097224 */ /* 0x000fe400078e0213 */
[----:B------:R-:W-:Y:S02]  /*1a90*/  IMAD.MOV R7, RZ, RZ, -R7 ;  /* 0x000000ffff077224 */ /* 0x000fe400078e0a07 */
[----:B------:R-:W-:Y:S02]  /*1aa0*/  IMAD.MOV R19, RZ, RZ, -R8 ;  /* 0x000000ffff137224 */ /* 0x000fe400078e0a08 */
[----:B------:R-:W-:Y:S02]  /*1ab0*/  IMAD R28, R18, 0x100, R26 ;  /* 0x00000100121c7824 */ /* 0x000fe400078e021a */
[----:B------:R-:W-:-:S02]  /*1ac0*/  IMAD.MOV.U32 R23, RZ, RZ, R24 ;  /* 0x000000ffff177224 */ /* 0x000fc400078e0018 */
[--C-:B------:R-:W-:Y:S01]  /*1ad0*/  @!P0 IMAD.IADD R92, R92, 0x1, -R0.reuse ;  /* 0x000000015c5c8824 */ /* 0x100fe200078e0a00 */
[----:B------:R1:W-:Y:S01]  /*1ae0*/  STL [R1+0xe0c], R28 ;  /* 0x000e0c1c01007387 */ /* 0x0003e20000100800 */
[--C-:B------:R-:W-:Y:S01]  /*1af0*/  @!P4 IMAD.IADD R32, R32, 0x1, -R0.reuse ;  /* 0x000000012020c824 */ /* 0x100fe200078e0a00 */
[C---:B------:R-:W-:Y:S01]  /*1b00*/  ISETP.GT.U32.AND P4, PT, R0.reuse, R93, PT ;  /* 0x0000005d0000720c */ /* 0x040fe20003f84070 */
[--C-:B------:R-:W-:Y:S01]  /*1b10*/  @!P5 IMAD.IADD R31, R31, 0x1, -R0.reuse ;  /* 0x000000011f1fd824 */ /* 0x100fe200078e0a00 */
[C---:B------:R-:W-:Y:S01]  /*1b20*/  ISETP.GT.U32.AND P5, PT, R0.reuse, R13, PT ;  /* 0x0000000d0000720c */ /* 0x040fe20003fa4070 */
[C---:B------:R-:W-:Y:S01]  /*1b30*/  IMAD R8, R0.reuse, R7, R25 ;  /* 0x0000000700087224 */ /* 0x040fe200078e0219 */
[C---:B------:R-:W-:Y:S01]  /*1b40*/  ISETP.GT.U32.AND P0, PT, R0.reuse, R92, PT ;  /* 0x0000005c0000720c */ /* 0x040fe20003f04070 */
[----:B------:R-:W-:Y:S01]  /*1b50*/  IMAD R7, R0, R19, R27 ;  /* 0x0000001300077224 */ /* 0x000fe200078e021b */
[----:B------:R-:W-:Y:S01]  /*1b60*/  IABS R19, R28 ;  /* 0x0000001c00137213 */ /* 0x000fe20000000000 */
[----:B------:R-:W-:Y:S01]  /*1b70*/  IMAD.HI.U32 R6, R6, R23, RZ ;  /* 0x0000001706067227 */ /* 0x000fe200078e00ff */
[----:B------:R1:W-:Y:S03]  /*1b80*/  STL [R1+0x23c], R46 ;  /* 0x00023c2e01007387 */ /* 0x0003e60000100800 */
[--C-:B------:R-:W-:Y:S01]  /*1b90*/  @!P2 IMAD.IADD R15, R15, 0x1, -R0.reuse ;  /* 0x000000010f0fa824 */ /* 0x100fe200078e0a00 */
[----:B------:R-:W-:Y:S01]  /*1ba0*/  ISETP.GT.U32.AND P2, PT, R0, R11, PT ;  /* 0x0000000b0000720c */ /* 0x000fe20003f44070 */
[----:B------:R-:W-:Y:S01]  /*1bb0*/  @!P1 IMAD.IADD R30, R30, 0x1, -R0 ;  /* 0x000000011e1e9824 */ /* 0x000fe200078e0a00 */
[----:B------:R-:W-:Y:S01]  /*1bc0*/  ISETP.GT.U32.AND P1, PT, R0, R12, PT ;  /* 0x0000000c0000720c */ /* 0x000fe20003f24070 */
[----:B------:R-:W-:Y:S01]  /*1bd0*/  IMAD.MOV R6, RZ, RZ, -R6 ;  /* 0x000000ffff067224 */ /* 0x000fe200078e0a06 */
[----:B------:R1:W-:Y:S01]  /*1be0*/  STL [R1+0x238], R45 ;  /* 0x0002382d01007387 */ /* 0x0003e20000100800 */
[----:B------:R-:W-:-:S03]  /*1bf0*/  IMAD.HI.U32 R18, R17, R19, RZ ;  /* 0x0000001311127227 */ /* 0x000fc600078e00ff */
[----:B------:R1:W-:Y:S01]  /*1c00*/  STL [R1+0x1c4], R44 ;  /* 0x0001c42c01007387 */ /* 0x0003e20000100800 */
[----:B------:R-:W-:Y:S01]  /*1c10*/  @!P3 IMAD.IADD R14, R14, 0x1, -R0 ;  /* 0x000000010e0eb824 */ /* 0x000fe200078e0a00 */
[C---:B------:R-:W-:Y:S01]  /*1c20*/  ISETP.GT.U32.AND P3, PT, R0.reuse, R15, PT ;  /* 0x0000000f0000720c */ /* 0x040fe20003f64070 */
[----:B------:R-:W-:Y:S01]  /*1c30*/  IMAD R6, R0, R6, R23 ;  /* 0x0000000600067224 */ /* 0x000fe200078e0217 */
[----:B------:R1:W-:Y:S01]  /*1c40*/  STL [R1+0x1c0], R43 ;  /* 0x0001c02b01007387 */ /* 0x0003e20000100800 */
[----:B------:R-:W-:Y:S02]  /*1c50*/  IMAD.MOV R18, RZ, RZ, -R18 ;  /* 0x000000ffff127224 */ /* 0x000fe400078e0a12 */
[----:B------:R-:W-:Y:S01]  /*1c60*/  VIADD R23, R28, 0x80 ;  /* 0x000000801c177836 */ /* 0x000fe20000000000 */
[----:B------:R-:W-:Y:S01]  /*1c70*/  @!P1 IADD3 R12, PT, PT, R12, -R0, RZ ;  /* 0x800000000c0c9210 */ /* 0x000fe20007ffe0ff */
[--C-:B------:R-:W-:Y:S01]  /*1c80*/  @!P6 IMAD.IADD R29, R29, 0x1, -R0.reuse ;  /* 0x000000011d1de824 */ /* 0x100fe200078e0a00 */
[C---:B------:R-:W-:Y:S01]  /*1c90*/  ISETP.GT.U32.AND P6, PT, R0.reuse, R14, PT ;  /* 0x0000000e0000720c */ /* 0x040fe20003fc4070 */
[--C-:B------:R-:W-:Y:S01]  /*1ca0*/  @!P4 IMAD.IADD R93, R93, 0x1, -R0.reuse ;  /* 0x000000015d5dc824 */ /* 0x100fe200078e0a00 */
[C---:B------:R-:W-:Y:S01]  /*1cb0*/  ISETP.GT.U32.AND P4, PT, R0.reuse, R10, PT ;  /* 0x0000000a0000720c */ /* 0x040fe20003f84070 */
[--C-:B------:R-:W-:Y:S01]  /*1cc0*/  @!P5 IMAD.IADD R13, R13, 0x1, -R0.reuse ;  /* 0x000000010d0dd824 */ /* 0x100fe200078e0a00 */
[----:B------:R-:W-:Y:S01]  /*1cd0*/  ISETP.GT.U32.AND P5, PT, R0, R8, PT ;  /* 0x000000080000720c */ /* 0x000fe20003fa4070 */
[----:B------:R-:W-:Y:S01]  /*1ce0*/  IMAD R19, R16, R18, R19 ;  /* 0x0000001210137224 */ /* 0x000fe200078e0213 */
[----:B------:R-:W-:Y:S01]  /*1cf0*/  IABS R18, R23 ;  /* 0x0000001700127213 */ /* 0x000fe20000000000 */
[--C-:B------:R-:W-:Y:S01]  /*1d00*/  @!P0 IMAD.IADD R92, R92, 0x1, -R0.reuse ;  /* 0x000000015c5c8824 */ /* 0x100fe200078e0a00 */
[C---:B------:R-:W-:Y:S01]  /*1d10*/  ISETP.GT.U32.AND P0, PT, R0.reuse, R9, PT ;  /* 0x000000090000720c */ /* 0x040fe20003f04070 */
[--C-:B------:R-:W-:Y:S01]  /*1d20*/  @!P3 IMAD.IADD R15, R15, 0x1, -R0.reuse ;  /* 0x000000010f0fb824 */ /* 0x100fe200078e0a00 */
[C---:B------:R-:W-:Y:S01]  /*1d30*/  ISETP.GT.U32.AND P1, PT, R0.reuse, R7, PT ;  /* 0x000000070000720c */ /* 0x040fe20003f24070 */
[----:B------:R-:W-:Y:S01]  /*1d40*/  IMAD.HI.U32 R17, R17, R18, RZ ;  /* 0x0000001211117227 */ /* 0x000fe200078e00ff */
[C---:B------:R-:W-:Y:S01]  /*1d50*/  ISETP.GT.U32.AND P3, PT, R0.reuse, R12, PT ;  /* 0x0000000c0000720c */ /* 0x040fe20003f64070 */
[----:B------:R1:W-:Y:S02]  /*1d60*/  STL [R1+0x1bc], R42 ;  /* 0x0001bc2a01007387 */ /* 0x0003e40000100800 */
[--C-:B------:R-:W-:Y:S01]  /*1d70*/  @!P2 IMAD.IADD R11, R11, 0x1, -R0.reuse ;  /* 0x000000010b0ba824 */ /* 0x100fe200078e0a00 */
[----:B------:R-:W-:Y:S01]  /*1d80*/  ISETP.GT.U32.AND P2, PT, R0, R13, PT ;  /* 0x0000000d0000720c */ /* 0x000fe20003f44070 */
[----:B------:R-:W-:Y:S01]  /*1d90*/  IMAD.MOV R17, RZ, RZ, -R17 ;  /* 0x000000ffff117224 */ /* 0x000fe200078e0a11 */
[----:B------:R1:W-:Y:S01]  /*1da0*/  STL [R1+0x1b8], R41 ;  /* 0x0001b82901007387 */ /* 0x0003e20000100800 */
[--C-:B------:R-:W-:Y:S01]  /*1db0*/  @!P4 IMAD.IADD R10, R10, 0x1, -R0.reuse ;  /* 0x000000010a0ac824 */ /* 0x100fe200078e0a00 */
[----:B------:R-:W-:Y:S01]  /*1dc0*/  ISETP.GT.U32.AND P4, PT, R16, R19, PT ;  /* 0x000000131000720c */ /* 0x000fe20003f84070 */
[--C-:B------:R-:W-:Y:S01]  /*1dd0*/  @!P6 IMAD.IADD R14, R14, 0x1, -R0.reuse ;  /* 0x000000010e0ee824 */ /* 0x100fe200078e0a00 */
[----:B------:R-:W-:Y:S01]  /*1de0*/  ISETP.GT.U32.AND P6, PT, R0, R11, PT ;  /* 0x0000000b0000720c */ /* 0x000fe20003fc4070 */
[----:B------:R-:W-:Y:S01]  /*1df0*/  @!P5 IMAD.IADD R8, R8, 0x1, -R0 ;  /* 0x000000010808d824 */ /* 0x000fe200078e0a00 */
[----:B------:R-:W-:Y:S01]  /*1e00*/  ISETP.GT.U32.AND P5, PT, R0, R6, PT ;  /* 0x000000060000720c */ /* 0x000fe20003fa4070 */
[----:B------:R-:W-:Y:S01]  /*1e10*/  IMAD R17, R16, R17, R18 ;  /* 0x0000001110117224 */ /* 0x000fe200078e0212 */
[----:B------:R1:W-:Y:S01]  /*1e20*/  STL [R1+0x144], R40 ;  /* 0x0001442801007387 */ /* 0x0003e20000100800 */
[--C-:B------:R-:W-:Y:S01]  /*1e30*/  @!P0 IMAD.IADD R9, R9, 0x1, -R0.reuse ;  /* 0x0000000109098824 */ /* 0x100fe200078e0a00 */
[----:B------:R-:W-:Y:S01]  /*1e40*/  ISETP.GT.U32.AND P0, PT, R0, R10, PT ;  /* 0x0000000a0000720c */ /* 0x000fe20003f04070 */
[--C-:B------:R-:W-:Y:S01]  /*1e50*/  @!P1 IMAD.IADD R7, R7, 0x1, -R0.reuse ;  /* 0x0000000107079824 */ /* 0x100fe200078e0a00 */
[----:B------:R-:W-:Y:S01]  /*1e60*/  ISETP.GT.U32.AND P1, PT, R16, R17, PT ;  /* 0x000000111000720c */ /* 0x000fe20003f24070 */
[----:B------:R-:W-:Y:S01]  /*1e70*/  @!P3 IMAD.IADD R12, R12, 0x1, -R0 ;  /* 0x000000010c0cb824 */ /* 0x000fe200078e0a00 */
[C---:B------:R-:W-:Y:S01]  /*1e80*/  ISETP.GT.U32.AND P3, PT, R0.reuse, R9, PT ;  /* 0x000000090000720c */ /* 0x040fe20003f64070 */
[----:B------:R-:W-:Y:S01]  /*1e90*/  @!P4 IMAD.IADD R19, R19, 0x1, -R16 ;  /* 0x000000011313c824 */ /* 0x000fe200078e0a10 */
[C---:B------:R-:W-:Y:S01]  /*1ea0*/  ISETP.GT.U32.AND P4, PT, R0.reuse, R8, PT ;  /* 0x000000080000720c */ /* 0x040fe20003f84070 */
[--C-:B------:R-:W-:Y:S01]  /*1eb0*/  @!P6 IMAD.IADD R11, R11, 0x1, -R0.reuse ;  /* 0x000000010b0be824 */ /* 0x100fe200078e0a00 */
[----:B------:R-:W-:Y:S01]  /*1ec0*/  ISETP.GT.U32.AND P6, PT, R0, R4, PT ;  /* 0x000000040000720c */ /* 0x000fe20003fc4070 */
[--C-:B------:R-:W-:Y:S01]  /*1ed0*/  @!P5 IMAD.IADD R6, R6, 0x1, -R0.reuse ;  /* 0x000000010606d824 */ /* 0x100fe200078e0a00 */
[----:B------:R-:W-:Y:S01]  /*1ee0*/  ISETP.GT.U32.AND P5, PT, R0, R7, PT ;  /* 0x000000070000720c */ /* 0x000fe20003fa4070 */
[----:B------:R1:W-:Y:S01]  /*1ef0*/  STL [R1+0x140], R39 ;  /* 0x0001402701007387 */ /* 0x0003e20000100800 */
[--C-:B------:R-:W-:Y:S01]  /*1f00*/  @!P2 IMAD.IADD R13, R13, 0x1, -R0.reuse ;  /* 0x000000010d0da824 */ /* 0x100fe200078e0a00 */
[----:B------:R-:W-:Y:S01]  /*1f10*/  ISETP.GE.AND P2, PT, R20, RZ, PT ;  /* 0x000000ff1400720c */ /* 0x000fe20003f46270 */
[--C-:B------:R-:W-:Y:S01]  /*1f20*/  @!P0 IMAD.IADD R10, R10, 0x1, -R0.reuse ;  /* 0x000000010a0a8824 */ /* 0x100fe200078e0a00 */
[----:B------:R-:W-:Y:S01]  /*1f30*/  ISETP.GT.U32.AND P0, PT, R16, R19, PT ;  /* 0x000000131000720c */ /* 0x000fe20003f04070 */
[----:B------:R1:W-:Y:S01]  /*1f40*/  STL [R1+0x13c], R38 ;  /* 0x00013c2601007387 */ /* 0x0003e20000100800 */
[----:B------:R-:W-:Y:S01]  /*1f50*/  @!P1 IADD3 R17, PT, PT, R17, -R16, RZ ;  /* 0x8000001011119210 */ /* 0x000fe20007ffe0ff */
[--C-:B------:R-:W-:Y:S01]  /*1f60*/  @!P3 IMAD.IADD R9, R9, 0x1, -R0.reuse ;  /* 0x000000010909b824 */ /* 0x100fe200078e0a00 */
[----:B------:R-:W-:Y:S01]  /*1f70*/  ISETP.GE.AND P3, PT, R28, RZ, PT ;  /* 0x000000ff1c00720c */ /* 0x000fe20003f66270 */
[----:B------:R1:W-:Y:S01]  /*1f80*/  STL [R1+0x138], R37 ;  /* 0x0001382501007387 */ /* 0x0003e20000100800 */
[----:B------:R-:W-:Y:S01]  /*1f90*/  ISETP.GT.U32.AND P1, PT, R16, R17, PT ;  /* 0x000000111000720c */ /* 0x000fe20003f24070 */
[--C-:B------:R-:W-:Y:S01]  /*1fa0*/  @!P6 IMAD.IADD R4, R4, 0x1, -R0.reuse ;  /* 0x000000010404e824 */ /* 0x100fe200078e0a00 */
[----:B------:R-:W-:Y:S01]  /*1fb0*/  ISETP.NE.AND P6, PT, R2, RZ, PT ;  /* 0x000000ff0200720c */ /* 0x000fe20003fc5270 */
[----:B------:R1:W-:Y:S01]  /*1fc0*/  STL [R1+0xc4], R36 ;  /* 0x0000c42401007387 */ /* 0x0003e20000100800 */
[--C-:B------:R-:W-:Y:S01]  /*1fd0*/  @!P5 IMAD.IADD R7, R7, 0x1, -R0.reuse ;  /* 0x000000010707d824 */ /* 0x100fe200078e0a00 */
[----:B------:R-:W-:Y:S01]  /*1fe0*/  ISETP.GE.AND P5, PT, R23, RZ, PT ;  /* 0x000000ff1700720c */ /* 0x000fe20003fa6270 */
[----:B------:R-:W-:Y:S01]  /*1ff0*/  @!P4 IMAD.IADD R8, R8, 0x1, -R0 ;  /* 0x000000010808c824 */ /* 0x000fe200078e0a00 */
[----:B------:R1:W-:Y:S01]  /*2000*/  STL [R1+0xe78], R23 ;  /* 0x000e781701007387 */ /* 0x0003e20000100800 */
[----:B------:R-:W-:Y:S01]  /*2010*/  @!P0 IMAD.IADD R19, R19, 0x1, -R16 ;  /* 0x0000000113138824 */ /* 0x000fe200078e0a10 */
[----:B------:R-:W-:-:S02]  /*2020*/  ISETP.GT.U32.AND P0, PT, R0, R4, PT ;  /* 0x000000040000720c */ /* 0x000fc40003f04070 */
[----:B------:R1:W-:Y:S01]  /*2030*/  STL [R1+0xc0], R35 ;  /* 0x0000c02301007387 */ /* 0x0003e20000100800 */
[----:B------:R-:W-:Y:S01]  /*2040*/  ISETP.GT.U32.AND P4, PT, R0, R6, PT ;  /* 0x000000060000720c */ /* 0x000fe20003f84070 */
[----:B------:R-:W-:Y:S01]  /*2050*/  @!P3 IMAD.MOV R19, RZ, RZ, -R19 ;  /* 0x000000ffff13b224 */ /* 0x000fe200078e0a13 */
[----:B------:R-:W-:Y:S01]  /*2060*/  LOP3.LUT R2, RZ, R2, RZ, 0x33, !PT ;  /* 0x00000002ff027212 */ /* 0x000fe200078e33ff */
[----:B------:R1:W-:Y:S01]  /*2070*/  STL [R1+0xbc], R34 ;  /* 0x0000bc2201007387 */ /* 0x0003e20000100800 */
[----:B------:R-:W-:Y:S01]  /*2080*/  @!P1 IMAD.IADD R17, R17, 0x1, -R16 ;  /* 0x0000000111119824 */ /* 0x000fe200078e0a10 */
[----:B------:R-:W-:Y:S01]  /*2090*/  ISETP.GE.AND P3, PT, R21, RZ, PT ;  /* 0x000000ff1500720c */ /* 0x000fe20003f66270 */
[----:B--2---:R-:W-:Y:S01]  /*20a0*/  VIADD R16, R55, 0xffffffff ;  /* 0xffffffff37107836 */ /* 0x004fe20000000000 */
[----:B------:R1:W-:Y:S01]  /*20b0*/  STL [R1+0xb8], R33 ;  /* 0x0000b82101007387 */ /* 0x0003e20000100800 */
[----:B------:R-:W-:Y:S01]  /*20c0*/  SEL R88, R2, R19, !P6 ;  /* 0x0000001302587207 */ /* 0x000fe20007000000 */
[----:B------:R-:W-:Y:S01]  /*20d0*/  @!P5 IMAD.MOV R17, RZ, RZ, -R17 ;  /* 0x000000ffff11d224 */ /* 0x000fe200078e0a11 */
[----:B------:R-:W-:Y:S01]  /*20e0*/  ISETP.GE.AND P1, PT, R22, RZ, PT ;  /* 0x000000ff1600720c */ /* 0x000fe20003f26270 */
[----:B------:R1:W-:Y:S01]  /*20f0*/  STL [R1+0x44], R32 ;  /* 0x0000442001007387 */ /* 0x0003e20000100800 */
[--C-:B------:R-:W-:Y:S01]  /*2100*/  @!P0 IMAD.IADD R4, R4, 0x1, -R0.reuse ;  /* 0x0000000104048824 */ /* 0x100fe200078e0a00 */
[----:B------:R-:W-:Y:S01]  /*2110*/  ISETP.NE.U32.AND P0, PT, R26, RZ, PT ;  /* 0x000000ff1a00720c */ /* 0x000fe20003f05070 */
[----:B------:R-:W-:Y:S01]  /*2120*/  @!P4 IMAD.IADD R6, R6, 0x1, -R0 ;  /* 0x000000010606c824 */ /* 0x000fe200078e0a00 */
[----:B------:R1:W-:Y:S01]  /*2130*/  STL [R1+0x40], R31 ;  /* 0x0000401f01007387 */ /* 0x0003e20000100800 */
[----:B------:R-:W-:Y:S01]  /*2140*/  IMAD R88, R88, UR7, RZ ;  /* 0x0000000758587c24 */ /* 0x000fe2000f8e02ff */
[----:B------:R-:W-:-:S02]  /*2150*/  SEL R0, R2, R17, !P6 ;  /* 0x0000001102007207 */ /* 0x000fc40007000000 */
[----:B------:R1:W-:Y:S01]  /*2160*/  STL [R1+0x3c], R30 ;  /* 0x00003c1e01007387 */ /* 0x0003e20000100800 */
[----:B------:R-:W-:Y:S01]  /*2170*/  ISETP.GE.U32.AND P4, PT, R16, 0x7fffff80, PT ;  /* 0x7fffff801000780c */ /* 0x000fe20003f86070 */
[----:B------:R-:W-:Y:S01]  /*2180*/  VIADD R16, R55, 0xfffffff7 ;  /* 0xfffffff737107836 */ /* 0x000fe20000000000 */
[----:B----4-:R-:W-:Y:S01]  /*2190*/  LEA R19, P5, R88, UR12, 0x1 ;  /* 0x0000000c58137c11 */ /* 0x010fe2000f8a08ff */
[----:B------:R1:W-:Y:S01]  /*21a0*/  STL [R1+0x38], R29 ;  /* 0x0000381d01007387 */ /* 0x0003e20000100800 */
[----:B------:R-:W-:Y:S01]  /*21b0*/  IMAD R0, R0, UR7, RZ ;  /* 0x0000000700007c24 */ /* 0x000fe2000f8e02ff */
[----:B0-----:R-:W-:Y:S10]  /*21c0*/  BRA.U UP0, `(.L_x_5) ;  /* 0x0000000100187547 */ /* 0x001ff4000b800000 */
[----:B------:R-:W-:Y:S01]  /*21d0*/  ELECT P6, URZ, PT ;  /* 0x0000000000ff782f */ /* 0x000fe200038c0000 */
[----:B------:R-:W-:Y:S01]  /*21e0*/  IMAD.MOV.U32 R2, RZ, RZ, 0x1 ;  /* 0x00000001ff027424 */ /* 0x000fe200078e00ff */
[----:B------:R-:W-:Y:S01]  /*21f0*/  UMOV UR7, 0x40 ;  /* 0x0000004000077882 */ /* 0x000fe20000000000 */
[----:B------:R-:W-:Y:S01]  /*2200*/  UVIRTCOUNT.DEALLOC.SMPOOL 0x80 ;  /* 0x000000800000784c */ /* 0x000fe20000000000 */
[----:B------:R-:W-:-:S09]  /*2210*/  ULEA UR7, UR4, UR7, 0x18 ;  /* 0x0000000704077291 */ /* 0x000fd2000f8ec0ff */
[----:B------:R0:W-:Y:S03]  /*2220*/  @P6 STS.U8 [UR7], R2 ;  /* 0x00000002ff006988 */ /* 0x0001e60008000007 */
.L_x_5:
[----:B------:R-:W-:Y:S01]  /*2230*/  UIADD3 UR7, UPT, UPT, UR6, UR9, URZ ;  /* 0x0000000906077290 */ /* 0x000fe2000fffe0ff */
[----:B------:R-:W-:Y:S01]  /*2240*/  LEA.HI.X.SX32 R89, R88, UR13, 0x1, P5 ;  /* 0x0000000d58597c11 */ /* 0x000fe2000a8f0eff */
[----:B------:R-:W-:Y:S01]  /*2250*/  VOTEU.ALL UP1, P0 ;  /* 0x0000000000ff7886 */ /* 0x000fe20000020000 */
[C---:B------:R-:W-:Y:S01]  /*2260*/  LEA R86, P5, R0.reuse, UR12, 0x1 ;  /* 0x0000000c00567c11 */ /* 0x040fe2000f8a08ff */
[----:B------:R-:W-:Y:S01]  /*2270*/  UMOV UR10, 0x1 ;  /* 0x00000001000a7882 */ /* 0x000fe20000000000 */
[----:B------:R-:W-:Y:S01]  /*2280*/  UIADD3 UR8, UPT, UPT, UR5, 0x24000, URZ ;  /* 0x0002400005087890 */ /* 0x000fe2000fffe0ff */
[----:B-1----:R-:W-:Y:S01]  /*2290*/  PRMT R29, RZ, 0x7610, R29 ;  /* 0x00007610ff1d7816 */ /* 0x002fe2000000001d */
[----:B------:R-:W-:Y:S01]  /*22a0*/  VOTEU.ALL UP2, P0 ;  /* 0x0000000000ff7886 */ /* 0x000fe20000040000 */
[----:B------:R-:W-:Y:S01]  /*22b0*/  LEA.HI.X.SX32 R87, R0, UR13, 0x1, P5 ;  /* 0x0000000d00577c11 */ /* 0x000fe2000a8f0eff */
[----:B------:R-:W-:Y:S01]  /*22c0*/  STTM.x64 tmem[UR7], RZ ;  /* 0x000000ff000079ed */ /* 0x000fe20008340007 */
[----:B------:R-:W1:Y:S01]  /*22d0*/  FENCE.VIEW.ASYNC.T ;  /* 0x00000000000073c6 */ /* 0x000e620000000200 */
[----:B------:R-:W-:-:S04]  /*22e0*/  @!UP1 UIADD3 UR12, UPT, UPT, -UR10, 0x100000, URZ ;  /* 0x001000000a0c9890 */ /* 0x000fc8000fffe1ff */
[----:B------:R-:W-:Y:S02]  /*22f0*/  @!UP1 USHF.L.U32 UR13, UR12, 0xb, URZ ;  /* 0x0000000b0c0d9899 */ /* 0x000fe400080006ff */
[----:B------:R-:W-:Y:S01]  /*2300*/  @!UP1 USHF.L.U32 UR12, UR12, 0x1, URZ ;  /* 0x000000010c0c9899 */ /* 0x000fe200080006ff */
[----:B-1----:R-:W-:Y:S01]  /*2310*/  BAR.SYNC.DEFER_BLOCKING 0x0 ;  /* 0x0000000000007b1d */ /* 0x002fe20000010000 */
[----:B------:R-:W-:Y:S01]  /*2320*/  PRMT R28, RZ, 0x7610, R28 ;  /* 0x00007610ff1c7816 */ /* 0x000fe2000000001c */
[----:B------:R-:W-:Y:S01]  /*2330*/  IMAD.MOV.U32 R88, RZ, RZ, R19 ;  /* 0x000000ffff587224 */ /* 0x000fe200078e0013 */
[----:B------:R-:W-:Y:S01]  /*2340*/  ISETP.GE.U32.AND P6, PT, R16, 0x7fffff78, PT ;  /* 0x7fffff781000780c */ /* 0x000fe20003fc6070 */
[----:B------:R-:W-:Y:S01]  /*2350*/  IMAD.SHL.U32 R17, R90, 0x8, RZ ;  /* 0x000000085a117824 */ /* 0x000fe200078e00ff */
[----:B------:R-:W-:Y:S01]  /*2360*/  PRMT R27, RZ, 0x7610, R27 ;  /* 0x00007610ff1b7816 */ /* 0x000fe2000000001b */
[----:B------:R-:W1:Y:S01]  /*2370*/  LDCU.64 UR16, c[0x0][0x358] ;  /* 0x00006b00ff1077ac */ /* 0x000e620008000a00 */
[----:B------:R-:W-:Y:S01]  /*2380*/  PRMT R26, RZ, 0x7610, R26 ;  /* 0x00007610ff1a7816 */ /* 0x000fe2000000001a */
[----:B------:R-:W-:Y:S01]  /*2390*/  IMAD.WIDE R80, R17, 0x2, R88 ;  /* 0x0000000211507825 */ /* 0x000fe200078e0258 */
[----:B------:R-:W-:Y:S01]  /*23a0*/  STL.64 [R1+0x12a8], R46 ;  /* 0x0012a82e01007387 */ /* 0x000fe20000100a00 */
[----:B------:R-:W-:Y:S01]  /*23b0*/  IADD3 R0, PT, PT, R55, -0x19, RZ ;  /* 0xffffffe737007810 */ /* 0x000fe20007ffe0ff */
[----:B------:R-:W2:Y:S01]  /*23c0*/  LDCU UR4, c[0x0][0x3b0] ;  /* 0x00007600ff0477ac */ /* 0x000ea20008000800 */
[----:B------:R-:W-:Y:S01]  /*23d0*/  IMAD.WIDE R78, R17, 0x2, R86 ;  /* 0x00000002114e7825 */ /* 0x000fe200078e0256 */
[----:B------:R3:W-:Y:S03]  /*23e0*/  STL.64 [R1+0x12a0], R74 ;  /* 0x0012a04a01007387 */ /* 0x0007e60000100a00 */
[----:B0-----:R-:W-:Y:S01]  /*23f0*/  VIADD R2, R55, 0xffffffef ;  /* 0xffffffef37027836 */ /* 0x001fe20000000000 */
[----:B------:R-:W-:Y:S01]  /*2400*/  STL.64 [R1+0x1298], R72 ;  /* 0x0012984801007387 */ /* 0x000fe20000100a00 */
[----:B------:R-:W-:-:S02]  /*2410*/  PRMT R25, RZ, 0x7610, R25 ;  /* 0x00007610ff197816 */ /* 0x000fc40000000019 */
[----:B------:R-:W-:Y:S01]  /*2420*/  PRMT R24, RZ, 0x7610, R24 ;  /* 0x00007610ff187816 */ /* 0x000fe20000000018 */
[----:B------:R0:W-:Y:S01]  /*2430*/  STL.64 [R1+0x12b0], R72 ;  /* 0x0012b04801007387 */ /* 0x0001e20000100a00 */
[----:B------:R-:W-:Y:S01]  /*2440*/  ISETP.GE.U32.AND P5, PT, R2, 0x7fffff70, PT ;  /* 0x7fffff700200780c */ /* 0x000fe20003fa6070 */
[----:B------:R-:W-:Y:S02]  /*2450*/  VIADD R2, R55, 0xffffffdf ;  /* 0xffffffdf37027836 */ /* 0x000fe40000000000 */
[----:B------:R-:W4:Y:S02]  /*2460*/  FENCE.VIEW.ASYNC.S ;  /* 0x00000000000073c6 */ /* 0x000f240000000000 */
[----:B----4-:R4:W0:Y:S02]  /*2470*/  @!UP2 SYNCS.EXCH.64 URZ, [UR8], UR12 ;  /* 0x0000000c08ffa5b2 */ /* 0x0108240008000100 */
[----:B0-----:R-:W-:Y:S01]  /*2480*/  BAR.SYNC.DEFER_BLOCKING 0x0 ;  /* 0x0000000000007b1d */ /* 0x001fe20000010000 */
[----:B------:R-:W-:-:S02]  /*2490*/  PRMT R23, RZ, 0x7610, R23 ;  /* 0x00007610ff177816 */ /* 0x000fc40000000017 */
[----:B------:R-:W-:Y:S02]  /*24a0*/  PRMT R22, RZ, 0x7610, R22 ;  /* 0x00007610ff167816 */ /* 0x000fe40000000016 */
[----:B------:R-:W-:Y:S02]  /*24b0*/  PRMT R21, RZ, 0x7610, R21 ;  /* 0x00007610ff157816 */ /* 0x000fe40000000015 */
[----:B------:R-:W-:Y:S01]  /*24c0*/  PRMT R20, RZ, 0x7610, R20 ;  /* 0x00007610ff147816 */ /* 0x000fe20000000014 */
[----:B------:R-:W-:Y:S01]  /*24d0*/  STL.64 [R1+0x1290], R64 ;  /* 0x0012904001007387 */ /* 0x000fe20000100a00 */
[C---:B------:R-:W-:Y:S01]  /*24e0*/  IMAD.SHL.U32 R17, R90.reuse, 0x10, RZ ;  /* 0x000000105a117824 */ /* 0x040fe200078e00ff */
[----:B------:R-:W-:Y:S01]  /*24f0*/  PRMT R18, RZ, 0x7610, R18 ;  /* 0x00007610ff127816 */ /* 0x000fe20000000012 */
[----:B------:R-:W-:Y:S01]  /*2500*/  IMAD R16, R90, 0x18, RZ ;  /* 0x000000185a107824 */ /* 0x000fe200078e02ff */
[----:B------:R-:W-:Y:S01]  /*2510*/  STL.64 [R1+0x1288], R62 ;  /* 0x0012883e01007387 */ /* 0x000fe20000100a00 */
[----:B------:R-:W-:-:S02]  /*2520*/  PRMT R19, RZ, 0x7610, R19 ;  /* 0x00007610ff137816 */ /* 0x000fc40000000013 */
[----:B------:R-:W-:Y:S01]  /*2530*/  PRMT R70, RZ, 0x7610, R70 ;  /* 0x00007610ff467816 */ /* 0x000fe20000000046 */
[----:B------:R-:W-:Y:S01]  /*2540*/  STL [R1+0x1280], R49 ;  /* 0x0012803101007387 */ /* 0x000fe20000100800 */
[----:B------:R-:W-:Y:S02]  /*2550*/  PRMT R71, RZ, 0x7610, R71 ;  /* 0x00007610ff477816 */ /* 0x000fe40000000047 */
[----:B------:R-:W-:Y:S01]  /*2560*/  PRMT R39, RZ, 0x7610, R39 ;  /* 0x00007610ff277816 */ /* 0x000fe20000000027 */
[----:B------:R-:W-:Y:S01]  /*2570*/  STL.64 [R1+0x1240], R68 ;  /* 0x0012404401007387 */ /* 0x000fe20000100a00 */
[----:B------:R-:W-:Y:S02]  /*2580*/  PRMT R38, RZ, 0x7610, R38 ;  /* 0x00007610ff267816 */ /* 0x000fe40000000026 */
[----:B------:R-:W-:Y:S01]  /*2590*/  PRMT R37, RZ, 0x7610, R37 ;  /* 0x00007610ff257816 */ /* 0x000fe20000000025 */
[----:B-1----:R-:W2:Y:S01]  /*25a0*/  @!P4 LDG.E.U16 R29, desc[UR16][R88.64] ;  /* 0x00000010581dc981 */ /* 0x002ea2000c1e1500 */
[----:B------:R-:W-:-:S02]  /*25b0*/  PRMT R36, RZ, 0x7610, R36 ;  /* 0x00007610ff247816 */ /* 0x000fc40000000024 */
[----:B------:R-:W-:Y:S01]  /*25c0*/  PRMT R35, RZ, 0x7610, R35 ;  /* 0x00007610ff237816 */ /* 0x000fe20000000023 */
[----:B------:R-:W2:Y:S01]  /*25d0*/  @!P4 LDG.E.U16 R28, desc[UR16][R86.64] ;  /* 0x00000010561cc981 */ /* 0x000ea2000c1e1500 */
[----:B------:R-:W-:Y:S02]  /*25e0*/  PRMT R32, RZ, 0x7610, R32 ;  /* 0x00007610ff207816 */ /* 0x000fe40000000020 */
[----:B------:R-:W-:Y:S01]  /*25f0*/  PRMT R31, RZ, 0x7610, R31 ;  /* 0x00007610ff1f7816 */ /* 0x000fe2000000001f */
[----:B------:R-:W2:Y:S01]  /*2600*/  @!P6 LDG.E.U16 R27, desc[UR16][R80.64] ;  /* 0x00000010501be981 */ /* 0x000ea2000c1e1500 */
[----:B------:R-:W-:Y:S02]  /*2610*/  PRMT R34, RZ, 0x7610, R34 ;  /* 0x00007610ff227816 */ /* 0x000fe40000000022 */
[----:B------:R-:W-:Y:S01]  /*2620*/  PRMT R33, RZ, 0x7610, R33 ;  /* 0x00007610ff217816 */ /* 0x000fe20000000021 */
[----:B------:R-:W2:Y:S01]  /*2630*/  @!P6 LDG.E.U16 R26, desc[UR16][R78.64] ;  /* 0x000000104e1ae981 */ /* 0x000ea2000c1e1500 */
[----:B------:R-:W-:Y:S01]  /*2640*/  PRMT R30, RZ, 0x7610, R30 ;  /* 0x00007610ff1e7816 */ /* 0x000fe2000000001e */
[----:B------:R-:W-:Y:S01]  /*2650*/  IMAD R82, R90, 0x70, RZ ;  /* 0x000000705a527824 */ /* 0x000fe200078e02ff */
[----:B------:R-:W-:Y:S01]  /*2660*/  PRMT R40, RZ, 0x7610, R40 ;  /* 0x00007610ff287816 */ /* 0x000fe20000000028 */
[----:B------:R-:W-:Y:S01]  /*2670*/  STL.64 [R1+0x1260], R68 ;  /* 0x0012604401007387 */ /* 0x000fe20000100a00 */
[----:B------:R-:W-:Y:S01]  /*2680*/  PRMT R41, RZ, 0x7610, R41 ;  /* 0x00007610ff297816 */ /* 0x000fe20000000029 */
[----:B------:R-:W0:Y:S02]  /*2690*/  LDCU UR24, c[0x0][0x3b0] ;  /* 0x00007600ff1877ac */ /* 0x000e240008000800 */
[----:B------:R-:W-:Y:S01]  /*26a0*/  STL.64 [R1+0x1230], R66 ;  /* 0x0012304201007387 */ /* 0x000fe20000100a00 */
[----:B------:R-:W-:Y:S01]  /*26b0*/  PRMT R44, RZ, 0x7610, R44 ;  /* 0x00007610ff2c7816 */ /* 0x000fe2000000002c */
[----:B------:R-:W1:Y:S02]  /*26c0*/  LDCU UR9, c[0x0][0x3b0] ;  /* 0x00007600ff0977ac */ /* 0x000e640008000800 */
[----:B------:R-:W-:Y:S01]  /*26d0*/  STL.64 [R1+0x1250], R66 ;  /* 0x0012504201007387 */ /* 0x000fe20000100a00 */
[----:B------:R-:W-:Y:S01]  /*26e0*/  PRMT R77, RZ, 0x7610, R77 ;  /* 0x00007610ff4d7816 */ /* 0x000fe2000000004d */
[----:B------:R-:W0:Y:S02]  /*26f0*/  LDCU UR29, c[0x0][0x3b0] ;  /* 0x00007600ff1d77ac */ /* 0x000e240008000800 */
[----:B------:R-:W-:Y:S01]  /*2700*/  STL.64 [R1+0x1270], R66 ;  /* 0x0012704201007387 */ /* 0x000fe20000100a00 */
[----:B------:R-:W-:Y:S01]  /*2710*/  PRMT R76, RZ, 0x7610, R76 ;  /* 0x00007610ff4c7816 */ /* 0x000fe2000000004c */
[----:B----4-:R-:W4:Y:S02]  /*2720*/  LDCU UR12, c[0x0][0x3b0] ;  /* 0x00007600ff0c77ac */ /* 0x010f240008000800 */
[----:B------:R-:W-:Y:S01]  /*2730*/  STL.64 [R1+0x11f8], R58 ;  /* 0x0011f83a01007387 */ /* 0x000fe20000100a00 */
[----:B------:R-:W-:Y:S01]  /*2740*/  PRMT R42, RZ, 0x7610, R42 ;  /* 0x00007610ff2a7816 */ /* 0x000fe2000000002a */
[----:B------:R-:W0:Y:S02]  /*2750*/  LDCU UR19, c[0x0][0x3b0] ;  /* 0x00007600ff1377ac */ /* 0x000e240008000800 */
        /* <DEDUP_REMOVED lines=13> */
[----:B------:R-:W0:Y:S03]  /*2830*/  LDCU UR21, c[0x0][0x3b0] ;  /* 0x00007600ff1577ac */ /* 0x000e260008000800 */
        /* <DEDUP_REMOVED lines=10> */
[----:B------:R-:W-:Y:S04]  /*28e0*/  STL.64 [R1+0x11d8], R52 ;  /* 0x0011d83401007387 */ /* 0x000fe80000100a00 */
[----:B------:R-:W-:Y:S04]  /*28f0*/  STL.64 [R1+0x1200], R52 ;  /* 0x0012003401007387 */ /* 0x000fe80000100a00 */
[----:B------:R-:W-:Y:S04]  /*2900*/  STL.64 [R1+0x1220], R52 ;  /* 0x0012203401007387 */ /* 0x000fe80000100a00 */
[----:B------:R-:W-:Y:S04]  /*2910*/  STL.64 [R1+0x11d0], R50 ;  /* 0x0011d03201007387 */ /* 0x000fe80000100a00 */
[----:B------:R-:W-:Y:S04]  /*2920*/  STL.64 [R1+0x11f0], R50 ;  /* 0x0011f03201007387 */ /* 0x000fe80000100a00 */
[----:B------:R-:W-:Y:S04]  /*2930*/  STL.64 [R1+0x1210], R50 ;  /* 0x0012103201007387 */ /* 0x000fe80000100a00 */
[----:B------:R-:W-:Y:S04]  /*2940*/  STL [R1+0x1180], R4 ;  /* 0x0011800401007387 */ /* 0x000fe80000100800 */
[----:B------:R-:W-:Y:S04]  /*2950*/  STL [R1+0x10c4], R5 ;  /* 0x0010c40501007387 */ /* 0x000fe80000100800 */
[----:B------:R-:W-:Y:S04]  /*2960*/  STL [R1+0x10c0], R93 ;  /* 0x0010c05d01007387 */ /* 0x000fe80000100800 */
[----:B------:R-:W-:Y:S04]  /*2970*/  STL [R1+0x10bc], R92 ;  /* 0x0010bc5c01007387 */ /* 0x000fe80000100800 */
[----:B------:R-:W-:Y:S04]  /*2980*/  STL.64 [R1+0x1198], R92 ;  /* 0x0011985c01007387 */ /* 0x000fe80000100a00 */
[----:B------:R-:W-:Y:S04]  /*2990*/  STL.64 [R1+0x11c0], R92 ;  /* 0x0011c05c01007387 */ /* 0x000fe80000100a00 */
[----:B------:R-:W-:Y:S04]  /*29a0*/  STL [R1+0x10b8], R15 ;  /* 0x0010b80f01007387 */ /* 0x000fe80000100800 */
[----:B------:R-:W-:Y:S04]  /*29b0*/  STL [R1+0x10b4], R14 ;  /* 0x0010b40e01007387 */ /* 0x000fe80000100800 */
[----:B------:R-:W-:Y:S04]  /*29c0*/  STL.64 [R1+0x11a0], R14 ;  /* 0x0011a00e01007387 */ /* 0x000fe80000100a00 */
[----:B------:R-:W-:Y:S04]  /*29d0*/  STL [R1+0x10b0], R13 ;  /* 0x0010b00d01007387 */ /* 0x000fe80000100800 */
[----:B------:R-:W-:Y:S04]  /*29e0*/  STL [R1+0x10ac], R12 ;  /* 0x0010ac0c01007387 */ /* 0x000fe80000100800 */
[----:B------:R-:W-:Y:S04]  /*29f0*/  STL.64 [R1+0x11a8], R12 ;  /* 0x0011a80c01007387 */ /* 0x000fe80000100a00 */
[----:B------:R-:W-:Y:S04]  /*2a00*/  STL.64 [R1+0x11c8], R12 ;  /* 0x0011c80c01007387 */ /* 0x000fe80000100a00 */
[----:B------:R-:W-:Y:S04]  /*2a10*/  STL [R1+0x10a8], R3 ;  /* 0x0010a80301007387 */ /* 0x000fe80000100800 */
[----:B------:R-:W-:Y:S04]  /*2a20*/  STL.64 [R1+0x10a0], R10 ;  /* 0x0010a00a01007387 */ /* 0x000fe80000100a00 */
[----:B------:R-:W-:Y:S04]  /*2a30*/  STL [R1+0x1188], R10 ;  /* 0x0011880a01007387 */ /* 0x000fe80000100800 */
[----:B------:R-:W-:Y:S04]  /*2a40*/  STL [R1+0x1184], R11 ;  /* 0x0011840b01007387 */ /* 0x000fe80000100800 */
[----:B------:R-:W-:Y:S04]  /*2a50*/  STL.64 [R1+0x1098], R8 ;  /* 0x0010980801007387 */ /* 0x000fe80000100a00 */
[----:B------:R-:W-:Y:S04]  /*2a60*/  STL [R1+0x118c], R9 ;  /* 0x00118c0901007387 */ /* 0x000fe80000100800 */
[----:B------:R-:W-:Y:S04]  /*2a70*/  STL.64 [R1+0x1090], R6 ;  /* 0x0010900601007387 */ /* 0x000fe80000100a00 */
[----:B------:R-:W-:Y:S01]  /*2a80*/  STL [R1+0x10cc], R6 ;  /* 0x0010cc0601007387 */ /* 0x000fe20000100800 */
[----:B------:R-:W-:-:S03]  /*2a90*/  ISETP.GE.U32.AND P4, PT, R0, 0x7fffff68, PT ;  /* 0x7fffff680000780c */ /* 0x000fc60003f86070 */
[----:B------:R-:W-:Y:S04]  /*2aa0*/  STL [R1+0x10c8], R7 ;  /* 0x0010c80701007387 */ /* 0x000fe80000100800 */
[----:B------:R-:W-:Y:S04]  /*2ab0*/  STL.64 [R1+0x11b0], R6 ;  /* 0x0011b00601007387 */ /* 0x000fe80000100a00 */
[----:B------:R-:W-:Y:S04]  /*2ac0*/  STL [R1+0x1078], R91 ;  /* 0x0010785b01007387 */ /* 0x000fe80000100800 */
[----:B------:R-:W-:Y:S01]  /*2ad0*/  STL [R1+0x10d0], R91 ;  /* 0x0010d05b01007387 */ /* 0x000fe20000100800 */
[----:B------:R-:W-:-:S03]  /*2ae0*/  ISETP.GE.U32.AND P6, PT, R2, 0x7fffff60, PT ;  /* 0x7fffff600200780c */ /* 0x000fc60003fc6070 */
[----:B------:R-:W-:Y:S01]  /*2af0*/  STL.64 [R1+0x630], R80 ;  /* 0x0006305001007387 */ /* 0x000fe20000100a00 */
[----:B---3--:R-:W-:-:S04]  /*2b00*/  IMAD.WIDE R74, R17, 0x2, R86 ;  /* 0x00000002114a7825 */ /* 0x008fc800078e0256 */
[----:B------:R-:W-:Y:S01]  /*2b10*/  VIADD R2, R55, 0xffffffd7 ;  /* 0xffffffd737027836 */ /* 0x000fe20000000000 */
[----:B------:R-:W3:Y:S01]  /*2b20*/  @!P5 LDG.E.U16 R24, desc[UR16][R74.64] ;  /* 0x000000104a18d981 */ /* 0x000ee2000c1e1500 */
[----:B------:R-:W-:-:S04]  /*2b30*/  IMAD.WIDE R72, R16, 0x2, R88 ;  /* 0x0000000210487825 */ /* 0x000fc800078e0258 */
[----:B------:R-:W-:Y:S01]  /*2b40*/  IMAD.WIDE R46, R16, 0x2, R86 ;  /* 0x00000002102e7825 */ /* 0x000fe200078e0256 */
[----:B------:R-:W3:Y:S03]  /*2b50*/  @!P4 LDG.E.U16 R23, desc[UR16][R72.64] ;  /* 0x000000104817c981 */ /* 0x000ee6000c1e1500 */
[C---:B------:R-:W-:Y:S01]  /*2b60*/  VIADD R0, R55.reuse, 0xffffffcf ;  /* 0xffffffcf37007836 */ /* 0x040fe20000000000 */
[----:B------:R-:W3:Y:S01]  /*2b70*/  @!P4 LDG.E.U16 R22, desc[UR16][R46.64] ;  /* 0x000000102e16c981 */ /* 0x000ee2000c1e1500 */
[----:B------:R-:W-:-:S03]  /*2b80*/  VIADD R16, R55, 0xffffffc7 ;  /* 0xffffffc737107836 */ /* 0x000fc60000000000 */
[----:B------:R-:W-:Y:S01]  /*2b90*/  ISETP.GE.U32.AND P4, PT, R0, 0x7fffff50, PT ;  /* 0x7fffff500000780c */ /* 0x000fe20003f86070 */
[----:B------:R-:W-:Y:S01]  /*2ba0*/  IMAD R0, R90, 0x28, RZ ;  /* 0x000000285a007824 */ /* 0x000fe200078e02ff */
[----:B--2---:R-:W-:Y:S04]  /*2bb0*/  STL.64 [R1+0x1190], R28 ;  /* 0x0011901c01007387 */ /* 0x004fe80000100a00 */
[----:B------:R2:W-:Y:S04]  /*2bc0*/  STL.64 [R1+0x628], R78 ;  /* 0x0006284e01007387 */ /* 0x0005e80000100a00 */
[----:B------:R-:W-:Y:S01]  /*2bd0*/  STL.64 [R1+0x11b8], R26 ;  /* 0x0011b81a01007387 */ /* 0x000fe20000100a00 */
[----:B--2---:R-:W-:-:S05]  /*2be0*/  IMAD.WIDE R78, R17, 0x2, R88 ;  /* 0x00000002114e7825 */ /* 0x004fca00078e0258 */
[----:B------:R2:W3:Y:S01]  /*2bf0*/  @!P5 LDG.E.U16 R25, desc[UR16][R78.64] ;  /* 0x000000104e19d981 */ /* 0x0004e2000c1e1500 */
[----:B------:R-:W-:Y:S01]  /*2c00*/  ISETP.GE.U32.AND P5, PT, R2, 0x7fffff58, PT ;  /* 0x7fffff580200780c */ /* 0x000fe20003fa6070 */
[----:B------:R-:W-:Y:S02]  /*2c10*/  IMAD.SHL.U32 R2, R90, 0x20, RZ ;  /* 0x000000205a027824 */ /* 0x000fe400078e00ff */
[----:B------:R2:W-:Y:S04]  /*2c20*/  STL.64 [R1+0x5b0], R78 ;  /* 0x0005b04e01007387 */ /* 0x0005e80000100a00 */
[----:B------:R0:W-:Y:S04]  /*2c30*/  STL.64 [R1+0x5a8], R74 ;  /* 0x0005a84a01007387 */ /* 0x0001e80000100a00 */
[----:B------:R1:W-:Y:S01]  /*2c40*/  STL.64 [R1+0x530], R72 ;  /* 0x0005304801007387 */ /* 0x0003e20000100a00 */
[----:B--2---:R-:W-:-:S03]  /*2c50*/  IMAD.WIDE R78, R2, 0x2, R88 ;  /* 0x00000002024e7825 */ /* 0x004fc600078e0258 */
[----:B------:R2:W-:Y:S01]  /*2c60*/  STL.64 [R1+0x528], R46 ;  /* 0x0005282e01007387 */ /* 0x0005e20000100a00 */
[----:B0-----:R-:W-:-:S03]  /*2c70*/  IMAD.WIDE R74, R2, 0x2, R86 ;  /* 0x00000002024a7825 */ /* 0x001fc600078e0256 */
[----:B------:R-:W3:Y:S01]  /*2c80*/  @!P6 LDG.E.U16 R21, desc[UR16][R78.64] ;  /* 0x000000104e15e981 */ /* 0x000ee2000c1e1500 */
[----:B-1----:R-:W-:-:S03]  /*2c90*/  IMAD.WIDE R72, R0, 0x2, R88 ;  /* 0x0000000200487825 */ /* 0x002fc600078e0258 */
[----:B------:R0:W3:Y:S01]  /*2ca0*/  @!P6 LDG.E.U16 R20, desc[UR16][R74.64] ;  /* 0x000000104a14e981 */ /* 0x0000e2000c1e1500 */
[----:B------:R-:W-:Y:S01]  /*2cb0*/  ISETP.GE.U32.AND P6, PT, R16, 0x7fffff48, PT ;  /* 0x7fffff481000780c */ /* 0x000fe20003fc6070 */
[----:B------:R-:W-:Y:S02]  /*2cc0*/  VIADD R2, R55, 0xffffffbf ;  /* 0xffffffbf37027836 */ /* 0x000fe40000000000 */
[----:B------:R1:W3:Y:S01]  /*2cd0*/  @!P5 LDG.E.U16 R19, desc[UR16][R72.64] ;  /* 0x000000104813d981 */ /* 0x0002e2000c1e1500 */
[----:B--2---:R-:W-:-:S03]  /*2ce0*/  IMAD.WIDE R46, R0, 0x2, R86 ;  /* 0x00000002002e7825 */ /* 0x004fc600078e0256 */
[----:B------:R-:W-:Y:S01]  /*2cf0*/  STL.64 [R1+0x4b0], R78 ;  /* 0x0004b04e01007387 */ /* 0x000fe20000100a00 */
[----:B------:R-:W-:-:S03]  /*2d00*/  IMAD R0, R90, 0x38, RZ ;  /* 0x000000385a007824 */ /* 0x000fc600078e02ff */
[----:B------:R2:W3:Y:S01]  /*2d10*/  @!P5 LDG.E.U16 R18, desc[UR16][R46.64] ;  /* 0x000000102e12d981 */ /* 0x0004e2000c1e1500 */
[----:B------:R-:W-:Y:S01]  /*2d20*/  ISETP.GE.U32.AND P5, PT, R2, 0x7fffff40, PT ;  /* 0x7fffff400200780c */ /* 0x000fe20003fa6070 */
[----:B------:R-:W-:Y:S02]  /*2d30*/  IMAD R2, R90, 0x30, RZ ;  /* 0x000000305a027824 */ /* 0x000fe400078e02ff */
[----:B------:R0:W-:Y:S04]  /*2d40*/  STL.64 [R1+0x4a8], R74 ;  /* 0x0004a84a01007387 */ /* 0x0001e80000100a00 */
[----:B------:R1:W-:Y:S01]  /*2d50*/  STL.64 [R1+0x430], R72 ;  /* 0x0004304801007387 */ /* 0x0003e20000100a00 */
[----:B0-----:R-:W-:-:S04]  /*2d60*/  IMAD.WIDE R74, R2, 0x2, R86 ;  /* 0x00000002024a7825 */ /* 0x001fc800078e0256 */
[----:B-1----:R-:W-:Y:S01]  /*2d70*/  IMAD.WIDE R72, R0, 0x2, R88 ;  /* 0x0000000200487825 */ /* 0x002fe200078e0258 */
[----:B------:R0:W3:Y:S04]  /*2d80*/  @!P4 LDG.E.U16 R71, desc[UR16][R74.64] ;  /* 0x000000104a47c981 */ /* 0x0000e8000c1e1500 */
[----:B------:R1:W3:Y:S01]  /*2d90*/  @!P6 LDG.E.U16 R70, desc[UR16][R72.64] ;  /* 0x000000104846e981 */ /* 0x0002e2000c1e1500 */
[----:B------:R-:W-:Y:S01]  /*2da0*/  PRMT R17, RZ, 0x7610, R17 ;  /* 0x00007610ff117816 */ /* 0x000fe20000000011 */
[----:B------:R-:W-:Y:S02]  /*2db0*/  IMAD.WIDE R78, R2, 0x2, R88 ;  /* 0x00000002024e7825 */ /* 0x000fe400078e0258 */
[----:B------:R2:W-:Y:S02]  /*2dc0*/  STL.64 [R1+0x428], R46 ;  /* 0x0004282e01007387 */ /* 0x0005e40000100a00 */
[----:B------:R-:W-:-:S02]  /*2dd0*/  VIADD R16, R55, 0xffffffb7 ;  /* 0xffffffb737107836 */ /* 0x000fc40000000000 */
[----:B------:R-:W-:Y:S01]  /*2de0*/  VIADD R2, R55, 0xffffffaf ;  /* 0xffffffaf37027836 */ /* 0x000fe20000000000 */
[----:B------:R-:W4:Y:S01]  /*2df0*/  @!P4 LDG.E.U16 R17, desc[UR16][R78.64] ;  /* 0x000000104e11c981 */ /* 0x000f22000c1e1500 */
[----:B--2---:R-:W-:Y:S01]  /*2e00*/  IMAD.WIDE R46, R0, 0x2, R86 ;  /* 0x00000002002e7825 */ /* 0x004fe200078e0256 */
[----:B------:R-:W-:Y:S02]  /*2e10*/  ISETP.GE.U32.AND P4, PT, R16, 0x7fffff38, PT ;  /* 0x7fffff381000780c */ /* 0x000fe40003f86070 */
[----:B------:R-:W-:Y:S04]  /*2e20*/  STL.64 [R1+0x3b0], R78 ;  /* 0x0003b04e01007387 */ /* 0x000fe80000100a00 */
[----:B------:R2:W4:Y:S01]  /*2e30*/  @!P6 LDG.E.U16 R39, desc[UR16][R46.64] ;  /* 0x000000102e27e981 */ /* 0x000522000c1e1500 */
[----:B------:R-:W-:Y:S01]  /*2e40*/  ISETP.GE.U32.AND P6, PT, R2, 0x7fffff30, PT ;  /* 0x7fffff300200780c */ /* 0x000fe20003fc6070 */
[----:B------:R-:W-:-:S02]  /*2e50*/  IMAD.SHL.U32 R2, R90, 0x40, RZ ;  /* 0x000000405a027824 */ /* 0x000fc400078e00ff */
[----:B------:R0:W-:Y:S01]  /*2e60*/  STL.64 [R1+0x3a8], R74 ;  /* 0x0003a84a01007387 */ /* 0x0001e20000100a00 */
[----:B------:R-:W-:-:S03]  /*2e70*/  IMAD R0, R90, 0x48, RZ ;  /* 0x000000485a007824 */ /* 0x000fc600078e02ff */
[----:B------:R1:W-:Y:S01]  /*2e80*/  STL.64 [R1+0x330], R72 ;  /* 0x0003304801007387 */ /* 0x0003e20000100a00 */
[----:B------:R-:W-:-:S03]  /*2e90*/  VIADD R16, R55, 0xffffffa7 ;  /* 0xffffffa737107836 */ /* 0x000fc60000000000 */
[----:B------:R2:W-:Y:S01]  /*2ea0*/  STL.64 [R1+0x328], R46 ;  /* 0x0003282e01007387 */ /* 0x0005e20000100a00 */
[----:B0-----:R-:W-:-:S04]  /*2eb0*/  IMAD.WIDE R74, R2, 0x2, R88 ;  /* 0x00000002024a7825 */ /* 0x001fc800078e0258 */
[--C-:B-1----:R-:W-:Y:S01]  /*2ec0*/  IMAD.WIDE R72, R2, 0x2, R86.reuse ;  /* 0x0000000202487825 */ /* 0x102fe200078e0256 */
[----:B------:R0:W4:Y:S03]  /*2ed0*/  @!P5 LDG.E.U16 R38, desc[UR16][R74.64] ;  /* 0x000000104a26d981 */ /* 0x000126000c1e1500 */
[----:B--2---:R-:W-:Y:S01]  /*2ee0*/  IMAD.WIDE R46, R0, 0x2, R86 ;  /* 0x00000002002e7825 */ /* 0x004fe200078e0256 */
[----:B------:R1:W2:Y:S01]  /*2ef0*/  @!P5 LDG.E.U16 R37, desc[UR16][R72.64] ;  /* 0x000000104825d981 */ /* 0x0002a2000c1e1500 */
[----:B------:R-:W-:Y:S02]  /*2f00*/  ISETP.GE.U32.AND P5, PT, R16, 0x7fffff28, PT ;  /* 0x7fffff281000780c */ /* 0x000fe40003fa6070 */
[C---:B------:R-:W-:Y:S01]  /*2f10*/  VIADD R2, R55.reuse, 0xffffff9f ;  /* 0xffffff9f37027836 */ /* 0x040fe20000000000 */
[----:B------:R-:W2:Y:S01]  /*2f20*/  @!P4 LDG.E.U16 R35, desc[UR16][R46.64] ;  /* 0x000000102e23c981 */ /* 0x000ea2000c1e1500 */
[----:B------:R-:W-:-:S02]  /*2f30*/  IADD3 R16, PT, PT, R55, -0x69, RZ ;  /* 0xffffff9737107810 */ /* 0x000fc40007ffe0ff */
[----:B------:R-:W-:Y:S01]  /*2f40*/  PRMT R29, RZ, 0x7610, R29 ;  /* 0x00007610ff1d7816 */ /* 0x000fe2000000001d */
[----:B------:R-:W-:-:S04]  /*2f50*/  IMAD R78, R90, 0x78, RZ ;  /* 0x000000785a4e7824 */ /* 0x000fc800078e02ff */
[----:B------:R-:W-:-:S04]  /*2f60*/  IMAD.WIDE R80, R78, 0x2, R88 ;  /* 0x000000024e507825 */ /* 0x000fc800078e0258 */
[----:B------:R-:W-:Y:S01]  /*2f70*/  IMAD.WIDE R78, R78, 0x2, R86 ;  /* 0x000000024e4e7825 */ /* 0x000fe200078e0256 */
[----:B---3--:R-:W-:Y:S04]  /*2f80*/  STL [R1+0x48], R70 ;  /* 0x0000484601007387 */ /* 0x008fe80000100800 */
[----:B------:R3:W-:Y:S02]  /*2f90*/  STL [R1+0x54], R71 ;  /* 0x0000544701007387 */ /* 0x0007e40000100800 */
[----:B---3--:R-:W-:Y:S02]  /*2fa0*/  IMAD.WIDE R70, R0, 0x2, R88 ;  /* 0x0000000200467825 */ /* 0x008fe400078e0258 */
[----:B------:R0:W-:Y:S04]  /*2fb0*/  STL.64 [R1+0x2b0], R74 ;  /* 0x0002b04a01007387 */ /* 0x0001e80000100a00 */
[----:B------:R3:W2:Y:S01]  /*2fc0*/  @!P4 LDG.E.U16 R36, desc[UR16][R70.64] ;  /* 0x000000104624c981 */ /* 0x0006a2000c1e1500 */
[----:B------:R-:W-:Y:S01]  /*2fd0*/  ISETP.GE.U32.AND P4, PT, R2, 0x7fffff20, PT ;  /* 0x7fffff200200780c */ /* 0x000fe20003f86070 */
[----:B------:R-:W-:-:S02]  /*2fe0*/  IMAD R2, R90, 0x50, RZ ;  /* 0x000000505a027824 */ /* 0x000fc400078e02ff */
[----:B------:R-:W-:Y:S01]  /*2ff0*/  IMAD R0, R90, 0x58, RZ ;  /* 0x000000585a007824 */ /* 0x000fe200078e02ff */
[----:B------:R1:W-:Y:S04]  /*3000*/  STL.64 [R1+0x2a8], R72 ;  /* 0x0002a84801007387 */ /* 0x0003e80000100a00 */
[----:B------:R3:W-:Y:S01]  /*3010*/  STL.64 [R1+0x230], R70 ;  /* 0x0002304601007387 */ /* 0x0007e20000100a00 */
[----:B0-----:R-:W-:-:S03]  /*3020*/  IMAD.WIDE R74, R2, 0x2, R88 ;  /* 0x00000002024a7825 */ /* 0x001fc600078e0258 */
[----:B------:R0:W-:Y:S01]  /*3030*/  STL.64 [R1+0x228], R46 ;  /* 0x0002282e01007387 */ /* 0x0001e20000100a00 */
[----:B-1----:R-:W-:-:S03]  /*3040*/  IMAD.WIDE R72, R2, 0x2, R86 ;  /* 0x0000000202487825 */ /* 0x002fc600078e0256 */
[----:B------:R1:W2:Y:S01]  /*3050*/  @!P6 LDG.E.U16 R34, desc[UR16][R74.64] ;  /* 0x000000104a22e981 */ /* 0x0002a2000c1e1500 */
[----:B---3--:R-:W-:-:S04]  /*3060*/  IMAD.WIDE R70, R0, 0x2, R88 ;  /* 0x0000000200467825 */ /* 0x008fc800078e0258 */
[----:B0-----:R-:W-:Y:S01]  /*3070*/  IMAD.WIDE R46, R0, 0x2, R86 ;  /* 0x00000002002e7825 */ /* 0x001fe200078e0256 */
[----:B------:R-:W3:Y:S03]  /*3080*/  @!P5 LDG.E.U16 R32, desc[UR16][R70.64] ;  /* 0x000000104620d981 */ /* 0x000ee6000c1e1500 */
[C---:B------:R-:W-:Y:S01]  /*3090*/  VIADD R2, R55.reuse, 0xffffff8f ;  /* 0xffffff8f37027836 */ /* 0x040fe20000000000 */
[----:B------:R-:W2:Y:S04]  /*30a0*/  @!P5 LDG.E.U16 R31, desc[UR16][R46.64] ;  /* 0x000000102e1fd981 */ /* 0x000ea8000c1e1500 */
[----:B------:R-:W-:Y:S01]  /*30b0*/  ISETP.GE.U32.AND P5, PT, R2, 0x7fffff10, PT ;  /* 0x7fffff100200780c */ /* 0x000fe20003fa6070 */
[----:B------:R-:W-:Y:S01]  /*30c0*/  IMAD R2, R90, 0x60, RZ ;  /* 0x000000605a027824 */ /* 0x000fe200078e02ff */
[----:B------:R1:W-:Y:S04]  /*30d0*/  STL.64 [R1+0x1b0], R74 ;  /* 0x0001b04a01007387 */ /* 0x0003e80000100a00 */
[----:B------:R0:W-:Y:S04]  /*30e0*/  STL.64 [R1+0x1a8], R72 ;  /* 0x0001a84801007387 */ /* 0x0001e80000100a00 */
[----:B------:R0:W2:Y:S01]  /*30f0*/  @!P6 LDG.E.U16 R33, desc[UR16][R72.64] ;  /* 0x000000104821e981 */ /* 0x0000a2000c1e1500 */
[----:B------:R-:W-:Y:S01]  /*3100*/  ISETP.GE.U32.AND P6, PT, R16, 0x7fffff18, PT ;  /* 0x7fffff181000780c */ /* 0x000fe20003fc6070 */
[----:B------:R-:W-:-:S02]  /*3110*/  VIADD R16, R55, 0xffffff87 ;  /* 0xffffff8737107836 */ /* 0x000fc40000000000 */
[----:B-1----:R-:W-:-:S05]  /*3120*/  IMAD.WIDE R74, R2, 0x2, R88 ;  /* 0x00000002024a7825 */ /* 0x002fca00078e0258 */
[----:B------:R-:W2:Y:S01]  /*3130*/  @!P4 LDG.E.U16 R30, desc[UR16][R74.64] ;  /* 0x000000104a1ec981 */ /* 0x000ea2000c1e1500 */
[----:B0-----:R-:W-:-:S05]  /*3140*/  IMAD.WIDE R72, R2, 0x2, R86 ;  /* 0x0000000202487825 */ /* 0x001fca00078e0256 */
[----:B------:R0:W2:Y:S01]  /*3150*/  @!P4 LDG.E.U16 R29, desc[UR16][R72.64] ;  /* 0x00000010481dc981 */ /* 0x0000a2000c1e1500 */
[----:B------:R-:W-:Y:S02]  /*3160*/  ISETP.GE.U32.AND P4, PT, R16, 0x7fffff08, PT ;  /* 0x7fffff081000780c */ /* 0x000fe40003f86070 */
[----:B------:R-:W-:-:S11]  /*3170*/  PRMT R16, RZ, 0x7610, R16 ;  /* 0x00007610ff107816 */ /* 0x000fd60000000010 */
[----:B------:R-:W2:Y:S01]  /*3180*/  @!P4 LDG.E.U16 R16, desc[UR16][R78.64] ;  /* 0x000000104e10c981 */ /* 0x000ea2000c1e1500 */
[----:B------:R-:W-:-:S03]  /*3190*/  IMAD R0, R90, 0x68, RZ ;  /* 0x000000685a007824 */ /* 0x000fc600078e02ff */
[----:B------:R1:W-:Y:S01]  /*31a0*/  STL.64 [R1+0x130], R70 ;  /* 0x0001304601007387 */ /* 0x0003e20000100a00 */
[----:B------:R-:W-:-:S03]  /*31b0*/  IMAD.WIDE R84, R82, 0x2, R88 ;  /* 0x0000000252547825 */ /* 0x000fc600078e0258 */
[----:B------:R0:W-:Y:S04]  /*31c0*/  STL.64 [R1+0x128], R46 ;  /* 0x0001282e01007387 */ /* 0x0001e80000100a00 */
[----:B------:R-:W-:Y:S01]  /*31d0*/  STL.64 [R1+0xb0], R74 ;  /* 0x0000b04a01007387 */ /* 0x000fe20000100a00 */
[----:B-1----:R-:W-:-:S03]  /*31e0*/  IMAD.WIDE R70, R0, 0x2, R88 ;  /* 0x0000000200467825 */ /* 0x002fc600078e0258 */
[----:B------:R1:W-:Y:S01]  /*31f0*/  STL.64 [R1+0xa8], R72 ;  /* 0x0000a84801007387 */ /* 0x0003e20000100a00 */
[----:B0-----:R-:W-:-:S03]  /*3200*/  IMAD.WIDE R46, R0, 0x2, R86 ;  /* 0x00000002002e7825 */ /* 0x001fc600078e0256 */
[----:B------:R-:W-:Y:S04]  /*3210*/  STL.64 [R1+0x30], R70 ;  /* 0x0000304601007387 */ /* 0x000fe80000100a00 */
[----:B------:R0:W-:Y:S01]  /*3220*/  STL.64 [R1+0x28], R46 ;  /* 0x0000282e01007387 */ /* 0x0001e20000100a00 */
[----:B------:R-:W-:-:S03]  /*3230*/  IMAD.WIDE R82, R82, 0x2, R86 ;  /* 0x0000000252527825 */ /* 0x000fc600078e0256 */
[----:B------:R-:W-:Y:S04]  /*3240*/  STL [R1+0xeb8], R84 ;  /* 0x000eb85401007387 */ /* 0x000fe80000100800 */
[----:B------:R-:W-:Y:S04]  /*3250*/  STL [R1+0xf3c], R84 ;  /* 0x000f3c5401007387 */ /* 0x000fe80000100800 */
[----:B------:R-:W-:Y:S04]  /*3260*/  STL [R1+0x1058], R84 ;  /* 0x0010585401007387 */ /* 0x000fe80000100800 */
[----:B------:R-:W-:Y:S04]  /*3270*/  STL [R1+0xeb4], R85 ;  /* 0x000eb45501007387 */ /* 0x000fe80000100800 */
[----:B------:R-:W-:Y:S04]  /*3280*/  STL [R1+0xf30], R85 ;  /* 0x000f305501007387 */ /* 0x000fe80000100800 */
[----:B------:R-:W-:Y:S01]  /*3290*/  STL [R1+0x10d4], R85 ;  /* 0x0010d45501007387 */ /* 0x000fe20000100800 */
[----:B------:R-:W-:-:S03]  /*32a0*/  VIADD R2, R55, 0xfffffff6 ;  /* 0xfffffff637027836 */ /* 0x000fc60000000000 */
[----:B------:R-:W-:Y:S04]  /*32b0*/  STL [R1+0xec0], R82 ;  /* 0x000ec05201007387 */ /* 0x000fe80000100800 */
[----:B------:R-:W-:Y:S01]  /*32c0*/  STL [R1+0xf58], R82 ;  /* 0x000f585201007387 */ /* 0x000fe20000100800 */
[----:B------:R-:W-:-:S03]  /*32d0*/  VIADD R0, R55, 0xffffffe6 ;  /* 0xffffffe637007836 */ /* 0x000fc60000000000 */
[----:B------:R-:W-:Y:S04]  /*32e0*/  STL [R1+0x10d8], R82 ;  /* 0x0010d85201007387 */ /* 0x000fe80000100800 */
[----:B------:R-:W-:Y:S04]  /*32f0*/  STL [R1+0xebc], R83 ;  /* 0x000ebc5301007387 */ /* 0x000fe80000100800 */
[----:B------:R-:W-:Y:S04]  /*3300*/  STL [R1+0xf48], R83 ;  /* 0x000f485301007387 */ /* 0x000fe80000100800 */
[----:B------:R-:W-:Y:S04]  /*3310*/  STL [R1+0x1060], R83 ;  /* 0x0010605301007387 */ /* 0x000fe80000100800 */
[----:B------:R-:W-:Y:S04]  /*3320*/  STL [R1+0x10dc], R83 ;  /* 0x0010dc5301007387 */ /* 0x000fe80000100800 */
[----:B------:R-:W3:Y:S04]  /*3330*/  @!P6 LDG.E.U16 R40, desc[UR16][R70.64] ;  /* 0x000000104628e981 */ /* 0x000ee8000c1e1500 */
[----:B------:R0:W3:Y:S01]  /*3340*/  @!P6 LDG.E.U16 R41, desc[UR16][R46.64] ;  /* 0x000000102e29e981 */ /* 0x0000e2000c1e1500 */
[----:B------:R-:W-:-:S03]  /*3350*/  ISETP.GE.U32.AND P6, PT, R2, 0x7fffff77, PT ;  /* 0x7fffff770200780c */ /* 0x000fc60003fc6070 */
[----:B------:R-:W-:Y:S04]  /*3360*/  STL [R1+0xec8], R80 ;  /* 0x000ec85001007387 */ /* 0x000fe80000100800 */
[----:B------:R-:W-:Y:S04]  /*3370*/  STL [R1+0xf70], R80 ;  /* 0x000f705001007387 */ /* 0x000fe80000100800 */
[----:B------:R-:W3:Y:S01]  /*3380*/  @!P4 LDG.E.U16 R44, desc[UR16][R80.64] ;  /* 0x00000010502cc981 */ /* 0x000ee2000c1e1500 */
[----:B------:R-:W-:Y:S01]  /*3390*/  ISETP.GE.U32.AND P4, PT, R0, 0x7fffff67, PT ;  /* 0x7fffff670000780c */ /* 0x000fe20003f86070 */
[----:B------:R-:W-:-:S02]  /*33a0*/  IMAD R0, R90, 0x9, RZ ;  /* 0x000000095a007824 */ /* 0x000fc400078e02ff */
[----:B------:R-:W-:Y:S04]  /*33b0*/  STL [R1+0x10e0], R80 ;  /* 0x0010e05001007387 */ /* 0x000fe80000100800 */
[----:B------:R-:W-:Y:S04]  /*33c0*/  STL [R1+0xec4], R81 ;  /* 0x000ec45101007387 */ /* 0x000fe80000100800 */
[----:B------:R-:W-:Y:S01]  /*33d0*/  STL [R1+0xf64], R81 ;  /* 0x000f645101007387 */ /* 0x000fe20000100800 */
[----:B-1----:R-:W-:-:S03]  /*33e0*/  IMAD.WIDE R72, R0, 0x2, R88 ;  /* 0x0000000200487825 */ /* 0x002fc600078e0258 */
[----:B------:R-:W-:Y:S01]  /*33f0*/  STL [R1+0x10e4], R81 ;  /* 0x0010e45101007387 */ /* 0x000fe20000100800 */
[----:B0-----:R-:W-:-:S03]  /*3400*/  IMAD.WIDE R46, R0, 0x2, R86 ;  /* 0x00000002002e7825 */ /* 0x001fc600078e0256 */
[----:B------:R-:W-:Y:S04]  /*3410*/  STL [R1+0xed0], R78 ;  /* 0x000ed04e01007387 */ /* 0x000fe80000100800 */
[----:B------:R-:W-:Y:S04]  /*3420*/  STL [R1+0xf88], R78 ;  /* 0x000f884e01007387 */ /* 0x000fe80000100800 */
[----:B------:R-:W-:Y:S01]  /*3430*/  STL [R1+0x10e8], R78 ;  /* 0x0010e84e01007387 */ /* 0x000fe20000100800 */
[----:B------:R-:W-:-:S03]  /*3440*/  VIADD R2, R55, 0xffffffee ;  /* 0xffffffee37027836 */ /* 0x000fc60000000000 */
[----:B------:R-:W-:Y:S04]  /*3450*/  STL [R1+0xecc], R79 ;  /* 0x000ecc4f01007387 */ /* 0x000fe80000100800 */
[----:B------:R-:W-:Y:S04]  /*3460*/  STL [R1+0xf7c], R79 ;  /* 0x000f7c4f01007387 */ /* 0x000fe80000100800 */
[----:B------:R-:W-:Y:S04]  /*3470*/  STL [R1+0x10ec], R79 ;  /* 0x0010ec4f01007387 */ /* 0x000fe80000100800 */
[----:B------:R-:W3:Y:S04]  /*3480*/  @!P6 LDG.E.U16 R77, desc[UR16][R72.64] ;  /* 0x00000010484de981 */ /* 0x000ee8000c1e1500 */
[----:B------:R-:W3:Y:S04]  /*3490*/  @!P6 LDG.E.U16 R76, desc[UR16][R46.64] ;  /* 0x000000102e4ce981 */ /* 0x000ee8000c1e1500 */
[----:B------:R-:W4:Y:S04]  /*34a0*/  @!P5 LDG.E.U16 R42, desc[UR16][R84.64] ;  /* 0x00000010542ad981 */ /* 0x000f28000c1e1500 */
[----:B------:R-:W4:Y:S01]  /*34b0*/  @!P5 LDG.E.U16 R43, desc[UR16][R82.64] ;  /* 0x00000010522bd981 */ /* 0x000f22000c1e1500 */
[----:B------:R-:W-:Y:S01]  /*34c0*/  ISETP.GE.U32.AND P5, PT, R2, 0x7fffff6f, PT ;  /* 0x7fffff6f0200780c */ /* 0x000fe20003fa6070 */
[----:B------:R-:W-:Y:S01]  /*34d0*/  IMAD R2, R90, 0x11, RZ ;  /* 0x000000115a027824 */ /* 0x000fe200078e02ff */
[----:B------:R-:W-:-:S02]  /*34e0*/  PRMT R64, RZ, 0x7610, R64 ;  /* 0x00007610ff407816 */ /* 0x000fc40000000040 */
[----:B------:R-:W-:Y:S01]  /*34f0*/  PRMT R65, RZ, 0x7610, R65 ;  /* 0x00007610ff417816 */ /* 0x000fe20000000041 */
[----:B------:R-:W-:-:S04]  /*3500*/  IMAD.WIDE R70, R2, 0x2, R86 ;  /* 0x0000000202467825 */ /* 0x000fc800078e0256 */
[----:B------:R-:W-:-:S04]  /*3510*/  IMAD.WIDE R74, R2, 0x2, R88 ;  /* 0x00000002024a7825 */ /* 0x000fc800078e0258 */
[----:B------:R-:W4:Y:S04]  /*3520*/  @!P5 LDG.E.U16 R64, desc[UR16][R70.64] ;  /* 0x000000104640d981 */ /* 0x000f28000c1e1500 */
[----:B------:R0:W4:Y:S04]  /*3530*/  @!P5 LDG.E.U16 R65, desc[UR16][R74.64] ;  /* 0x000000104a41d981 */ /* 0x000128000c1e1500 */
[----:B--2---:R-:W-:Y:S04]  /*3540*/  STL [R1+0xc8], R16 ;  /* 0x0000c81001007387 */ /* 0x004fe80000100800 */
[----:B------:R1:W-:Y:S04]  /*3550*/  STL.64 [R1+0x620], R72 ;  /* 0x0006204801007387 */ /* 0x0003e80000100a00 */
[----:B------:R2:W-:Y:S04]  /*3560*/  STL.64 [R1+0x618], R46 ;  /* 0x0006182e01007387 */ /* 0x0005e80000100a00 */
[----:B-1----:R-:W4:Y:S01]  /*3570*/  LDL.LU.64 R72, [R1+0x12b0] ;  /* 0x0012b00001487983 */ /* 0x002f220000300a00 */
[----:B------:R-:W-:-:S03]  /*3580*/  VIADD R0, R55, 0xffffffd6 ;  /* 0xffffffd637007836 */ /* 0x000fc60000000000 */
[----:B--2---:R-:W2:Y:S02]  /*3590*/  LDL.LU.64 R46, [R1+0x12a8] ;  /* 0x0012a800012e7983 */ /* 0x004ea40000300a00 */
[----:B------:R-:W-:Y:S01]  /*35a0*/  ISETP.GE.U32.AND P5, PT, R0, 0x7fffff57, PT ;  /* 0x7fffff570000780c */ /* 0x000fe20003fa6070 */
[----:B------:R-:W-:Y:S01]  /*35b0*/  IMAD R0, R90, 0x19, RZ ;  /* 0x000000195a007824 */ /* 0x000fe200078e02ff */
[----:B------:R0:W-:Y:S04]  /*35c0*/  STL.64 [R1+0x5a0], R74 ;  /* 0x0005a04a01007387 */ /* 0x0001e80000100a00 */
[----:B------:R-:W-:Y:S01]  /*35d0*/  STL.64 [R1+0x598], R70 ;  /* 0x0005984601007387 */ /* 0x000fe20000100a00 */
[----:B0-----:R-:W-:-:S03]  /*35e0*/  IMAD.WIDE R74, R0, 0x2, R88 ;  /* 0x00000002004a7825 */ /* 0x001fc600078e0258 */
[----:B---3--:R-:W-:Y:S04]  /*35f0*/  STL [R1+0x60], R76 ;  /* 0x0000604c01007387 */ /* 0x008fe80000100800 */
[----:B------:R0:W-:Y:S02]  /*3600*/  STL [R1+0x64], R77 ;  /* 0x0000644d01007387 */ /* 0x0001e40000100800 */
[----:B0-----:R-:W-:Y:S02]  /*3610*/  IMAD.WIDE R76, R0, 0x2, R86 ;  /* 0x00000002004c7825 */ /* 0x001fe400078e0256 */
[----:B------:R0:W-:Y:S04]  /*3620*/  STL.64 [R1+0x520], R74 ;  /* 0x0005204a01007387 */ /* 0x0001e80000100a00 */
[----:B----4-:R-:W-:Y:S04]  /*3630*/  STL [R1+0x58], R64 ;  /* 0x0000584001007387 */ /* 0x010fe80000100800 */
[----:B------:R1:W-:Y:S04]  /*3640*/  STL [R1+0x5c], R65 ;  /* 0x00005c4101007387 */ /* 0x0003e80000100800 */
[----:B------:R3:W-:Y:S01]  /*3650*/  STL.64 [R1+0x518], R76 ;  /* 0x0005184c01007387 */ /* 0x0007e20000100a00 */
[----:B------:R-:W-:-:S02]  /*3660*/  PRMT R72, RZ, 0x7610, R72 ;  /* 0x00007610ff487816 */ /* 0x000fc40000000048 */
[----:B------:R-:W-:-:S04]  /*3670*/  PRMT R73, RZ, 0x7610, R73 ;  /* 0x00007610ff497816 */ /* 0x000fc80000000049 */
[----:B------:R3:W4:Y:S04]  /*3680*/  @!P4 LDG.E.U16 R72, desc[UR16][R76.64] ;  /* 0x000000104c48c981 */ /* 0x000728000c1e1500 */
[----:B------:R-:W4:Y:S04]  /*3690*/  @!P4 LDG.E.U16 R73, desc[UR16][R74.64] ;  /* 0x000000104a49c981 */ /* 0x000f28000c1e1500 */
[----:B0-----:R-:W4:Y:S01]  /*36a0*/  LDL.LU.64 R74, [R1+0x12a0] ;  /* 0x0012a000014a7983 */ /* 0x001f220000300a00 */
[----:B------:R-:W-:-:S05]  /*36b0*/  VIADD R16, R55, 0xffffffde ;  /* 0xffffffde37107836 */ /* 0x000fca0000000000 */
[----:B------:R-:W-:Y:S01]  /*36c0*/  ISETP.GE.U32.AND P6, PT, R16, 0x7fffff5f, PT ;  /* 0x7fffff5f1000780c */ /* 0x000fe20003fc6070 */
[----:B------:R-:W-:Y:S01]  /*36d0*/  IMAD R2, R90, 0x21, RZ ;  /* 0x000000215a027824 */ /* 0x000fe200078e02ff */
[----:B--2---:R-:W-:Y:S01]  /*36e0*/  PRMT R46, RZ, 0x7610, R46 ;  /* 0x00007610ff2e7816 */ /* 0x004fe2000000002e */
[----:B------:R-:W-:Y:S02]  /*36f0*/  VIADD R16, R55, 0xffffffce ;  /* 0xffffffce37107836 */ /* 0x000fe40000000000 */
[----:B------:R-:W-:-:S04]  /*3700*/  IMAD.WIDE R70, R2, 0x2, R88 ;  /* 0x0000000202467825 */ /* 0x000fc800078e0258 */
[----:B-1----:R-:W-:Y:S01]  /*3710*/  IMAD.WIDE R64, R2, 0x2, R86 ;  /* 0x0000000202407825 */ /* 0x002fe200078e0256 */
[----:B------:R-:W-:-:S03]  /*3720*/  ISETP.GE.U32.AND P4, PT, R16, 0x7fffff4f, PT ;  /* 0x7fffff4f1000780c */ /* 0x000fc60003f86070 */
[----:B------:R-:W-:Y:S01]  /*3730*/  VIADD R0, R55, 0xffffffc6 ;  /* 0xffffffc637007836 */ /* 0x000fe20000000000 */
[----:B------:R0:W2:Y:S01]  /*3740*/  @!P6 LDG.E.U16 R45, desc[UR16][R70.64] ;  /* 0x00000010462de981 */ /* 0x0000a2000c1e1500 */
[----:B------:R-:W-:-:S03]  /*3750*/  IMAD R2, R90, 0x31, RZ ;  /* 0x000000315a027824 */ /* 0x000fc600078e02ff */
[----:B------:R1:W2:Y:S01]  /*3760*/  @!P6 LDG.E.U16 R46, desc[UR16][R64.64] ;  /* 0x00000010402ee981 */ /* 0x0002a2000c1e1500 */
[----:B------:R-:W-:Y:S01]  /*3770*/  ISETP.GE.U32.AND P6, PT, R0, 0x7fffff47, PT ;  /* 0x7fffff470000780c */ /* 0x000fe20003fc6070 */
[----:B------:R-:W-:Y:S02]  /*3780*/  IMAD R0, R90, 0x29, RZ ;  /* 0x000000295a007824 */ /* 0x000fe400078e02ff */
[----:B------:R0:W-:Y:S01]  /*3790*/  STL.64 [R1+0x4a0], R70 ;  /* 0x0004a04601007387 */ /* 0x0001e20000100a00 */
[----:B------:R-:W-:-:S03]  /*37a0*/  PRMT R84, RZ, 0x7610, R84 ;  /* 0x00007610ff547816 */ /* 0x000fc60000000054 */
[----:B------:R1:W-:Y:S01]  /*37b0*/  STL.64 [R1+0x498], R64 ;  /* 0x0004984001007387 */ /* 0x0003e20000100a00 */
[----:B------:R-:W-:Y:S01]  /*37c0*/  PRMT R28, RZ, 0x7610, R28 ;  /* 0x00007610ff1c7816 */ /* 0x000fe2000000001c */
[----:B---3--:R-:W-:Y:S01]  /*37d0*/  IMAD.WIDE R76, R0, 0x2, R88 ;  /* 0x00000002004c7825 */ /* 0x008fe200078e0258 */
[----:B------:R-:W-:-:S03]  /*37e0*/  PRMT R47, RZ, 0x7610, R47 ;  /* 0x00007610ff2f7816 */ /* 0x000fc6000000002f */
[----:B0-----:R-:W-:-:S03]  /*37f0*/  IMAD.WIDE R70, R2, 0x2, R88 ;  /* 0x0000000202467825 */ /* 0x001fc600078e0258 */
[----:B------:R0:W3:Y:S01]  /*3800*/  @!P5 LDG.E.U16 R47, desc[UR16][R76.64] ;  /* 0x000000104c2fd981 */ /* 0x0000e2000c1e1500 */
[----:B-1----:R-:W-:-:S03]  /*3810*/  IMAD.WIDE R64, R2, 0x2, R86 ;  /* 0x0000000202407825 */ /* 0x002fc600078e0256 */
[----:B------:R-:W2:Y:S01]  /*3820*/  @!P4 LDG.E.U16 R84, desc[UR16][R70.64] ;  /* 0x000000104654c981 */ /* 0x000ea2000c1e1500 */
[----:B------:R-:W-:-:S03]  /*3830*/  VIADD R16, R55, 0xffffffbe ;  /* 0xffffffbe37107836 */ /* 0x000fc60000000000 */
[----:B------:R-:W2:Y:S01]  /*3840*/  @!P4 LDG.E.U16 R28, desc[UR16][R64.64] ;  /* 0x00000010401cc981 */ /* 0x000ea2000c1e1500 */
[----:B------:R-:W-:Y:S01]  /*3850*/  IMAD R2, R90, 0x41, RZ ;  /* 0x000000415a027824 */ /* 0x000fe200078e02ff */
[----:B------:R-:W-:Y:S02]  /*3860*/  PRMT R63, RZ, 0x7610, R63 ;  /* 0x00007610ff3f7816 */ /* 0x000fe4000000003f */
[----:B------:R-:W-:Y:S01]  /*3870*/  PRMT R62, RZ, 0x7610, R62 ;  /* 0x00007610ff3e7816 */ /* 0x000fe2000000003e */
[----:B----4-:R-:W-:Y:S04]  /*3880*/  STL [R1+0x4c], R72 ;  /* 0x00004c4801007387 */ /* 0x010fe80000100800 */
[----:B------:R1:W-:Y:S02]  /*3890*/  STL [R1+0x50], R73 ;  /* 0x0000504901007387 */ /* 0x0003e40000100800 */
[----:B-1----:R-:W-:-:S04]  /*38a0*/  IMAD.WIDE R72, R0, 0x2, R86 ;  /* 0x0000000200487825 */ /* 0x002fc800078e0256 */
[----:B------:R-:W-:Y:S01]  /*38b0*/  VIADD R0, R55, 0xffffffb6 ;  /* 0xffffffb637007836 */ /* 0x000fe20000000000 */
[----:B------:R0:W-:Y:S04]  /*38c0*/  STL.64 [R1+0x420], R76 ;  /* 0x0004204c01007387 */ /* 0x0001e80000100a00 */
[----:B------:R-:W-:Y:S01]  /*38d0*/  ISETP.GE.U32.AND P4, PT, R0, 0x7fffff37, PT ;  /* 0x7fffff370000780c */ /* 0x000fe20003f86070 */
[----:B------:R-:W-:Y:S01]  /*38e0*/  IMAD R0, R90, 0x39, RZ ;  /* 0x000000395a007824 */ /* 0x000fe200078e02ff */
[----:B------:R1:W-:Y:S01]  /*38f0*/  STL.64 [R1+0x418], R72 ;  /* 0x0004184801007387 */ /* 0x0003e20000100a00 */
[----:B------:R-:W-:Y:S02]  /*3900*/  PRMT R75, RZ, 0x7610, R75 ;  /* 0x00007610ff4b7816 */ /* 0x000fe4000000004b */
[----:B------:R-:W-:Y:S01]  /*3910*/  PRMT R74, RZ, 0x7610, R74 ;  /* 0x00007610ff4a7816 */ /* 0x000fe2000000004a */
[----:B------:R1:W4:Y:S01]  /*3920*/  @!P5 LDG.E.U16 R48, desc[UR16][R72.64] ;  /* 0x000000104830d981 */ /* 0x000322000c1e1500 */
[----:B------:R-:W-:Y:S01]  /*3930*/  ISETP.GE.U32.AND P5, PT, R16, 0x7fffff3f, PT ;  /* 0x7fffff3f1000780c */ /* 0x000fe20003fa6070 */
[----:B0-----:R-:W-:-:S04]  /*3940*/  IMAD.WIDE R76, R0, 0x2, R86 ;  /* 0x00000002004c7825 */ /* 0x001fc800078e0256 */
[----:B------:R-:W-:Y:S01]  /*3950*/  VIADD R16, R55, 0xffffffae ;  /* 0xffffffae37107836 */ /* 0x000fe20000000000 */
[----:B------:R-:W2:Y:S01]  /*3960*/  @!P6 LDG.E.U16 R74, desc[UR16][R76.64] ;  /* 0x000000104c4ae981 */ /* 0x000ea2000c1e1500 */
[----:B-1----:R-:W-:-:S03]  /*3970*/  IMAD.WIDE R72, R0, 0x2, R88 ;  /* 0x0000000200487825 */ /* 0x002fc600078e0258 */
[----:B------:R0:W-:Y:S04]  /*3980*/  STL.64 [R1+0x3a0], R70 ;  /* 0x0003a04601007387 */ /* 0x0001e80000100a00 */
[----:B------:R-:W3:Y:S01]  /*3990*/  @!P6 LDG.E.U16 R75, desc[UR16][R72.64] ;  /* 0x00000010484be981 */ /* 0x000ee2000c1e1500 */
[----:B------:R-:W-:-:S03]  /*39a0*/  ISETP.GE.U32.AND P6, PT, R16, 0x7fffff2f, PT ;  /* 0x7fffff2f1000780c */ /* 0x000fc60003fc6070 */
[----:B------:R1:W-:Y:S01]  /*39b0*/  STL.64 [R1+0x398], R64 ;  /* 0x0003984001007387 */ /* 0x0003e20000100a00 */
[----:B0-----:R-:W-:-:S03]  /*39c0*/  IMAD.WIDE R70, R2, 0x2, R88 ;  /* 0x0000000202467825 */ /* 0x001fc600078e0258 */
[----:B------:R0:W-:Y:S04]  /*39d0*/  STL.64 [R1+0x320], R72 ;  /* 0x0003204801007387 */ /* 0x0001e80000100a00 */
[----:B------:R-:W-:Y:S01]  /*39e0*/  STL.64 [R1+0x318], R76 ;  /* 0x0003184c01007387 */ /* 0x000fe20000100a00 */
[----:B-1----:R-:W-:-:S03]  /*39f0*/  IMAD.WIDE R64, R2, 0x2, R86 ;  /* 0x0000000202407825 */ /* 0x002fc600078e0256 */
[----:B------:R1:W4:Y:S01]  /*3a00*/  @!P5 LDG.E.U16 R63, desc[UR16][R70.64] ;  /* 0x00000010463fd981 */ /* 0x000322000c1e1500 */
[----:B------:R-:W-:-:S03]  /*3a10*/  IMAD R2, R90, 0x51, RZ ;  /* 0x000000515a027824 */ /* 0x000fc600078e02ff */
[----:B0-----:R-:W4:Y:S04]  /*3a20*/  LDL.LU.64 R72, [R1+0x1298] ;  /* 0x0012980001487983 */ /* 0x001f280000300a00 */
[----:B------:R1:W-:Y:S02]  /*3a30*/  STL.64 [R1+0x2a0], R70 ;  /* 0x0002a04601007387 */ /* 0x0003e40000100a00 */
[----:B-1----:R-:W-:-:S05]  /*3a40*/  IMAD.WIDE R70, R2, 0x2, R86 ;  /* 0x0000000202467825 */ /* 0x002fca00078e0256 */
[----:B------:R-:W4:Y:S01]  /*3a50*/  @!P6 LDG.E.U16 R62, desc[UR16][R70.64] ;  /* 0x00000010463ee981 */ /* 0x000f22000c1e1500 */
[----:B------:R-:W-:Y:S01]  /*3a60*/  PRMT R9, RZ, 0x7610, R9 ;  /* 0x00007610ff097816 */ /* 0x000fe20000000009 */
[----:B------:R-:W-:-:S05]  /*3a70*/  VIADD R0, R55, 0xffffffa6 ;  /* 0xffffffa637007836 */ /* 0x000fca0000000000 */
[----:B------:R0:W4:Y:S01]  /*3a80*/  @!P5 LDG.E.U16 R9, desc[UR16][R64.64] ;  /* 0x000000104009d981 */ /* 0x000122000c1e1500 */
[----:B------:R-:W-:Y:S01]  /*3a90*/  ISETP.GE.U32.AND P5, PT, R0, 0x7fffff27, PT ;  /* 0x7fffff270000780c */ /* 0x000fe20003fa6070 */
[----:B------:R-:W-:Y:S02]  /*3aa0*/  IMAD R0, R90, 0x49, RZ ;  /* 0x000000495a007824 */ /* 0x000fe400078e02ff */
[----:B------:R0:W-:Y:S01]  /*3ab0*/  STL.64 [R1+0x298], R64 ;  /* 0x0002984001007387 */ /* 0x0001e20000100a00 */
[----:B------:R-:W-:Y:S01]  /*3ac0*/  PRMT R10, RZ, 0x7610, R10 ;  /* 0x00007610ff0a7816 */ /* 0x000fe2000000000a */
[----:B------:R-:W-:Y:S01]  /*3ad0*/  IMAD.WIDE R76, R0, 0x2, R86 ;  /* 0x00000002004c7825 */ /* 0x000fe200078e0256 */
[----:B------:R-:W-:Y:S02]  /*3ae0*/  PRMT R8, RZ, 0x7610, R8 ;  /* 0x00007610ff087816 */ /* 0x000fe40000000008 */
[----:B------:R-:W-:Y:S01]  /*3af0*/  PRMT R11, RZ, 0x7610, R11 ;  /* 0x00007610ff0b7816 */ /* 0x000fe2000000000b */
[----:B------:R-:W-:Y:S01]  /*3b00*/  VIADD R16, R55, 0xffffff9e ;  /* 0xffffff9e37107836 */ /* 0x000fe20000000000 */
[----:B------:R-:W-:-:S04]  /*3b10*/  PRMT R49, RZ, 0x7610, R49 ;  /* 0x00007610ff317816 */ /* 0x000fc80000000031 */
[----:B------:R1:W4:Y:S01]  /*3b20*/  @!P4 LDG.E.U16 R11, desc[UR16][R76.64] ;  /* 0x000000104c0bc981 */ /* 0x000322000c1e1500 */
[----:B0-----:R-:W-:Y:S01]  /*3b30*/  IMAD.WIDE R64, R0, 0x2, R88 ;  /* 0x0000000200407825 */ /* 0x001fe200078e0258 */
[----:B------:R-:W-:-:S04]  /*3b40*/  IADD3 R0, PT, PT, R55, -0x6a, RZ ;  /* 0xffffff9637007810 */ /* 0x000fc80007ffe0ff */
[----:B------:R-:W4:Y:S01]  /*3b50*/  @!P4 LDG.E.U16 R10, desc[UR16][R64.64] ;  /* 0x00000010400ac981 */ /* 0x000f22000c1e1500 */
[----:B------:R-:W-:-:S03]  /*3b60*/  ISETP.GE.U32.AND P4, PT, R16, 0x7fffff1f, PT ;  /* 0x7fffff1f1000780c */ /* 0x000fc60003f86070 */
[----:B--2---:R-:W-:Y:S04]  /*3b70*/  STL [R1+0x154], R74 ;  /* 0x0001544a01007387 */ /* 0x004fe80000100800 */
[----:B---3--:R0:W-:Y:S04]  /*3b80*/  STL [R1+0x1c8], R75 ;  /* 0x0001c84b01007387 */ /* 0x0081e80000100800 */
[----:B------:R2:W-:Y:S01]  /*3b90*/  STL.64 [R1+0x220], R64 ;  /* 0x0002204001007387 */ /* 0x0005e20000100a00 */
[----:B0-----:R-:W-:-:S03]  /*3ba0*/  IMAD.WIDE R74, R2, 0x2, R88 ;  /* 0x00000002024a7825 */ /* 0x001fc600078e0258 */
[----:B------:R1:W-:Y:S04]  /*3bb0*/  STL.64 [R1+0x218], R76 ;  /* 0x0002184c01007387 */ /* 0x0003e80000100a00 */
[----:B------:R0:W3:Y:S01]  /*3bc0*/  @!P6 LDG.E.U16 R8, desc[UR16][R74.64] ;  /* 0x000000104a08e981 */ /* 0x0000e2000c1e1500 */
[----:B------:R-:W-:Y:S01]  /*3bd0*/  ISETP.GE.U32.AND P6, PT, R0, 0x7fffff17, PT ;  /* 0x7fffff170000780c */ /* 0x000fe20003fc6070 */
[C---:B------:R-:W-:Y:S02]  /*3be0*/  IMAD R0, R90.reuse, 0x59, RZ ;  /* 0x000000595a007824 */ /* 0x040fe400078e02ff */
[----:B--2---:R-:W2:Y:S04]  /*3bf0*/  LDL.LU.64 R64, [R1+0x1290] ;  /* 0x0012900001407983 */ /* 0x004ea80000300a00 */
[----:B------:R0:W-:Y:S04]  /*3c00*/  STL.64 [R1+0x1a0], R74 ;  /* 0x0001a04a01007387 */ /* 0x0001e80000100a00 */
[----:B------:R-:W-:Y:S01]  /*3c10*/  STL.64 [R1+0x198], R70 ;  /* 0x0001984601007387 */ /* 0x000fe20000100a00 */
[----:B------:R-:W-:-:S03]  /*3c20*/  IMAD R2, R90, 0x61, RZ ;  /* 0x000000615a027824 */ /* 0x000fc600078e02ff */
[----:B----4-:R-:W-:Y:S01]  /*3c30*/  STL [R1+0x150], R63 ;  /* 0x0001503f01007387 */ /* 0x010fe20000100800 */
[----:B------:R-:W-:Y:S01]  /*3c40*/  PRMT R72, RZ, 0x7610, R72 ;  /* 0x00007610ff487816 */ /* 0x000fe20000000048 */
[----:B-1----:R-:W-:Y:S01]  /*3c50*/  IMAD.WIDE R76, R0, 0x2, R86 ;  /* 0x00000002004c7825 */ /* 0x002fe200078e0256 */
[----:B------:R-:W-:-:S03]  /*3c60*/  PRMT R73, RZ, 0x7610, R73 ;  /* 0x00007610ff497816 */ /* 0x000fc60000000049 */
[----:B0-----:R-:W-:-:S03]  /*3c70*/  IMAD.WIDE R74, R2, 0x2, R88 ;  /* 0x00000002024a7825 */ /* 0x001fc600078e0258 */
[----:B------:R-:W4:Y:S04]  /*3c80*/  @!P5 LDG.E.U16 R73, desc[UR16][R76.64] ;  /* 0x000000104c49d981 */ /* 0x000f28000c1e1500 */
[----:B------:R0:W-:Y:S04]  /*3c90*/  STL [R1+0x6b8], R62 ;  /* 0x0006b83e01007387 */ /* 0x0001e80000100800 */
[----:B------:R-:W3:Y:S01]  /*3ca0*/  @!P4 LDG.E.U16 R72, desc[UR16][R74.64] ;  /* 0x000000104a48c981 */ /* 0x000ee2000c1e1500 */
[----:B0-----:R-:W-:-:S05]  /*3cb0*/  IMAD.WIDE R62, R0, 0x2, R88 ;  /* 0x00000002003e7825 */ /* 0x001fca00078e0258 */
[----:B------:R-:W3:Y:S01]  /*3cc0*/  @!P5 LDG.E.U16 R49, desc[UR16][R62.64] ;  /* 0x000000103e31d981 */ /* 0x000ee2000c1e1500 */
[----:B------:R-:W-:Y:S01]  /*3cd0*/  PRMT R67, RZ, 0x7610, R67 ;  /* 0x00007610ff437816 */ /* 0x000fe20000000043 */
[C---:B------:R-:W-:Y:S02]  /*3ce0*/  VIADD R16, R55.reuse, 0xffffff8e ;  /* 0xffffff8e37107836 */ /* 0x040fe40000000000 */
[----:B------:R-:W-:Y:S01]  /*3cf0*/  IMAD.WIDE R70, R2, 0x2, R86 ;  /* 0x0000000202467825 */ /* 0x000fe200078e0256 */
[----:B------:R0:W-:Y:S03]  /*3d00*/  STL.64 [R1+0x120], R62 ;  /* 0x0001203e01007387 */ /* 0x0001e60000100a00 */
[----:B------:R-:W-:Y:S01]  /*3d10*/  VIADD R0, R55, 0xffffff86 ;  /* 0xffffff8637007836 */ /* 0x000fe20000000000 */
[----:B------:R-:W-:Y:S01]  /*3d20*/  STL.64 [R1+0x118], R76 ;  /* 0x0001184c01007387 */ /* 0x000fe20000100a00 */
[----:B------:R-:W-:-:S03]  /*3d30*/  ISETP.GE.U32.AND P5, PT, R16, 0x7fffff0f, PT ;  /* 0x7fffff0f1000780c */ /* 0x000fc60003fa6070 */
[----:B------:R1:W4:Y:S01]  /*3d40*/  @!P4 LDG.E.U16 R67, desc[UR16][R70.64] ;  /* 0x000000104643c981 */ /* 0x000322000c1e1500 */
[----:B------:R-:W-:-:S03]  /*3d50*/  ISETP.GE.U32.AND P4, PT, R0, 0x7fffff07, PT ;  /* 0x7fffff070000780c */ /* 0x000fc60003f86070 */
[----:B0-----:R-:W4:Y:S01]  /*3d60*/  LDL.LU.64 R62, [R1+0x1288] ;  /* 0x00128800013e7983 */ /* 0x001f220000300a00 */
[C---:B------:R-:W-:Y:S01]  /*3d70*/  IMAD R0, R90.reuse, 0x69, RZ ;  /* 0x000000695a007824 */ /* 0x040fe200078e02ff */
[----:B------:R-:W-:Y:S02]  /*3d80*/  PRMT R58, RZ, 0x7610, R58 ;  /* 0x00007610ff3a7816 */ /* 0x000fe4000000003a */
[----:B------:R-:W-:Y:S02]  /*3d90*/  PRMT R59, RZ, 0x7610, R59 ;  /* 0x00007610ff3b7816 */ /* 0x000fe4000000003b */
[----:B--2---:R-:W-:Y:S02]  /*3da0*/  PRMT R64, RZ, 0x7610, R64 ;  /* 0x00007610ff407816 */ /* 0x004fe40000000040 */
[----:B------:R-:W-:Y:S01]  /*3db0*/  PRMT R65, RZ, 0x7610, R65 ;  /* 0x00007610ff417816 */ /* 0x000fe20000000041 */
[----:B---3--:R0:W-:Y:S04]  /*3dc0*/  STL [R1+0x3bc], R49 ;  /* 0x0003bc3101007387 */ /* 0x0081e80000100800 */
[----:B0-----:R-:W2:Y:S04]  /*3dd0*/  LDL.LU R49, [R1+0x1280] ;  /* 0x0012800001317983 */ /* 0x001ea80000300800 */
[----:B------:R0:W-:Y:S04]  /*3de0*/  STL.64 [R1+0xa0], R74 ;  /* 0x0000a04a01007387 */ /* 0x0001e80000100a00 */
[----:B------:R1:W-:Y:S04]  /*3df0*/  STL.64 [R1+0x98], R70 ;  /* 0x0000984601007387 */ /* 0x0003e80000100a00 */
[----:B------:R-:W-:Y:S01]  /*3e00*/  STL [R1+0x354], R72 ;  /* 0x0003544801007387 */ /* 0x000fe20000100800 */
[----:B0-----:R-:W-:-:S03]  /*3e10*/  IMAD R74, R90, 0x71, RZ ;  /* 0x000000715a4a7824 */ /* 0x001fc600078e02ff */
[----:B----4-:R0:W-:Y:S01]  /*3e20*/  STL [R1+0x3b8], R73 ;  /* 0x0003b84901007387 */ /* 0x0101e20000100800 */
[----:B-1----:R-:W-:-:S04]  /*3e30*/  IMAD.WIDE R70, R0, 0x2, R86 ;  /* 0x0000000200467825 */ /* 0x002fc800078e0256 */
[--C-:B------:R-:W-:Y:S01]  /*3e40*/  IMAD.WIDE R76, R74, 0x2, R88.reuse ;  /* 0x000000024a4c7825 */ /* 0x100fe200078e0258 */
[----:B------:R1:W3:Y:S03]  /*3e50*/  @!P6 LDG.E.U16 R64, desc[UR16][R70.64] ;  /* 0x000000104640e981 */ /* 0x0002e6000c1e1500 */
[----:B0-----:R-:W-:Y:S01]  /*3e60*/  IMAD.WIDE R72, R0, 0x2, R88 ;  /* 0x0000000200487825 */ /* 0x001fe200078e0258 */
[----:B------:R-:W4:Y:S03]  /*3e70*/  @!P5 LDG.E.U16 R59, desc[UR16][R76.64] ;  /* 0x000000104c3bd981 */ /* 0x000f26000c1e1500 */
[----:B------:R-:W-:Y:S01]  /*3e80*/  IMAD.WIDE R74, R74, 0x2, R86 ;  /* 0x000000024a4a7825 */ /* 0x000fe200078e0256 */
[----:B------:R0:W2:Y:S04]  /*3e90*/  @!P6 LDG.E.U16 R65, desc[UR16][R72.64] ;  /* 0x000000104841e981 */ /* 0x0000a8000c1e1500 */
[----:B------:R-:W4:Y:S04]  /*3ea0*/  @!P5 LDG.E.U16 R58, desc[UR16][R74.64] ;  /* 0x000000104a3ad981 */ /* 0x000f28000c1e1500 */
[----:B------:R-:W-:Y:S04]  /*3eb0*/  STL.64 [R1+0x20], R72 ;  /* 0x0000204801007387 */ /* 0x000fe80000100a00 */
[----:B------:R1:W-:Y:S04]  /*3ec0*/  STL.64 [R1+0x18], R70 ;  /* 0x0000184601007387 */ /* 0x0003e80000100a00 */
[----:B------:R-:W-:Y:S01]  /*3ed0*/  STL [R1+0xed8], R76 ;  /* 0x000ed84c01007387 */ /* 0x000fe20000100800 */
[----:B------:R-:W-:-:S03]  /*3ee0*/  VIADD R2, R55, 0xfffffffe ;  /* 0xfffffffe37027836 */ /* 0x000fc60000000000 */
[----:B------:R-:W-:Y:S04]  /*3ef0*/  STL [R1+0xfa0], R76 ;  /* 0x000fa04c01007387 */ /* 0x000fe80000100800 */
[----:B------:R-:W-:Y:S04]  /*3f00*/  STL [R1+0x10f0], R76 ;  /* 0x0010f04c01007387 */ /* 0x000fe80000100800 */
[----:B------:R-:W-:Y:S04]  /*3f10*/  STL [R1+0xed4], R77 ;  /* 0x000ed44d01007387 */ /* 0x000fe80000100800 */
[----:B------:R-:W-:Y:S04]  /*3f20*/  STL [R1+0xf94], R77 ;  /* 0x000f944d01007387 */ /* 0x000fe80000100800 */
[----:B------:R-:W-:Y:S01]  /*3f30*/  STL [R1+0x10f4], R77 ;  /* 0x0010f44d01007387 */ /* 0x000fe20000100800 */
[----:B------:R-:W-:-:S03]  /*3f40*/  ISETP.GE.U32.AND P6, PT, R2, 0x7fffff7f, PT ;  /* 0x7fffff7f0200780c */ /* 0x000fc60003fc6070 */
[----:B------:R-:W-:Y:S04]  /*3f50*/  STL [R1+0xee0], R74 ;  /* 0x000ee04a01007387 */ /* 0x000fe80000100800 */
[----:B------:R-:W-:Y:S04]  /*3f60*/  STL [R1+0xfb8], R74 ;  /* 0x000fb84a01007387 */ /* 0x000fe80000100800 */
[----:B------:R-:W-:Y:S04]  /*3f70*/  STL [R1+0x10f8], R74 ;  /* 0x0010f84a01007387 */ /* 0x000fe80000100800 */
[----:B------:R-:W-:Y:S04]  /*3f80*/  STL [R1+0xedc], R75 ;  /* 0x000edc4b01007387 */ /* 0x000fe80000100800 */
[----:B------:R-:W-:Y:S01]  /*3f90*/  STL [R1+0xfac], R75 ;  /* 0x000fac4b01007387 */ /* 0x000fe20000100800 */
[----:B-1----:R-:W-:-:S03]  /*3fa0*/  IMAD R70, R90, 0x79, RZ ;  /* 0x000000795a467824 */ /* 0x002fc600078e02ff */
[----:B------:R-:W-:Y:S04]  /*3fb0*/  STL [R1+0x350], R67 ;  /* 0x0003504301007387 */ /* 0x000fe80000100800 */
[----:B------:R-:W-:Y:S01]  /*3fc0*/  STL [R1+0x10fc], R75 ;  /* 0x0010fc4b01007387 */ /* 0x000fe20000100800 */
[----:B------:R-:W-:Y:S01]  /*3fd0*/  PRMT R16, RZ, 0x7610, R16 ;  /* 0x00007610ff107816 */ /* 0x000fe20000000010 */
[C---:B0-----:R-:W-:Y:S01]  /*3fe0*/  IMAD.WIDE R72, R70.reuse, 0x2, R88 ;  /* 0x0000000246487825 */ /* 0x041fe200078e0258 */
[----:B------:R-:W-:Y:S02]  /*3ff0*/  PRMT R66, RZ, 0x7610, R66 ;  /* 0x00007610ff427816 */ /* 0x000fe40000000042 */
[----:B------:R-:W-:Y:S01]  /*4000*/  PRMT R62, RZ, 0x7610, R62 ;  /* 0x00007610ff3e7816 */ /* 0x000fe2000000003e */
[----:B------:R-:W-:Y:S01]  /*4010*/  IMAD.WIDE R70, R70, 0x2, R86 ;  /* 0x0000000246467825 */ /* 0x000fe200078e0256 */
[----:B------:R-:W-:-:S02]  /*4020*/  PRMT R63, RZ, 0x7610, R63 ;  /* 0x00007610ff3f7816 */ /* 0x000fc4000000003f */
[----:B------:R-:W4:Y:S04]  /*4030*/  @!P4 LDG.E.U16 R66, desc[UR16][R72.64] ;  /* 0x000000104842c981 */ /* 0x000f28000c1e1500 */
[----:B------:R-:W4:Y:S04]  /*4040*/  @!P4 LDG.E.U16 R63, desc[UR16][R70.64] ;  /* 0x00000010463fc981 */ /* 0x000f28000c1e1500 */
[----:B---3--:R-:W-:Y:S04]  /*4050*/  STL [R1+0x348], R64 ;  /* 0x0003484001007387 */ /* 0x008fe80000100800 */
[----:B--2---:R0:W-:Y:S04]  /*4060*/  STL [R1+0x34c], R65 ;  /* 0x00034c4101007387 */ /* 0x0041e80000100800 */
[----:B----4-:R-:W-:Y:S04]  /*4070*/  STL [R1+0x340], R58 ;  /* 0x0003403a01007387 */ /* 0x010fe80000100800 */
[----:B------:R1:W-:Y:S01]  /*4080*/  STL [R1+0x344], R59 ;  /* 0x0003443b01007387 */ /* 0x0003e20000100800 */
[----:B0-----:R-:W-:-:S05]  /*4090*/  IMAD.WIDE R64, R90, 0x2, R88 ;  /* 0x000000025a407825 */ /* 0x001fca00078e0258 */
[----:B------:R-:W2:Y:S01]  /*40a0*/  @!P6 LDG.E.U16 R62, desc[UR16][R64.64] ;  /* 0x00000010403ee981 */ /* 0x000ea2000c1e1500 */
[----:B-1----:R-:W-:-:S05]  /*40b0*/  IMAD.WIDE R58, R90, 0x2, R86 ;  /* 0x000000025a3a7825 */ /* 0x002fca00078e0256 */
[----:B------:R0:W3:Y:S01]  /*40c0*/  @!P6 LDG.E.U16 R16, desc[UR16][R58.64] ;  /* 0x000000103a10e981 */ /* 0x0000e2000c1e1500 */
[----:B------:R-:W-:-:S03]  /*40d0*/  VIADD R0, R55, 0xfffffffd ;  /* 0xfffffffd37007836 */ /* 0x000fc60000000000 */
[----:B------:R-:W-:Y:S02]  /*40e0*/  STL [R1+0xee8], R72 ;  /* 0x000ee84801007387 */ /* 0x000fe40000100800 */
[----:B------:R-:W-:Y:S01]  /*40f0*/  ISETP.GE.U32.AND P5, PT, R0, 0x7fffff7e, PT ;  /* 0x7fffff7e0000780c */ /* 0x000fe20003fa6070 */
[C---:B------:R-:W-:Y:S01]  /*4100*/  VIADD R0, R55.reuse, 0xffffffed ;  /* 0xffffffed37007836 */ /* 0x040fe20000000000 */
[----:B------:R-:W-:Y:S01]  /*4110*/  STL.64 [R1+0x6a0], R64 ;  /* 0x0006a04001007387 */ /* 0x000fe20000100a00 */
[----:B------:R-:W-:-:S03]  /*4120*/  VIADD R2, R55, 0xfffffff5 ;  /* 0xfffffff537027836 */ /* 0x000fc60000000000 */
[----:B------:R-:W-:Y:S01]  /*4130*/  STL [R1+0xfd0], R72 ;  /* 0x000fd04801007387 */ /* 0x000fe20000100800 */
[----:B------:R-:W-:-:S03]  /*4140*/  ISETP.GE.U32.AND P6, PT, R0, 0x7fffff6e, PT ;  /* 0x7fffff6e0000780c */ /* 0x000fc60003fc6070 */
[----:B------:R0:W-:Y:S01]  /*4150*/  STL.64 [R1+0x698], R58 ;  /* 0x0006983a01007387 */ /* 0x0001e20000100a00 */
[----:B------:R-:W-:-:S03]  /*4160*/  IMAD.SHL.U32 R0, R90, 0x2, RZ ;  /* 0x000000025a007824 */ /* 0x000fc600078e00ff */
[----:B------:R-:W-:Y:S04]  /*4170*/  STL [R1+0x1100], R72 ;  /* 0x0011004801007387 */ /* 0x000fe80000100800 */
[----:B------:R-:W-:Y:S04]  /*4180*/  STL [R1+0xee4], R73 ;  /* 0x000ee44901007387 */ /* 0x000fe80000100800 */
[----:B------:R-:W-:Y:S01]  /*4190*/  STL [R1+0xfc4], R73 ;  /* 0x000fc44901007387 */ /* 0x000fe20000100800 */
[----:B------:R-:W-:-:S03]  /*41a0*/  ISETP.GE.U32.AND P4, PT, R2, 0x7fffff76, PT ;  /* 0x7fffff760200780c */ /* 0x000fc60003f86070 */
[----:B------:R-:W-:Y:S01]  /*41b0*/  STL [R1+0x1104], R73 ;  /* 0x0011044901007387 */ /* 0x000fe20000100800 */
[----:B0-----:R-:W-:-:S03]  /*41c0*/  IMAD.WIDE R58, R0, 0x2, R88 ;  /* 0x00000002003a7825 */ /* 0x001fc600078e0258 */
[----:B------:R-:W-:Y:S04]  /*41d0*/  STL [R1+0xef0], R70 ;  /* 0x000ef04601007387 */ /* 0x000fe80000100800 */
[----:B------:R-:W-:Y:S04]  /*41e0*/  STL [R1+0xfe8], R70 ;  /* 0x000fe84601007387 */ /* 0x000fe80000100800 */
[----:B------:R-:W-:Y:S01]  /*41f0*/  STL [R1+0xeec], R71 ;  /* 0x000eec4701007387 */ /* 0x000fe20000100800 */
[----:B------:R-:W-:-:S03]  /*4200*/  IMAD R2, R90, 0xa, RZ ;  /* 0x0000000a5a027824 */ /* 0x000fc600078e02ff */
[----:B------:R-:W-:Y:S04]  /*4210*/  STL [R1+0xfdc], R71 ;  /* 0x000fdc4701007387 */ /* 0x000fe80000100800 */
[----:B------:R-:W-:Y:S01]  /*4220*/  STL [R1+0x1108], R71 ;  /* 0x0011084701007387 */ /* 0x000fe20000100800 */
[----:B------:R-:W-:Y:S01]  /*4230*/  PRMT R60, RZ, 0x7610, R60 ;  /* 0x00007610ff3c7816 */ /* 0x000fe2000000003c */
[----:B------:R-:W-:Y:S01]  /*4240*/  IMAD.WIDE R64, R2, 0x2, R88 ;  /* 0x0000000202407825 */ /* 0x000fe200078e0258 */
[----:B------:R-:W-:Y:S02]  /*4250*/  PRMT R69, RZ, 0x7610, R69 ;  /* 0x00007610ff457816 */ /* 0x000fe40000000045 */
[----:B------:R-:W-:Y:S02]  /*4260*/  PRMT R61, RZ, 0x7610, R61 ;  /* 0x00007610ff3d7816 */ /* 0x000fe4000000003d */
[----:B------:R-:W-:-:S02]  /*4270*/  PRMT R68, RZ, 0x7610, R68 ;  /* 0x00007610ff447816 */ /* 0x000fc40000000044 */
[----:B------:R-:W4:Y:S04]  /*4280*/  @!P5 LDG.E.U16 R69, desc[UR16][R58.64] ;  /* 0x000000103a45d981 */ /* 0x000f28000c1e1500 */
[----:B------:R0:W4:Y:S04]  /*4290*/  @!P4 LDG.E.U16 R61, desc[UR16][R64.64] ;  /* 0x00000010403dc981 */ /* 0x000128000c1e1500 */
[----:B---3--:R-:W-:Y:S04]  /*42a0*/  STL [R1+0x3c0], R16 ;  /* 0x0003c01001007387 */ /* 0x008fe80000100800 */
[----:B------:R1:W-:Y:S04]  /*42b0*/  STL [R1+0x33c], R66 ;  /* 0x00033c4201007387 */ /* 0x0003e80000100800 */
[----:B------:R3:W-:Y:S04]  /*42c0*/  STL.64 [R1+0x690], R58 ;  /* 0x0006903a01007387 */ /* 0x0007e80000100a00 */
[----:B--2---:R-:W-:Y:S01]  /*42d0*/  STL [R1+0x3c4], R62 ;  /* 0x0003c43e01007387 */ /* 0x004fe20000100800 */
[----:B-1----:R-:W-:-:S03]  /*42e0*/  IMAD.WIDE R66, R0, 0x2, R86 ;  /* 0x0000000200427825 */ /* 0x002fc600078e0256 */
[----:B------:R1:W-:Y:S04]  /*42f0*/  STL [R1+0x338], R63 ;  /* 0x0003383f01007387 */ /* 0x0003e80000100800 */
[----:B------:R2:W-:Y:S04]  /*4300*/  STL.64 [R1+0x688], R66 ;  /* 0x0006884201007387 */ /* 0x0005e80000100a00 */
[----:B---3--:R-:W3:Y:S01]  /*4310*/  LDL.LU.64 R58, [R1+0x1278] ;  /* 0x00127800013a7983 */ /* 0x008ee20000300a00 */
[----:B-1----:R-:W-:-:S03]  /*4320*/  IMAD.WIDE R62, R2, 0x2, R86 ;  /* 0x00000002023e7825 */ /* 0x002fc600078e0256 */
[----:B------:R-:W4:Y:S04]  /*4330*/  @!P5 LDG.E.U16 R68, desc[UR16][R66.64] ;  /* 0x000000104244d981 */ /* 0x000f28000c1e1500 */
[----:B------:R1:W4:Y:S04]  /*4340*/  @!P4 LDG.E.U16 R60, desc[UR16][R62.64] ;  /* 0x000000103e3cc981 */ /* 0x000328000c1e1500 */
[----:B--2---:R-:W2:Y:S01]  /*4350*/  LDL.LU.64 R66, [R1+0x1270] ;  /* 0x0012700001427983 */ /* 0x004ea20000300a00 */
[C---:B------:R-:W-:Y:S02]  /*4360*/  VIADD R16, R55.reuse, 0xffffffe5 ;  /* 0xffffffe537107836 */ /* 0x040fe40000000000 */
[----:B------:R-:W-:-:S03]  /*4370*/  VIADD R0, R55, 0xffffffdd ;  /* 0xffffffdd37007836 */ /* 0x000fc60000000000 */
[----:B------:R-:W-:Y:S01]  /*4380*/  ISETP.GE.U32.AND P5, PT, R16, 0x7fffff66, PT ;  /* 0x7fffff661000780c */ /* 0x000fe20003fa6070 */
[----:B------:R0:W-:Y:S01]  /*4390*/  STL.64 [R1+0x610], R64 ;  /* 0x0006104001007387 */ /* 0x0001e20000100a00 */
[----:B------:R-:W-:Y:S01]  /*43a0*/  ISETP.GE.U32.AND P4, PT, R0, 0x7fffff5e, PT ;  /* 0x7fffff5e0000780c */ /* 0x000fe20003f86070 */
[C---:B------:R-:W-:Y:S02]  /*43b0*/  IMAD R0, R90.reuse, 0x12, RZ ;  /* 0x000000125a007824 */ /* 0x040fe400078e02ff */
[----:B------:R1:W-:Y:S01]  /*43c0*/  STL.64 [R1+0x608], R62 ;  /* 0x0006083e01007387 */ /* 0x0003e20000100a00 */
[----:B------:R-:W-:-:S04]  /*43d0*/  IMAD R2, R90, 0x1a, RZ ;  /* 0x0000001a5a027824 */ /* 0x000fc800078e02ff */
[----:B0-----:R-:W-:-:S04]  /*43e0*/  IMAD.WIDE R64, R2, 0x2, R88 ;  /* 0x0000000202407825 */ /* 0x001fc800078e0258 */
[----:B-1----:R-:W-:Y:S01]  /*43f0*/  IMAD.WIDE R62, R2, 0x2, R86 ;  /* 0x00000002023e7825 */ /* 0x002fe200078e0256 */
[----:B---3--:R-:W-:Y:S02]  /*4400*/  PRMT R58, RZ, 0x7610, R58 ;  /* 0x00007610ff3a7816 */ /* 0x008fe4000000003a */
[----:B------:R-:W-:-:S04]  /*4410*/  PRMT R59, RZ, 0x7610, R59 ;  /* 0x00007610ff3b7816 */ /* 0x000fc8000000003b */
[----:B------:R-:W3:Y:S04]  /*4420*/  @!P5 LDG.E.U16 R58, desc[UR16][R62.64] ;  /* 0x000000103e3ad981 */ /* 0x000ee8000c1e1500 */
[----:B----4-:R-:W-:Y:S04]  /*4430*/  STL [R1+0x5b8], R60 ;  /* 0x0005b83c01007387 */ /* 0x010fe80000100800 */
[----:B------:R0:W-:Y:S01]  /*4440*/  STL [R1+0x5bc], R61 ;  /* 0x0005bc3d01007387 */ /* 0x0001e20000100800 */
[----:B--2---:R-:W-:-:S03]  /*4450*/  PRMT R67, RZ, 0x7610, R67 ;  /* 0x00007610ff437816 */ /* 0x004fc60000000043 */
[----:B------:R-:W-:Y:S01]  /*4460*/  STL [R1+0x5c0], R68 ;  /* 0x0005c04401007387 */ /* 0x000fe20000100800 */
[----:B------:R-:W-:-:S03]  /*4470*/  PRMT R66, RZ, 0x7610, R66 ;  /* 0x00007610ff427816 */ /* 0x000fc60000000042 */
[----:B------:R1:W-:Y:S01]  /*4480*/  STL [R1+0x5c4], R69 ;  /* 0x0005c44501007387 */ /* 0x0003e20000100800 */
[----:B0-----:R-:W-:-:S03]  /*4490*/  IMAD.WIDE R60, R0, 0x2, R88 ;  /* 0x00000002003c7825 */ /* 0x001fc600078e0258 */
[----:B------:R0:W2:Y:S01]  /*44a0*/  @!P5 LDG.E.U16 R59, desc[UR16][R64.64] ;  /* 0x00000010403bd981 */ /* 0x0000a2000c1e1500 */
[----:B-1----:R-:W-:-:S03]  /*44b0*/  IMAD.WIDE R68, R0, 0x2, R86 ;  /* 0x0000000200447825 */ /* 0x002fc600078e0256 */
[----:B------:R1:W-:Y:S04]  /*44c0*/  STL.64 [R1+0x590], R60 ;  /* 0x0005903c01007387 */ /* 0x0003e80000100a00 */
[----:B------:R4:W-:Y:S04]  /*44d0*/  STL.64 [R1+0x588], R68 ;  /* 0x0005884401007387 */ /* 0x0009e80000100a00 */
[----:B------:R-:W2:Y:S04]  /*44e0*/  @!P6 LDG.E.U16 R67, desc[UR16][R60.64] ;  /* 0x000000103c43e981 */ /* 0x000ea8000c1e1500 */
[----:B------:R-:W2:Y:S04]  /*44f0*/  @!P6 LDG.E.U16 R66, desc[UR16][R68.64] ;  /* 0x000000104442e981 */ /* 0x000ea8000c1e1500 */
[----:B-1----:R-:W2:Y:S04]  /*4500*/  LDL.LU.64 R60, [R1+0x1268] ;  /* 0x00126800013c7983 */ /* 0x002ea80000300a00 */
[----:B----4-:R-:W4:Y:S01]  /*4510*/  LDL.LU.64 R68, [R1+0x1260] ;  /* 0x0012600001447983 */ /* 0x010f220000300a00 */
[----:B------:R-:W-:-:S02]  /*4520*/  VIADD R16, R55, 0xffffffd5 ;  /* 0xffffffd537107836 */ /* 0x000fc40000000000 */
        /* <DEDUP_REMOVED lines=9> */
[----:B---3--:R-:W-:Y:S04]  /*45c0*/  STL [R1+0x538], R58 ;  /* 0x0005383a01007387 */ /* 0x008fe80000100800 */
[----:B--2---:R0:W-:Y:S02]  /*45d0*/  STL [R1+0x53c], R59 ;  /* 0x00053c3b01007387 */ /* 0x0041e40000100800 */
[----:B0-----:R-:W-:Y:S02]  /*45e0*/  IMAD.WIDE R58, R0, 0x2, R88 ;  /* 0x00000002003a7825 */ /* 0x001fe400078e0258 */
[----:B------:R-:W-:Y:S04]  /*45f0*/  STL [R1+0x540], R66 ;  /* 0x0005404201007387 */ /* 0x000fe80000100800 */
[----:B------:R0:W-:Y:S01]  /*4600*/  STL [R1+0x544], R67 ;  /* 0x0005444301007387 */ /* 0x0001e20000100800 */
[----:B------:R-:W-:-:S02]  /*4610*/  PRMT R60, RZ, 0x7610, R60 ;  /* 0x00007610ff3c7816 */ /* 0x000fc4000000003c */
[----:B------:R-:W-:Y:S02]  /*4620*/  PRMT R61, RZ, 0x7610, R61 ;  /* 0x00007610ff3d7816 */ /* 0x000fe4000000003d */
[----:B----4-:R-:W-:Y:S02]  /*4630*/  PRMT R69, RZ, 0x7610, R69 ;  /* 0x00007610ff457816 */ /* 0x010fe40000000045 */
[----:B------:R-:W-:Y:S01]  /*4640*/  PRMT R68, RZ, 0x7610, R68 ;  /* 0x00007610ff447816 */ /* 0x000fe20000000044 */
[----:B0-----:R-:W-:Y:S01]  /*4650*/  IMAD.WIDE R66, R0, 0x2, R86 ;  /* 0x0000000200427825 */ /* 0x001fe200078e0256 */
[----:B------:R0:W-:Y:S04]  /*4660*/  STL.64 [R1+0x490], R58 ;  /* 0x0004903a01007387 */ /* 0x0001e80000100a00 */
[----:B------:R-:W2:Y:S04]  /*4670*/  @!P6 LDG.E.U16 R60, desc[UR16][R62.64] ;  /* 0x000000103e3ce981 */ /* 0x000ea8000c1e1500 */
[----:B------:R1:W-:Y:S04]  /*4680*/  STL.64 [R1+0x488], R66 ;  /* 0x0004884201007387 */ /* 0x0003e80000100a00 */
[----:B------:R-:W3:Y:S04]  /*4690*/  @!P4 LDG.E.U16 R69, desc[UR16][R58.64] ;  /* 0x000000103a45c981 */ /* 0x000ee8000c1e1500 */
[----:B------:R4:W3:Y:S04]  /*46a0*/  @!P6 LDG.E.U16 R61, desc[UR16][R64.64] ;  /* 0x00000010403de981 */ /* 0x0008e8000c1e1500 */
[----:B------:R-:W3:Y:S04]  /*46b0*/  @!P4 LDG.E.U16 R68, desc[UR16][R66.64] ;  /* 0x000000104244c981 */ /* 0x000ee8000c1e1500 */
[----:B0-----:R-:W3:Y:S04]  /*46c0*/  LDL.LU.64 R58, [R1+0x1258] ;  /* 0x00125800013a7983 */ /* 0x001ee80000300a00 */
[----:B-1----:R-:W3:Y:S01]  /*46d0*/  LDL.LU.64 R66, [R1+0x1250] ;  /* 0x0012500001427983 */ /* 0x002ee20000300a00 */
[----:B------:R-:W-:-:S02]  /*46e0*/  VIADD R16, R55, 0xffffffc5 ;  /* 0xffffffc537107836 */ /* 0x000fc40000000000 */
[----:B------:R-:W-:Y:S01]  /*46f0*/  VIADD R0, R55, 0xffffffbd ;  /* 0xffffffbd37007836 */ /* 0x000fe20000000000 */
[----:B------:R4:W-:Y:S02]  /*4700*/  STL.64 [R1+0x410], R64 ;  /* 0x0004104001007387 */ /* 0x0009e40000100a00 */
[----:B------:R-:W-:Y:S02]  /*4710*/  ISETP.GE.U32.AND P4, PT, R16, 0x7fffff46, PT ;  /* 0x7fffff461000780c */ /* 0x000fe40003f86070 */
[----:B------:R-:W-:Y:S01]  /*4720*/  ISETP.GE.U32.AND P6, PT, R0, 0x7fffff3e, PT ;  /* 0x7fffff3e0000780c */ /* 0x000fe20003fc6070 */
[----:B------:R0:W-:Y:S01]  /*4730*/  STL.64 [R1+0x408], R62 ;  /* 0x0004083e01007387 */ /* 0x0001e20000100a00 */
[C---:B------:R-:W-:Y:S02]  /*4740*/  IMAD R0, R90.reuse, 0x32, RZ ;  /* 0x000000325a007824 */ /* 0x040fe400078e02ff */
[----:B------:R-:W-:-:S04]  /*4750*/  IMAD R2, R90, 0x3a, RZ ;  /* 0x0000003a5a027824 */ /* 0x000fc800078e02ff */
[----:B----4-:R-:W-:-:S04]  /*4760*/  IMAD.WIDE R64, R2, 0x2, R88 ;  /* 0x0000000202407825 */ /* 0x010fc800078e0258 */
[----:B0-----:R-:W-:Y:S01]  /*4770*/  IMAD.WIDE R62, R2, 0x2, R86 ;  /* 0x00000002023e7825 */ /* 0x001fe200078e0256 */
[----:B--2---:R-:W-:Y:S04]  /*4780*/  STL [R1+0x4c0], R60 ;  /* 0x0004c03c01007387 */ /* 0x004fe80000100800 */
[----:B---3--:R0:W-:Y:S04]  /*4790*/  STL [R1+0x4c4], R61 ;  /* 0x0004c43d01007387 */ /* 0x0081e80000100800 */
[----:B------:R-:W-:Y:S01]  /*47a0*/  STL [R1+0x4c8], R68 ;  /* 0x0004c84401007387 */ /* 0x000fe20000100800 */
[----:B------:R-:W-:-:S03]  /*47b0*/  PRMT R58, RZ, 0x7610, R58 ;  /* 0x00007610ff3a7816 */ /* 0x000fc6000000003a */
[----:B------:R1:W-:Y:S01]  /*47c0*/  STL [R1+0x4cc], R69 ;  /* 0x0004cc4501007387 */ /* 0x0003e20000100800 */
[C---:B0-----:R-:W-:Y:S01]  /*47d0*/  IMAD.WIDE R60, R0.reuse, 0x2, R88 ;  /* 0x00000002003c7825 */ /* 0x041fe200078e0258 */
[----:B------:R-:W-:Y:S02]  /*47e0*/  PRMT R59, RZ, 0x7610, R59 ;  /* 0x00007610ff3b7816 */ /* 0x000fe4000000003b */
[----:B------:R-:W-:Y:S02]  /*47f0*/  PRMT R67, RZ, 0x7610, R67 ;  /* 0x00007610ff437816 */ /* 0x000fe40000000043 */
[----:B------:R-:W-:Y:S01]  /*4800*/  PRMT R66, RZ, 0x7610, R66 ;  /* 0x00007610ff427816 */ /* 0x000fe20000000042 */
[----:B------:R-:W2:Y:S01]  /*4810*/  @!P4 LDG.E.U16 R58, desc[UR16][R62.64] ;  /* 0x000000103e3ac981 */ /* 0x000ea2000c1e1500 */
[----:B-1----:R-:W-:-:S03]  /*4820*/  IMAD.WIDE R68, R0, 0x2, R86 ;  /* 0x0000000200447825 */ /* 0x002fc600078e0256 */
[----:B------:R0:W-:Y:S04]  /*4830*/  STL.64 [R1+0x390], R60 ;  /* 0x0003903c01007387 */ /* 0x0001e80000100a00 */
[----:B------:R1:W-:Y:S04]  /*4840*/  STL.64 [R1+0x388], R68 ;  /* 0x0003884401007387 */ /* 0x0003e80000100a00 */
[----:B------:R-:W3:Y:S04]  /*4850*/  @!P5 LDG.E.U16 R67, desc[UR16][R60.64] ;  /* 0x000000103c43d981 */ /* 0x000ee8000c1e1500 */
[----:B------:R4:W3:Y:S04]  /*4860*/  @!P4 LDG.E.U16 R59, desc[UR16][R64.64] ;  /* 0x00000010403bc981 */ /* 0x0008e8000c1e1500 */
[----:B------:R-:W3:Y:S04]  /*4870*/  @!P5 LDG.E.U16 R66, desc[UR16][R68.64] ;  /* 0x000000104442d981 */ /* 0x000ee8000c1e1500 */
[----:B0-----:R-:W3:Y:S04]  /*4880*/  LDL.LU.64 R60, [R1+0x1248] ;  /* 0x00124800013c7983 */ /* 0x001ee80000300a00 */
[----:B-1----:R-:W3:Y:S01]  /*4890*/  LDL.LU.64 R68, [R1+0x1240] ;  /* 0x0012400001447983 */ /* 0x002ee20000300a00 */
[C---:B------:R-:W-:Y:S01]  /*48a0*/  VIADD R16, R55.reuse, 0xffffffb5 ;  /* 0xffffffb537107836 */ /* 0x040fe20000000000 */
[----:B------:R-:W-:-:S04]  /*48b0*/  IADD3 R0, PT, PT, R55, -0x53, RZ ;  /* 0xffffffad37007810 */ /* 0x000fc80007ffe0ff */
[----:B------:R-:W-:Y:S01]  /*48c0*/  ISETP.GE.U32.AND P5, PT, R16, 0x7fffff36, PT ;  /* 0x7fffff361000780c */ /* 0x000fe20003fa6070 */
[----:B------:R4:W-:Y:S01]  /*48d0*/  STL.64 [R1+0x310], R64 ;  /* 0x0003104001007387 */ /* 0x0009e20000100a00 */
[----:B------:R-:W-:Y:S01]  /*48e0*/  ISETP.GE.U32.AND P4, PT, R0, 0x7fffff2e, PT ;  /* 0x7fffff2e0000780c */ /* 0x000fe20003f86070 */
[C---:B------:R-:W-:Y:S02]  /*48f0*/  IMAD R2, R90.reuse, 0x4a, RZ ;  /* 0x0000004a5a027824 */ /* 0x040fe400078e02ff */
[----:B------:R0:W-:Y:S01]  /*4900*/  STL.64 [R1+0x308], R62 ;  /* 0x0003083e01007387 */ /* 0x0001e20000100a00 */
[----:B------:R-:W-:Y:S02]  /*4910*/  IMAD R0, R90, 0x42, RZ ;  /* 0x000000425a007824 */ /* 0x000fe400078e02ff */
[----:B----4-:R-:W-:-:S04]  /*4920*/  IMAD.WIDE R64, R2, 0x2, R88 ;  /* 0x0000000202407825 */ /* 0x010fc800078e0258 */
[----:B0-----:R-:W-:Y:S01]  /*4930*/  IMAD.WIDE R62, R2, 0x2, R86 ;  /* 0x00000002023e7825 */ /* 0x001fe200078e0256 */
[----:B--2---:R-:W-:Y:S04]  /*4940*/  STL [R1+0x450], R58 ;  /* 0x0004503a01007387 */ /* 0x004fe80000100800 */
[----:B---3--:R0:W-:Y:S04]  /*4950*/  STL [R1+0x454], R59 ;  /* 0x0004543b01007387 */ /* 0x0081e80000100800 */
[----:B------:R-:W-:Y:S01]  /*4960*/  STL [R1+0x4b8], R66 ;  /* 0x0004b84201007387 */ /* 0x000fe20000100800 */
[----:B------:R-:W-:-:S03]  /*4970*/  PRMT R60, RZ, 0x7610, R60 ;  /* 0x00007610ff3c7816 */ /* 0x000fc6000000003c */
[----:B------:R1:W-:Y:S01]  /*4980*/  STL [R1+0x4bc], R67 ;  /* 0x0004bc4301007387 */ /* 0x0003e20000100800 */
[----:B------:R-:W-:Y:S01]  /*4990*/  PRMT R61, RZ, 0x7610, R61 ;  /* 0x00007610ff3d7816 */ /* 0x000fe2000000003d */
[C---:B0-----:R-:W-:Y:S01]  /*49a0*/  IMAD.WIDE R58, R0.reuse, 0x2, R88 ;  /* 0x00000002003a7825 */ /* 0x041fe200078e0258 */
[----:B------:R-:W-:Y:S01]  /*49b0*/  PRMT R69, RZ, 0x7610, R69 ;  /* 0x00007610ff457816 */ /* 0x000fe20000000045 */
[----:B------:R-:W2:Y:S01]  /*49c0*/  @!P5 LDG.E.U16 R60, desc[UR16][R62.64] ;  /* 0x000000103e3cd981 */ /* 0x000ea2000c1e1500 */
[----:B------:R-:W-:Y:S01]  /*49d0*/  PRMT R68, RZ, 0x7610, R68 ;  /* 0x00007610ff447816 */ /* 0x000fe20000000044 */
[----:B-1----:R-:W-:Y:S02]  /*49e0*/  IMAD.WIDE R66, R0, 0x2, R86 ;  /* 0x0000000200427825 */ /* 0x002fe400078e0256 */
[----:B------:R0:W-:Y:S04]  /*49f0*/  STL.64 [R1+0x290], R58 ;  /* 0x0002903a01007387 */ /* 0x0001e80000100a00 */
[----:B------:R1:W3:Y:S04]  /*4a00*/  @!P5 LDG.E.U16 R61, desc[UR16][R64.64] ;  /* 0x00000010403dd981 */ /* 0x0002e8000c1e1500 */
[----:B------:R4:W-:Y:S04]  /*4a10*/  STL.64 [R1+0x288], R66 ;  /* 0x0002884201007387 */ /* 0x0009e80000100a00 */
[----:B------:R-:W3:Y:S04]  /*4a20*/  @!P6 LDG.E.U16 R69, desc[UR16][R58.64] ;  /* 0x000000103a45e981 */ /* 0x000ee8000c1e1500 */
[----:B------:R-:W3:Y:S04]  /*4a30*/  @!P6 LDG.E.U16 R68, desc[UR16][R66.64] ;  /* 0x000000104244e981 */ /* 0x000ee8000c1e1500 */
[----:B0-----:R-:W3:Y:S04]  /*4a40*/  LDL.LU.64 R58, [R1+0x1238] ;  /* 0x00123800013a7983 */ /* 0x001ee80000300a00 */
[----:B----4-:R-:W4:Y:S01]  /*4a50*/  LDL.LU.64 R66, [R1+0x1230] ;  /* 0x0012300001427983 */ /* 0x010f220000300a00 */
[----:B------:R-:W-:-:S02]  /*4a60*/  VIADD R16, R55, 0xffffffa5 ;  /* 0xffffffa537107836 */ /* 0x000fc40000000000 */
[----:B------:R-:W-:Y:S01]  /*4a70*/  VIADD R0, R55, 0xffffff9d ;  /* 0xffffff9d37007836 */ /* 0x000fe20000000000 */
[----:B------:R1:W-:Y:S02]  /*4a80*/  STL.64 [R1+0x210], R64 ;  /* 0x0002104001007387 */ /* 0x0003e40000100a00 */
[----:B------:R-:W-:Y:S01]  /*4a90*/  ISETP.GE.U32.AND P6, PT, R16, 0x7fffff26, PT ;  /* 0x7fffff261000780c */ /* 0x000fe20003fc6070 */
[----:B------:R-:W-:Y:S01]  /*4aa0*/  IMAD R2, R90, 0x5a, RZ ;  /* 0x0000005a5a027824 */ /* 0x000fe200078e02ff */
[----:B------:R0:W-:Y:S01]  /*4ab0*/  STL.64 [R1+0x208], R62 ;  /* 0x0002083e01007387 */ /* 0x0001e20000100a00 */
[----:B------:R-:W-:Y:S01]  /*4ac0*/  ISETP.GE.U32.AND P5, PT, R0, 0x7fffff1e, PT ;  /* 0x7fffff1e0000780c */ /* 0x000fe20003fa6070 */
[----:B------:R-:W-:Y:S02]  /*4ad0*/  IMAD R0, R90, 0x52, RZ ;  /* 0x000000525a007824 */ /* 0x000fe400078e02ff */
[----:B-1----:R-:W-:-:S04]  /*4ae0*/  IMAD.WIDE R64, R2, 0x2, R88 ;  /* 0x0000000202407825 */ /* 0x002fc800078e0258 */
[----:B0-----:R-:W-:Y:S01]  /*4af0*/  IMAD.WIDE R62, R2, 0x2, R86 ;  /* 0x00000002023e7825 */ /* 0x001fe200078e0256 */
[----:B------:R-:W-:Y:S01]  /*4b00*/  PRMT R93, RZ, 0x7610, R93 ;  /* 0x00007610ff5d7816 */ /* 0x000fe2000000005d */
[----:B--2---:R-:W-:Y:S04]  /*4b10*/  STL [R1+0x440], R60 ;  /* 0x0004403c01007387 */ /* 0x004fe80000100800 */
[----:B---3--:R0:W-:Y:S02]  /*4b20*/  STL [R1+0x444], R61 ;  /* 0x0004443d01007387 */ /* 0x0081e40000100800 */
[----:B0-----:R-:W-:Y:S02]  /*4b30*/  IMAD.WIDE R60, R0, 0x2, R88 ;  /* 0x00000002003c7825 */ /* 0x001fe400078e0258 */
[----:B------:R-:W-:Y:S04]  /*4b40*/  STL [R1+0x448], R68 ;  /* 0x0004484401007387 */ /* 0x000fe80000100800 */
[----:B------:R0:W-:Y:S01]  /*4b50*/  STL [R1+0x44c], R69 ;  /* 0x00044c4501007387 */ /* 0x0001e20000100800 */
[----:B------:R-:W-:-:S02]  /*4b60*/  PRMT R59, RZ, 0x7610, R59 ;  /* 0x00007610ff3b7816 */ /* 0x000fc4000000003b */
[----:B------:R-:W-:Y:S01]  /*4b70*/  PRMT R58, RZ, 0x7610, R58 ;  /* 0x00007610ff3a7816 */ /* 0x000fe2000000003a */
[----:B------:R-:W2:Y:S01]  /*4b80*/  @!P4 LDG.E.U16 R93, desc[UR16][R60.64] ;  /* 0x000000103c5dc981 */ /* 0x000ea2000c1e1500 */
[----:B----4-:R-:W-:-:S03]  /*4b90*/  PRMT R67, RZ, 0x7610, R67 ;  /* 0x00007610ff437816 */ /* 0x010fc60000000043 */
[----:B------:R-:W3:Y:S01]  /*4ba0*/  @!P6 LDG.E.U16 R59, desc[UR16][R64.64] ;  /* 0x00000010403be981 */ /* 0x000ee2000c1e1500 */
[----:B0-----:R-:W-:-:S03]  /*4bb0*/  IMAD.WIDE R68, R0, 0x2, R86 ;  /* 0x0000000200447825 */ /* 0x001fc600078e0256 */
[----:B------:R-:W4:Y:S01]  /*4bc0*/  @!P6 LDG.E.U16 R58, desc[UR16][R62.64] ;  /* 0x000000103e3ae981 */ /* 0x000f22000c1e1500 */
[C---:B------:R-:W-:Y:S01]  /*4bd0*/  VIADD R0, R55.reuse, 0xffffff8d ;  /* 0xffffff8d37007836 */ /* 0x040fe20000000000 */
[----:B------:R-:W-:Y:S02]  /*4be0*/  PRMT R66, RZ, 0x7610, R66 ;  /* 0x00007610ff427816 */ /* 0x000fe40000000042 */
[----:B------:R0:W-:Y:S02]  /*4bf0*/  STL.64 [R1+0x190], R60 ;  /* 0x0001903c01007387 */ /* 0x0001e40000100a00 */
[----:B------:R-:W-:Y:S01]  /*4c00*/  ISETP.GE.U32.AND P6, PT, R0, 0x7fffff0e, PT ;  /* 0x7fffff0e0000780c */ /* 0x000fe20003fc6070 */
[----:B------:R-:W-:Y:S01]  /*4c10*/  IMAD R0, R90, 0x62, RZ ;  /* 0x000000625a007824 */ /* 0x000fe200078e02ff */
[----:B------:R1:W-:Y:S04]  /*4c20*/  STL.64 [R1+0x188], R68 ;  /* 0x0001884401007387 */ /* 0x0003e80000100a00 */
[----:B------:R1:W2:Y:S01]  /*4c30*/  @!P4 LDG.E.U16 R67, desc[UR16][R68.64] ;  /* 0x000000104443c981 */ /* 0x0002a2000c1e1500 */
[----:B------:R-:W-:-:S02]  /*4c40*/  VIADD R16, R55, 0xffffff95 ;  /* 0xffffff9537107836 */ /* 0x000fc40000000000 */
[----:B------:R-:W-:Y:S01]  /*4c50*/  IMAD R2, R90, 0x6a, RZ ;  /* 0x0000006a5a027824 */ /* 0x000fe200078e02ff */
[----:B0-----:R-:W2:Y:S01]  /*4c60*/  LDL.LU.64 R60, [R1+0x1228] ;  /* 0x00122800013c7983 */ /* 0x001ea20000300a00 */
[----:B-1----:R-:W-:-:S05]  /*4c70*/  IMAD.WIDE R68, R0, 0x2, R88 ;  /* 0x0000000200447825 */ /* 0x002fca00078e0258 */
[----:B------:R-:W2:Y:S01]  /*4c80*/  @!P5 LDG.E.U16 R66, desc[UR16][R68.64] ;  /* 0x000000104442d981 */ /* 0x000ea2000c1e1500 */
[----:B------:R-:W-:-:S03]  /*4c90*/  ISETP.GE.U32.AND P4, PT, R16, 0x7fffff16, PT ;  /* 0x7fffff161000780c */ /* 0x000fc60003f86070 */
[----:B------:R0:W-:Y:S01]  /*4ca0*/  STL.64 [R1+0x110], R64 ;  /* 0x0001104001007387 */ /* 0x0001e20000100a00 */
[----:B------:R-:W-:-:S03]  /*4cb0*/  PRMT R4, RZ, 0x7610, R4 ;  /* 0x00007610ff047816 */ /* 0x000fc60000000004 */
[----:B------:R1:W-:Y:S01]  /*4cc0*/  STL.64 [R1+0x108], R62 ;  /* 0x0001083e01007387 */ /* 0x0003e20000100a00 */
[----:B------:R-:W-:-:S03]  /*4cd0*/  VIADD R16, R55, 0xffffff85 ;  /* 0xffffff8537107836 */ /* 0x000fc60000000000 */
[----:B------:R-:W-:Y:S01]  /*4ce0*/  STL.64 [R1+0x90], R68 ;  /* 0x0000904401007387 */ /* 0x000fe20000100a00 */
[----:B------:R-:W-:Y:S01]  /*4cf0*/  PRMT R57, RZ, 0x7610, R57 ;  /* 0x00007610ff397816 */ /* 0x000fe20000000039 */
[----:B0-----:R-:W-:-:S04]  /*4d00*/  IMAD.WIDE R64, R0, 0x2, R86 ;  /* 0x0000000200407825 */ /* 0x001fc800078e0256 */
[----:B-1----:R-:W-:Y:S01]  /*4d10*/  IMAD.WIDE R62, R2, 0x2, R88 ;  /* 0x00000002023e7825 */ /* 0x002fe200078e0258 */
[----:B------:R-:W2:Y:S01]  /*4d20*/  @!P5 LDG.E.U16 R4, desc[UR16][R64.64] ;  /* 0x000000104004d981 */ /* 0x000ea2000c1e1500 */
[----:B------:R-:W-:Y:S02]  /*4d30*/  ISETP.GE.U32.AND P5, PT, R16, 0x7fffff06, PT ;  /* 0x7fffff061000780c */ /* 0x000fe40003fa6070 */
[----:B------:R-:W-:Y:S01]  /*4d40*/  PRMT R56, RZ, 0x7610, R56 ;  /* 0x00007610ff387816 */ /* 0x000fe20000000038 */
[----:B------:R0:W2:Y:S01]  /*4d50*/  @!P4 LDG.E.U16 R57, desc[UR16][R62.64] ;  /* 0x000000103e39c981 */ /* 0x0000a2000c1e1500 */
[----:B------:R-:W-:Y:S02]  /*4d60*/  PRMT R16, RZ, 0x7610, R16 ;  /* 0x00007610ff107816 */ /* 0x000fe40000000010 */
[----:B------:R-:W-:Y:S02]  /*4d70*/  PRMT R52, RZ, 0x7610, R52 ;  /* 0x00007610ff347816 */ /* 0x000fe40000000034 */
[----:B------:R-:W-:Y:S01]  /*4d80*/  PRMT R53, RZ, 0x7610, R53 ;  /* 0x00007610ff357816 */ /* 0x000fe20000000035 */
[----:B----4-:R-:W-:Y:S04]  /*4d90*/  STL [R1+0x3d0], R58 ;  /* 0x0003d03a01007387 */ /* 0x010fe80000100800 */
[----:B---3--:R1:W-:Y:S04]  /*4da0*/  STL [R1+0x3d4], R59 ;  /* 0x0003d43b01007387 */ /* 0x0083e80000100800 */
[----:B------:R-:W-:Y:S01]  /*4db0*/  STL.64 [R1+0x88], R64 ;  /* 0x0000884001007387 */ /* 0x000fe20000100a00 */
[----:B-1----:R-:W-:-:S03]  /*4dc0*/  IMAD.WIDE R58, R2, 0x2, R86 ;  /* 0x00000002023a7825 */ /* 0x002fc600078e0256 */
[----:B------:R0:W-:Y:S04]  /*4dd0*/  STL.64 [R1+0x10], R62 ;  /* 0x0000103e01007387 */ /* 0x0001e80000100a00 */
[----:B------:R-:W-:Y:S04]  /*4de0*/  STL.64 [R1+0x8], R58 ;  /* 0x0000083a01007387 */ /* 0x000fe80000100a00 */
[----:B--2---:R-:W-:Y:S04]  /*4df0*/  STL [R1+0x43c], R93 ;  /* 0x00043c5d01007387 */ /* 0x004fe80000100800 */
[----:B------:R-:W-:Y:S01]  /*4e00*/  STL [R1+0x438], R67 ;  /* 0x0004384301007387 */ /* 0x000fe20000100800 */
[----:B0-----:R-:W-:-:S03]  /*4e10*/  IMAD R62, R90, 0x7a, RZ ;  /* 0x0000007a5a3e7824 */ /* 0x001fc600078e02ff */
[----:B------:R0:W-:Y:S01]  /*4e20*/  STL [R1+0x3cc], R66 ;  /* 0x0003cc4201007387 */ /* 0x0001e20000100800 */
[----:B------:R-:W-:-:S03]  /*4e30*/  IMAD.WIDE R64, R62, 0x2, R88 ;  /* 0x000000023e407825 */ /* 0x000fc600078e0258 */
[----:B------:R1:W2:Y:S01]  /*4e40*/  @!P4 LDG.E.U16 R56, desc[UR16][R58.64] ;  /* 0x000000103a38c981 */ /* 0x0002a2000c1e1500 */
[----:B------:R-:W-:-:S03]  /*4e50*/  IMAD.WIDE R62, R62, 0x2, R86 ;  /* 0x000000023e3e7825 */ /* 0x000fc600078e0256 */
[----:B------:R-:W3:Y:S01]  /*4e60*/  @!P5 LDG.E.U16 R52, desc[UR16][R64.64] ;  /* 0x000000104034d981 */ /* 0x000ee2000c1e1500 */
[----:B0-----:R-:W-:-:S03]  /*4e70*/  IMAD R66, R90, 0x72, RZ ;  /* 0x000000725a427824 */ /* 0x001fc600078e02ff */
[----:B------:R-:W4:Y:S01]  /*4e80*/  @!P5 LDG.E.U16 R16, desc[UR16][R62.64] ;  /* 0x000000103e10d981 */ /* 0x000f22000c1e1500 */
[----:B------:R-:W-:-:S04]  /*4e90*/  IMAD.WIDE R68, R66, 0x2, R88 ;  /* 0x0000000242447825 */ /* 0x000fc800078e0258 */
[----:B------:R-:W-:Y:S01]  /*4ea0*/  IMAD.WIDE R66, R66, 0x2, R86 ;  /* 0x0000000242427825 */ /* 0x000fe200078e0256 */
[----:B------:R-:W3:Y:S04]  /*4eb0*/  @!P6 LDG.E.U16 R54, desc[UR16][R68.64] ;  /* 0x000000104436e981 */ /* 0x000ee8000c1e1500 */
[----:B------:R-:W3:Y:S04]  /*4ec0*/  @!P6 LDG.E.U16 R53, desc[UR16][R66.64] ;  /* 0x000000104235e981 */ /* 0x000ee8000c1e1500 */
[----:B------:R-:W-:Y:S04]  /*4ed0*/  STL [R1+0xef8], R68 ;  /* 0x000ef84401007387 */ /* 0x000fe80000100800 */
[----:B------:R-:W-:Y:S04]  /*4ee0*/  STL [R1+0x1000], R68 ;  /* 0x0010004401007387 */ /* 0x000fe80000100800 */
[----:B------:R-:W-:Y:S04]  /*4ef0*/  STL [R1+0xef4], R69 ;  /* 0x000ef44501007387 */ /* 0x000fe80000100800 */
[----:B------:R-:W-:Y:S04]  /*4f00*/  STL [R1+0xff4], R69 ;  /* 0x000ff44501007387 */ /* 0x000fe80000100800 */
[----:B------:R-:W-:Y:S01]  /*4f10*/  STL [R1+0xf00], R66 ;  /* 0x000f004201007387 */ /* 0x000fe20000100800 */
[----:B------:R-:W-:-:S03]  /*4f20*/  VIADD R0, R55, 0xfffffffc ;  /* 0xfffffffc37007836 */ /* 0x000fc60000000000 */
[----:B------:R-:W-:Y:S04]  /*4f30*/  STL [R1+0x1018], R66 ;  /* 0x0010184201007387 */ /* 0x000fe80000100800 */
[----:B------:R-:W-:Y:S04]  /*4f40*/  STL [R1+0x110c], R66 ;  /* 0x00110c4201007387 */ /* 0x000fe80000100800 */
[----:B------:R-:W-:Y:S01]  /*4f50*/  STL [R1+0xefc], R67 ;  /* 0x000efc4301007387 */ /* 0x000fe20000100800 */
[----:B------:R-:W-:-:S03]  /*4f60*/  VIADD R2, R55, 0xfffffff4 ;  /* 0xfffffff437027836 */ /* 0x000fc60000000000 */
[----:B------:R-:W-:Y:S04]  /*4f70*/  STL [R1+0x100c], R67 ;  /* 0x00100c4301007387 */ /* 0x000fe80000100800 */
[----:B------:R-:W-:Y:S01]  /*4f80*/  STL [R1+0x1110], R67 ;  /* 0x0011104301007387 */ /* 0x000fe20000100800 */
[----:B------:R-:W-:-:S03]  /*4f90*/  ISETP.GE.U32.AND P4, PT, R0, 0x7fffff7d, PT ;  /* 0x7fffff7d0000780c */ /* 0x000fc60003f86070 */
[----:B------:R-:W-:Y:S01]  /*4fa0*/  STL [R1+0xf08], R64 ;  /* 0x000f084001007387 */ /* 0x000fe20000100800 */
[----:B------:R-:W-:-:S03]  /*4fb0*/  VIADD R0, R55, 0xffffffec ;  /* 0xffffffec37007836 */ /* 0x000fc60000000000 */
[----:B------:R-:W-:Y:S04]  /*4fc0*/  STL [R1+0x1028], R64 ;  /* 0x0010284001007387 */ /* 0x000fe80000100800 */
[----:B------:R-:W-:Y:S01]  /*4fd0*/  STL [R1+0x1114], R64 ;  /* 0x0011144001007387 */ /* 0x000fe20000100800 */
[----:B------:R-:W-:-:S03]  /*4fe0*/  ISETP.GE.U32.AND P6, PT, R2, 0x7fffff75, PT ;  /* 0x7fffff750200780c */ /* 0x000fc60003fc6070 */
[----:B------:R-:W-:Y:S04]  /*4ff0*/  STL [R1+0x6b4], R57 ;  /* 0x0006b43901007387 */ /* 0x000fe80000100800 */
[----:B------:R-:W-:Y:S01]  /*5000*/  STL [R1+0xf04], R65 ;  /* 0x000f044101007387 */ /* 0x000fe20000100800 */
[----:B------:R-:W-:Y:S01]  /*5010*/  ISETP.GE.U32.AND P5, PT, R0, 0x7fffff6d, PT ;  /* 0x7fffff6d0000780c */ /* 0x000fe20003fa6070 */
[C---:B------:R-:W-:Y:S02]  /*5020*/  IMAD R0, R90.reuse, 0x3, RZ ;  /* 0x000000035a007824 */ /* 0x040fe400078e02ff */
[----:B------:R-:W-:Y:S01]  /*5030*/  IMAD R2, R90, 0xb, RZ ;  /* 0x0000000b5a027824 */ /* 0x000fe200078e02ff */
[----:B------:R-:W-:Y:S01]  /*5040*/  PRMT R50, RZ, 0x7610, R50 ;  /* 0x00007610ff327816 */ /* 0x000fe20000000032 */
[----:B-1----:R-:W-:Y:S01]  /*5050*/  IMAD.WIDE R58, R0, 0x2, R86 ;  /* 0x00000002003a7825 */ /* 0x002fe200078e0256 */
[----:B------:R-:W-:-:S02]  /*5060*/  PRMT R61, RZ, 0x7610, R61 ;  /* 0x00007610ff3d7816 */ /* 0x000fc4000000003d */
[----:B------:R-:W-:Y:S02]  /*5070*/  PRMT R51, RZ, 0x7610, R51 ;  /* 0x00007610ff337816 */ /* 0x000fe40000000033 */
[----:B------:R-:W-:-:S06]  /*5080*/  PRMT R60, RZ, 0x7610, R60 ;  /* 0x00007610ff3c7816 */ /* 0x000fcc000000003c */
[----:B------:R-:W3:Y:S04]  /*5090*/  @!P4 LDG.E.U16 R60, desc[UR16][R58.64] ;  /* 0x000000103a3cc981 */ /* 0x000ee8000c1e1500 */
[----:B--2---:R0:W-:Y:S04]  /*50a0*/  STL [R1+0x6ac], R56 ;  /* 0x0006ac3801007387 */ /* 0x0041e80000100800 */
[----:B------:R-:W-:Y:S04]  /*50b0*/  STL [R1+0x1020], R65 ;  /* 0x0010204101007387 */ /* 0x000fe80000100800 */
[----:B------:R-:W-:Y:S04]  /*50c0*/  STL [R1+0x1118], R65 ;  /* 0x0011184101007387 */ /* 0x000fe80000100800 */
[----:B------:R1:W-:Y:S04]  /*50d0*/  STL [R1+0xf10], R62 ;  /* 0x000f103e01007387 */ /* 0x0003e80000100800 */
[----:B------:R-:W-:Y:S04]  /*50e0*/  STL [R1+0xf0c], R63 ;  /* 0x000f0c3f01007387 */ /* 0x000fe80000100800 */
[----:B----4-:R-:W-:Y:S01]  /*50f0*/  STL [R1+0x638], R16 ;  /* 0x0006381001007387 */ /* 0x010fe20000100800 */
[C---:B0-----:R-:W-:Y:S01]  /*5100*/  IMAD.WIDE R56, R2.reuse, 0x2, R88 ;  /* 0x0000000202387825 */ /* 0x041fe200078e0258 */
[----:B-1----:R-:W0:Y:S02]  /*5110*/  LDC R62, c[0x0][0x3a0] ;  /* 0x0000e800ff3e7b82 */ /* 0x002e240000000800 */
[----:B---3--:R1:W-:Y:S04]  /*5120*/  STL [R1+0x644], R54 ;  /* 0x0006443601007387 */ /* 0x0083e80000100800 */
[----:B------:R-:W-:Y:S04]  /*5130*/  STL [R1+0x63c], R52 ;  /* 0x00063c3401007387 */ /* 0x000fe80000100800 */
[----:B------:R2:W-:Y:S01]  /*5140*/  STL [R1+0x640], R53 ;  /* 0x0006403501007387 */ /* 0x0005e20000100800 */
[----:B-1----:R-:W-:-:S03]  /*5150*/  IMAD.WIDE R54, R2, 0x2, R86 ;  /* 0x0000000202367825 */ /* 0x002fc600078e0256 */
[----:B------:R1:W3:Y:S04]  /*5160*/  @!P6 LDG.E.U16 R51, desc[UR16][R56.64] ;  /* 0x000000103833e981 */ /* 0x0002e8000c1e1500 */
[----:B------:R4:W3:Y:S01]  /*5170*/  @!P6 LDG.E.U16 R50, desc[UR16][R54.64] ;  /* 0x000000103632e981 */ /* 0x0008e2000c1e1500 */
[----:B--2---:R-:W-:-:S05]  /*5180*/  IMAD.WIDE R52, R0, 0x2, R88 ;  /* 0x0000000200347825 */ /* 0x004fca00078e0258 */
[----:B------:R2:W-:Y:S04]  /*5190*/  STL.64 [R1+0x680], R52 ;  /* 0x0006803401007387 */ /* 0x0005e80000100a00 */
[----:B------:R1:W-:Y:S04]  /*51a0*/  STL.64 [R1+0x678], R58 ;  /* 0x0006783a01007387 */ /* 0x0003e80000100a00 */
[----:B------:R-:W3:Y:S04]  /*51b0*/  @!P4 LDG.E.U16 R61, desc[UR16][R52.64] ;  /* 0x00000010343dc981 */ /* 0x000ee8000c1e1500 */
[----:B--2---:R-:W2:Y:S04]  /*51c0*/  LDL.LU.64 R52, [R1+0x1220] ;  /* 0x0012200001347983 */ /* 0x004ea80000300a00 */
[----:B-1----:R-:W2:Y:S01]  /*51d0*/  LDL.LU.64 R58, [R1+0x1218] ;  /* 0x00121800013a7983 */ /* 0x002ea20000300a00 */
[----:B0-----:R-:W-:-:S02]  /*51e0*/  VIADD R16, R62, 0xffffffe4 ;  /* 0xffffffe43e107836 */ /* 0x001fc40000000000 */
        /* <DEDUP_REMOVED lines=8> */
[----:B----4-:R-:W-:Y:S01]  /*5270*/  IMAD.WIDE R54, R2, 0x2, R86 ;  /* 0x0000000202367825 */ /* 0x010fe200078e0256 */
[----:B---3--:R-:W-:Y:S04]  /*5280*/  STL [R1+0x71c], R50 ;  /* 0x00071c3201007387 */ /* 0x008fe80000100800 */
[----:B------:R0:W-:Y:S04]  /*5290*/  STL [R1+0x720], R51 ;  /* 0x0007203301007387 */ /* 0x0001e80000100800 */
[----:B------:R-:W-:Y:S01]  /*52a0*/  STL [R1+0x724], R60 ;  /* 0x0007243c01007387 */ /* 0x000fe20000100800 */
[----:B0-----:R-:W-:-:S03]  /*52b0*/  IMAD.WIDE R50, R0, 0x2, R88 ;  /* 0x0000000200327825 */ /* 0x001fc600078e0258 */
[----:B------:R0:W-:Y:S04]  /*52c0*/  STL [R1+0x728], R61 ;  /* 0x0007283d01007387 */ /* 0x0001e80000100800 */
[----:B------:R1:W-:Y:S01]  /*52d0*/  STL.64 [R1+0x580], R50 ;  /* 0x0005803201007387 */ /* 0x0003e20000100a00 */
[----:B--2---:R-:W-:Y:S01]  /*52e0*/  PRMT R52, RZ, 0x7610, R52 ;  /* 0x00007610ff347816 */ /* 0x004fe20000000034 */
[----:B0-----:R-:W-:Y:S01]  /*52f0*/  IMAD.WIDE R60, R0, 0x2, R86 ;  /* 0x00000002003c7825 */ /* 0x001fe200078e0256 */
[----:B------:R-:W-:Y:S02]  /*5300*/  PRMT R53, RZ, 0x7610, R53 ;  /* 0x00007610ff357816 */ /* 0x000fe40000000035 */
[----:B------:R-:W-:Y:S02]  /*5310*/  PRMT R59, RZ, 0x7610, R59 ;  /* 0x00007610ff3b7816 */ /* 0x000fe4000000003b */
[----:B------:R-:W-:Y:S01]  /*5320*/  PRMT R58, RZ, 0x7610, R58 ;  /* 0x00007610ff3a7816 */ /* 0x000fe2000000003a */
[----:B------:R-:W2:Y:S04]  /*5330*/  @!P4 LDG.E.U16 R52, desc[UR16][R54.64] ;  /* 0x000000103634c981 */ /* 0x000ea8000c1e1500 */
[----:B------:R0:W-:Y:S04]  /*5340*/  STL.64 [R1+0x578], R60 ;  /* 0x0005783c01007387 */ /* 0x0001e80000100a00 */
[----:B------:R-:W3:Y:S04]  /*5350*/  @!P5 LDG.E.U16 R59, desc[UR16][R50.64] ;  /* 0x00000010323bd981 */ /* 0x000ee8000c1e1500 */
[----:B------:R4:W3:Y:S04]  /*5360*/  @!P4 LDG.E.U16 R53, desc[UR16][R56.64] ;  /* 0x000000103835c981 */ /* 0x0008e8000c1e1500 */
[----:B------:R-:W3:Y:S04]  /*5370*/  @!P5 LDG.E.U16 R58, desc[UR16][R60.64] ;  /* 0x000000103c3ad981 */ /* 0x000ee8000c1e1500 */
[----:B-1----:R-:W3:Y:S04]  /*5380*/  LDL.LU.64 R50, [R1+0x1210] ;  /* 0x0012100001327983 */ /* 0x002ee80000300a00 */
[----:B0-----:R-:W3:Y:S01]  /*5390*/  LDL.LU.64 R60, [R1+0x1208] ;  /* 0x00120800013c7983 */ /* 0x001ee20000300a00 */
        /* <DEDUP_REMOVED lines=40> */
[----:B------:R-:W-:Y:S04]  /*5620*/  STL [R1+0x704], R60 ;  /* 0x0007043c01007387 */ /* 0x000fe80000100800 */
[----:B------:R1:W-:Y:S01]  /*5630*/  STL [R1+0x708], R61 ;  /* 0x0007083d01007387 */ /* 0x0003e20000100800 */
[----:B------:R-:W-:Y:S01]  /*5640*/  PRMT R52, RZ, 0x7610, R52 ;  /* 0x00007610ff347816 */ /* 0x000fe20000000034 */
[----:B0-----:R-:W-:Y:S01]  /*5650*/  IMAD.WIDE R50, R0, 0x2, R88 ;  /* 0x0000000200327825 */ /* 0x001fe200078e0258 */
[----:B------:R-:W-:-:S02]  /*5660*/  PRMT R53, RZ, 0x7610, R53 ;  /* 0x00007610ff357816 */ /* 0x000fc40000000035 */
[----:B------:R-:W-:Y:S02]  /*5670*/  PRMT R59, RZ, 0x7610, R59 ;  /* 0x00007610ff3b7816 */ /* 0x000fe4000000003b */
[----:B------:R-:W-:Y:S01]  /*5680*/  PRMT R58, RZ, 0x7610, R58 ;  /* 0x00007610ff3a7816 */ /* 0x000fe2000000003a */
[----:B-1----:R-:W-:Y:S01]  /*5690*/  IMAD.WIDE R60, R0, 0x2, R86 ;  /* 0x00000002003c7825 */ /* 0x002fe200078e0256 */
[----:B------:R0:W-:Y:S04]  /*56a0*/  STL.64 [R1+0x380], R50 ;  /* 0x0003803201007387 */ /* 0x0001e80000100a00 */
[----:B------:R1:W-:Y:S04]  /*56b0*/  STL.64 [R1+0x378], R60 ;  /* 0x0003783c01007387 */ /* 0x0003e80000100a00 */
[----:B------:R-:W2:Y:S04]  /*56c0*/  @!P4 LDG.E.U16 R59, desc[UR16][R50.64] ;  /* 0x00000010323bc981 */ /* 0x000ea8000c1e1500 */
[----:B------:R-:W3:Y:S04]  /*56d0*/  @!P4 LDG.E.U16 R58, desc[UR16][R60.64] ;  /* 0x000000103c3ac981 */ /* 0x000ee8000c1e1500 */
[----:B------:R-:W4:Y:S04]  /*56e0*/  @!P6 LDG.E.U16 R52, desc[UR16][R54.64] ;  /* 0x000000103634e981 */ /* 0x000f28000c1e1500 */
[----:B0-----:R-:W2:Y:S04]  /*56f0*/  LDL.LU.64 R50, [R1+0x11f0] ;  /* 0x0011f00001327983 */ /* 0x001ea80000300a00 */
[----:B-1----:R-:W3:Y:S04]  /*5700*/  LDL.LU.64 R60, [R1+0x11e8] ;  /* 0x0011e800013c7983 */ /* 0x002ee80000300a00 */
[----:B------:R0:W3:Y:S01]  /*5710*/  @!P6 LDG.E.U16 R53, desc[UR16][R56.64] ;  /* 0x000000103835e981 */ /* 0x0000e2000c1e1500 */
[C---:B------:R-:W-:Y:S01]  /*5720*/  VIADD R0, R62.reuse, 0xffffffac ;  /* 0xffffffac3e007836 */ /* 0x040fe20000000000 */
[----:B------:R-:W-:-:S02]  /*5730*/  IADD3 R16, PT, PT, R62, -0x4c, RZ ;  /* 0xffffffb43e107810 */ /* 0x000fc40007ffe0ff */
[----:B------:R0:W-:Y:S02]  /*5740*/  STL.64 [R1+0x300], R56 ;  /* 0x0003003801007387 */ /* 0x0001e40000100a00 */
[----:B------:R-:W-:Y:S01]  /*5750*/  ISETP.GE.U32.AND P6, PT, R0, 0x7fffff2d, PT ;  /* 0x7fffff2d0000780c */ /* 0x000fe20003fc6070 */
[----:B------:R-:W-:Y:S01]  /*5760*/  IMAD R0, R90, 0x43, RZ ;  /* 0x000000435a007824 */ /* 0x000fe200078e02ff */
[----:B------:R-:W-:Y:S01]  /*5770*/  ISETP.GE.U32.AND P4, PT, R16, 0x7fffff35, PT ;  /* 0x7fffff351000780c */ /* 0x000fe20003f86070 */
[----:B------:R1:W-:Y:S01]  /*5780*/  STL.64 [R1+0x2f8], R54 ;  /* 0x0002f83601007387 */ /* 0x0003e20000100a00 */
[----:B------:R-:W-:Y:S02]  /*5790*/  IMAD R2, R90, 0x4b, RZ ;  /* 0x0000004b5a027824 */ /* 0x000fe400078e02ff */
[----:B0-----:R-:W-:-:S04]  /*57a0*/  IMAD.WIDE R56, R0, 0x2, R88 ;  /* 0x0000000200387825 */ /* 0x001fc800078e0258 */
[----:B-1----:R-:W-:Y:S01]  /*57b0*/  IMAD.WIDE R54, R2, 0x2, R86 ;  /* 0x0000000202367825 */ /* 0x002fe200078e0256 */
[----:B----4-:R-:W-:Y:S01]  /*57c0*/  STL [R1+0x6ec], R52 ;  /* 0x0006ec3401007387 */ /* 0x010fe20000100800 */
[----:B--2---:R-:W-:Y:S02]  /*57d0*/  PRMT R50, RZ, 0x7610, R50 ;  /* 0x00007610ff327816 */ /* 0x004fe40000000032 */
[----:B---3--:R-:W-:Y:S02]  /*57e0*/  PRMT R61, RZ, 0x7610, R61 ;  /* 0x00007610ff3d7816 */ /* 0x008fe4000000003d */
[----:B------:R-:W-:Y:S02]  /*57f0*/  PRMT R60, RZ, 0x7610, R60 ;  /* 0x00007610ff3c7816 */ /* 0x000fe4000000003c */
[----:B------:R-:W2:Y:S04]  /*5800*/  @!P4 LDG.E.U16 R50, desc[UR16][R54.64] ;  /* 0x000000103632c981 */ /* 0x000ea8000c1e1500 */
[----:B------:R0:W-:Y:S01]  /*5810*/  STL [R1+0x6f0], R53 ;  /* 0x0006f03501007387 */ /* 0x0001e20000100800 */
[----:B------:R-:W-:-:S03]  /*5820*/  PRMT R51, RZ, 0x7610, R51 ;  /* 0x00007610ff337816 */ /* 0x000fc60000000033 */
[----:B------:R-:W-:Y:S04]  /*5830*/  STL [R1+0x6f4], R58 ;  /* 0x0006f43a01007387 */ /* 0x000fe80000100800 */
[----:B------:R-:W3:Y:S01]  /*5840*/  @!P5 LDG.E.U16 R61, desc[UR16][R56.64] ;  /* 0x00000010383dd981 */ /* 0x000ee2000c1e1500 */
[----:B0-----:R-:W-:-:S03]  /*5850*/  IMAD.WIDE R52, R0, 0x2, R86 ;  /* 0x0000000200347825 */ /* 0x001fc600078e0256 */
[----:B------:R0:W-:Y:S04]  /*5860*/  STL [R1+0x6f8], R59 ;  /* 0x0006f83b01007387 */ /* 0x0001e80000100800 */
[----:B------:R1:W-:Y:S04]  /*5870*/  STL.64 [R1+0x280], R56 ;  /* 0x0002803801007387 */ /* 0x0003e80000100a00 */
[----:B------:R4:W-:Y:S01]  /*5880*/  STL.64 [R1+0x278], R52 ;  /* 0x0002783401007387 */ /* 0x0009e20000100a00 */
[----:B0-----:R-:W-:-:S03]  /*5890*/  IMAD.WIDE R58, R2, 0x2, R88 ;  /* 0x00000002023a7825 */ /* 0x001fc600078e0258 */
[----:B------:R-:W3:Y:S04]  /*58a0*/  @!P5 LDG.E.U16 R60, desc[UR16][R52.64] ;  /* 0x00000010343cd981 */ /* 0x000ee8000c1e1500 */
[----:B-1----:R-:W3:Y:S04]  /*58b0*/  LDL.LU.64 R56, [R1+0x11e0] ;  /* 0x0011e00001387983 */ /* 0x002ee80000300a00 */
[----:B------:R0:W3:Y:S04]  /*58c0*/  @!P4 LDG.E.U16 R51, desc[UR16][R58.64] ;  /* 0x000000103a33c981 */ /* 0x0000e8000c1e1500 */
[----:B----4-:R-:W4:Y:S01]  /*58d0*/  LDL.LU.64 R52, [R1+0x11d8] ;  /* 0x0011d80001347983 */ /* 0x010f220000300a00 */
[----:B------:R-:W-:-:S02]  /*58e0*/  VIADD R16, R62, 0xffffffa4 ;  /* 0xffffffa43e107836 */ /* 0x000fc40000000000 */
[----:B------:R-:W-:-:S03]  /*58f0*/  VIADD R0, R62, 0xffffff9c ;  /* 0xffffff9c3e007836 */ /* 0x000fc60000000000 */
[----:B------:R-:W-:Y:S01]  /*5900*/  ISETP.GE.U32.AND P5, PT, R16, 0x7fffff25, PT ;  /* 0x7fffff251000780c */ /* 0x000fe20003fa6070 */
[----:B------:R-:W-:Y:S01]  /*5910*/  IMAD R2, R90, 0x5b, RZ ;  /* 0x0000005b5a027824 */ /* 0x000fe200078e02ff */
[----:B------:R0:W-:Y:S01]  /*5920*/  STL.64 [R1+0x200], R58 ;  /* 0x0002003a01007387 */ /* 0x0001e20000100a00 */
[----:B------:R-:W-:Y:S01]  /*5930*/  ISETP.GE.U32.AND P4, PT, R0, 0x7fffff1d, PT ;  /* 0x7fffff1d0000780c */ /* 0x000fe20003f86070 */
[----:B------:R-:W-:Y:S02]  /*5940*/  IMAD R0, R90, 0x53, RZ ;  /* 0x000000535a007824 */ /* 0x000fe400078e02ff */
[----:B------:R1:W-:Y:S01]  /*5950*/  STL.64 [R1+0x1f8], R54 ;  /* 0x0001f83601007387 */ /* 0x0003e20000100a00 */
[----:B------:R-:W-:Y:S01]  /*5960*/  PRMT R92, RZ, 0x7610, R92 ;  /* 0x00007610ff5c7816 */ /* 0x000fe2000000005c */
[----:B0-----:R-:W-:-:S04]  /*5970*/  IMAD.WIDE R58, R2, 0x2, R88 ;  /* 0x00000002023a7825 */ /* 0x001fc800078e0258 */
[----:B-1----:R-:W-:Y:S01]  /*5980*/  IMAD.WIDE R54, R2, 0x2, R86 ;  /* 0x0000000202367825 */ /* 0x002fe200078e0256 */
[----:B--2---:R-:W-:Y:S04]  /*5990*/  STL [R1+0x6dc], R50 ;  /* 0x0006dc3201007387 */ /* 0x004fe80000100800 */
[----:B---3--:R0:W-:Y:S01]  /*59a0*/  STL [R1+0x6e0], R51 ;  /* 0x0006e03301007387 */ /* 0x0081e20000100800 */
[----:B----4-:R-:W-:Y:S02]  /*59b0*/  PRMT R52, RZ, 0x7610, R52 ;  /* 0x00007610ff347816 */ /* 0x010fe40000000034 */
[----:B------:R-:W-:Y:S01]  /*59c0*/  PRMT R53, RZ, 0x7610, R53 ;  /* 0x00007610ff357816 */ /* 0x000fe20000000035 */
[----:B------:R-:W-:Y:S01]  /*59d0*/  STL [R1+0x6e4], R60 ;  /* 0x0006e43c01007387 */ /* 0x000fe20000100800 */
[----:B0-----:R-:W-:-:S03]  /*59e0*/  IMAD.WIDE R50, R0, 0x2, R88 ;  /* 0x0000000200327825 */ /* 0x001fc600078e0258 */
[----:B------:R0:W-:Y:S04]  /*59f0*/  STL [R1+0x6e8], R61 ;  /* 0x0006e83d01007387 */ /* 0x0001e80000100800 */
[----:B------:R-:W2:Y:S04]  /*5a00*/  @!P5 LDG.E.U16 R52, desc[UR16][R54.64] ;  /* 0x000000103634d981 */ /* 0x000ea8000c1e1500 */
[----:B------:R1:W3:Y:S01]  /*5a10*/  @!P5 LDG.E.U16 R53, desc[UR16][R58.64] ;  /* 0x000000103a35d981 */ /* 0x0002e2000c1e1500 */
[----:B0-----:R-:W-:Y:S01]  /*5a20*/  IMAD.WIDE R60, R0, 0x2, R86 ;  /* 0x00000002003c7825 */ /* 0x001fe200078e0256 */
[----:B------:R-:W-:-:S02]  /*5a30*/  PRMT R57, RZ, 0x7610, R57 ;  /* 0x00007610ff397816 */ /* 0x000fc40000000039 */
[----:B------:R-:W4:Y:S01]  /*5a40*/  @!P6 LDG.E.U16 R92, desc[UR16][R50.64] ;  /* 0x00000010325ce981 */ /* 0x000f22000c1e1500 */
[----:B------:R-:W-:-:S03]  /*5a50*/  VIADD R0, R62, 0xffffff8c ;  /* 0xffffff8c3e007836 */ /* 0x000fc60000000000 */
[----:B------:R0:W-:Y:S02]  /*5a60*/  STL.64 [R1+0x180], R50 ;  /* 0x0001803201007387 */ /* 0x0001e40000100a00 */
[----:B------:R-:W-:Y:S01]  /*5a70*/  ISETP.GE.U32.AND P5, PT, R0, 0x7fffff0d, PT ;  /* 0x7fffff0d0000780c */ /* 0x000fe20003fa6070 */
[----:B------:R-:W-:Y:S01]  /*5a80*/  IMAD R0, R90, 0x63, RZ ;  /* 0x000000635a007824 */ /* 0x000fe200078e02ff */
[----:B------:R-:W-:Y:S01]  /*5a90*/  STL.64 [R1+0x178], R60 ;  /* 0x0001783c01007387 */ /* 0x000fe20000100a00 */
[----:B------:R-:W-:-:S03]  /*5aa0*/  PRMT R56, RZ, 0x7610, R56 ;  /* 0x00007610ff387816 */ /* 0x000fc60000000038 */
[----:B------:R1:W4:Y:S04]  /*5ab0*/  @!P6 LDG.E.U16 R57, desc[UR16][R60.64] ;  /* 0x000000103c39e981 */ /* 0x000328000c1e1500 */
[----:B0-----:R-:W4:Y:S04]  /*5ac0*/  LDL.LU.64 R50, [R1+0x11d0] ;  /* 0x0011d00001327983 */ /* 0x001f280000300a00 */
[----:B------:R1:W-:Y:S02]  /*5ad0*/  STL.64 [R1+0x100], R58 ;  /* 0x0001003a01007387 */ /* 0x0003e40000100a00 */
[----:B-1----:R-:W-:-:S05]  /*5ae0*/  IMAD.WIDE R58, R0, 0x2, R88 ;  /* 0x00000002003a7825 */ /* 0x002fca00078e0258 */
[----:B------:R-:W4:Y:S01]  /*5af0*/  @!P4 LDG.E.U16 R56, desc[UR16][R58.64] ;  /* 0x000000103a38c981 */ /* 0x000f22000c1e1500 */
[----:B------:R-:W-:Y:S01]  /*5b00*/  VIADD R16, R62, 0xffffff94 ;  /* 0xffffff943e107836 */ /* 0x000fe20000000000 */
[----:B------:R-:W-:-:S04]  /*5b10*/  PRMT R27, RZ, 0x7610, R27 ;  /* 0x00007610ff1b7816 */ /* 0x000fc8000000001b */
[----:B------:R-:W-:Y:S01]  /*5b20*/  ISETP.GE.U32.AND P6, PT, R16, 0x7fffff15, PT ;  /* 0x7fffff151000780c */ /* 0x000fe20003fc6070 */
[----:B------:R0:W-:Y:S01]  /*5b30*/  STL.64 [R1+0xf8], R54 ;  /* 0x0000f83601007387 */ /* 0x0001e20000100a00 */
[----:B------:R-:W-:Y:S01]  /*5b40*/  IMAD R60, R90, 0x6b, RZ ;  /* 0x0000006b5a3c7824 */ /* 0x000fe200078e02ff */
[----:B------:R-:W-:Y:S01]  /*5b50*/  PRMT R26, RZ, 0x7610, R26 ;  /* 0x00007610ff1a7816 */ /* 0x000fe2000000001a */
[----:B------:R-:W-:Y:S02]  /*5b60*/  VIADD R2, R62, 0xffffff84 ;  /* 0xffffff843e027836 */ /* 0x000fe40000000000 */
[----:B0-----:R-:W-:-:S05]  /*5b70*/  IMAD.WIDE R54, R0, 0x2, R86 ;  /* 0x0000000200367825 */ /* 0x001fca00078e0256 */
[----:B------:R-:W4:Y:S01]  /*5b80*/  @!P4 LDG.E.U16 R27, desc[UR16][R54.64] ;  /* 0x00000010361bc981 */ /* 0x000f22000c1e1500 */
[----:B------:R-:W-:Y:S02]  /*5b90*/  ISETP.GE.U32.AND P4, PT, R2, 0x7fffff05, PT ;  /* 0x7fffff050200780c */ /* 0x000fe40003f86070 */
[----:B------:R-:W-:Y:S02]  /*5ba0*/  PRMT R16, RZ, 0x7610, R16 ;  /* 0x00007610ff107816 */ /* 0x000fe40000000010 */
[----:B------:R-:W-:Y:S02]  /*5bb0*/  PRMT R12, RZ, 0x7610, R12 ;  /* 0x00007610ff0c7816 */ /* 0x000fe4000000000c */
[----:B------:R-:W-:Y:S02]  /*5bc0*/  PRMT R13, RZ, 0x7610, R13 ;  /* 0x00007610ff0d7816 */ /* 0x000fe4000000000d */
[----:B------:R-:W-:Y:S02]  /*5bd0*/  PRMT R15, RZ, 0x7610, R15 ;  /* 0x00007610ff0f7816 */ /* 0x000fe4000000000f */
[----:B------:R-:W-:Y:S01]  /*5be0*/  PRMT R14, RZ, 0x7610, R14 ;  /* 0x00007610ff0e7816 */ /* 0x000fe2000000000e */
[----:B--2---:R-:W-:Y:S04]  /*5bf0*/  STL [R1+0x6cc], R52 ;  /* 0x0006cc3401007387 */ /* 0x004fe80000100800 */
[----:B---3--:R0:W-:Y:S04]  /*5c00*/  STL [R1+0x6d0], R53 ;  /* 0x0006d03501007387 */ /* 0x0081e80000100800 */
[----:B------:R-:W-:Y:S01]  /*5c10*/  STL.64 [R1+0x80], R58 ;  /* 0x0000803a01007387 */ /* 0x000fe20000100a00 */
[----:B0-----:R-:W-:-:S03]  /*5c20*/  IMAD.WIDE R52, R60, 0x2, R88 ;  /* 0x000000023c347825 */ /* 0x001fc600078e0258 */
[----:B------:R-:W-:Y:S01]  /*5c30*/  STL.64 [R1+0x78], R54 ;  /* 0x0000783601007387 */ /* 0x000fe20000100a00 */
[----:B------:R-:W-:-:S03]  /*5c40*/  IMAD.WIDE R60, R60, 0x2, R86 ;  /* 0x000000023c3c7825 */ /* 0x000fc600078e0256 */
[----:B------:R0:W-:Y:S04]  /*5c50*/  STL.64 [R1], R52 ;  /* 0x0000003401007387 */ /* 0x0001e80000100a00 */
[----:B------:R0:W2:Y:S04]  /*5c60*/  @!P6 LDG.E.U16 R26, desc[UR16][R52.64] ;  /* 0x00000010341ae981 */ /* 0x0000a8000c1e1500 */
[----:B------:R-:W-:Y:S04]  /*5c70*/  STL [R1+0xf18], R60 ;  /* 0x000f183c01007387 */ /* 0x000fe80000100800 */
[----:B------:R-:W3:Y:S01]  /*5c80*/  @!P6 LDG.E.U16 R16, desc[UR16][R60.64] ;  /* 0x000000103c10e981 */ /* 0x000ee2000c1e1500 */
[----:B0-----:R-:W-:-:S03]  /*5c90*/  IMAD R52, R90, 0x7b, RZ ;  /* 0x0000007b5a347824 */ /* 0x001fc600078e02ff */
[----:B------:R-:W-:Y:S01]  /*5ca0*/  STL [R1+0xf14], R61 ;  /* 0x000f143d01007387 */ /* 0x000fe20000100800 */
[----:B------:R-:W-:-:S03]  /*5cb0*/  IMAD.WIDE R54, R52, 0x2, R88 ;  /* 0x0000000234367825 */ /* 0x000fc600078e0258 */
[----:B----4-:R-:W-:Y:S01]  /*5cc0*/  STL [R1+0x6d8], R92 ;  /* 0x0006d85c01007387 */ /* 0x010fe20000100800 */
[----:B------:R-:W-:-:S03]  /*5cd0*/  IMAD.WIDE R52, R52, 0x2, R86 ;  /* 0x0000000234347825 */ /* 0x000fc600078e0256 */
[----:B------:R-:W-:Y:S04]  /*5ce0*/  STL [R1+0x1038], R61 ;  /* 0x0010383d01007387 */ /* 0x000fe80000100800 */
[----:B------:R-:W-:Y:S04]  /*5cf0*/  STL [R1+0x6d4], R57 ;  /* 0x0006d43901007387 */ /* 0x000fe80000100800 */
[----:B------:R0:W-:Y:S04]  /*5d00*/  STL [R1+0x6c8], R56 ;  /* 0x0006c83801007387 */ /* 0x0001e80000100800 */
[----:B------:R-:W4:Y:S04]  /*5d10*/  @!P4 LDG.E.U16 R12, desc[UR16][R52.64] ;  /* 0x00000010340cc981 */ /* 0x000f28000c1e1500 */
[----:B------:R-:W4:Y:S01]  /*5d20*/  @!P4 LDG.E.U16 R13, desc[UR16][R54.64] ;  /* 0x00000010360dc981 */ /* 0x000f22000c1e1500 */
[----:B0-----:R-:W-:-:S04]  /*5d30*/  IMAD R56, R90, 0x73, RZ ;  /* 0x000000735a387824 */ /* 0x001fc800078e02ff */
[----:B------:R-:W-:-:S04]  /*5d40*/  IMAD.WIDE R58, R56, 0x2, R88 ;  /* 0x00000002383a7825 */ /* 0x000fc800078e0258 */
[----:B------:R-:W-:Y:S01]  /*5d50*/  IMAD.WIDE R56, R56, 0x2, R86 ;  /* 0x0000000238387825 */ /* 0x000fe200078e0256 */
[----:B------:R-:W4:Y:S04]  /*5d60*/  @!P5 LDG.E.U16 R15, desc[UR16][R58.64] ;  /* 0x000000103a0fd981 */ /* 0x000f28000c1e1500 */
[----:B------:R-:W4:Y:S01]  /*5d70*/  @!P5 LDG.E.U16 R14, desc[UR16][R56.64] ;  /* 0x00000010380ed981 */ /* 0x000f22000c1e1500 */
[----:B------:R-:W-:-:S03]  /*5d80*/  VIADD R0, R62, 0xfffffffb ;  /* 0xfffffffb3e007836 */ /* 0x000fc60000000000 */
[----:B------:R-:W-:Y:S04]  /*5d90*/  STL [R1+0xf20], R58 ;  /* 0x000f203a01007387 */ /* 0x000fe80000100800 */
[----:B------:R-:W-:Y:S04]  /*5da0*/  STL [R1+0x1040], R58 ;  /* 0x0010403a01007387 */ /* 0x000fe80000100800 */
[----:B------:R-:W-:Y:S01]  /*5db0*/  STL [R1+0xf1c], R59 ;  /* 0x000f1c3b01007387 */ /* 0x000fe20000100800 */
[----:B------:R-:W-:-:S03]  /*5dc0*/  ISETP.GE.U32.AND P6, PT, R0, 0x7fffff7c, PT ;  /* 0x7fffff7c0000780c */ /* 0x000fc60003fc6070 */
[----:B------:R-:W-:Y:S01]  /*5dd0*/  STL [R1+0xf28], R56 ;  /* 0x000f283801007387 */ /* 0x000fe20000100800 */
[----:B------:R-:W-:-:S03]  /*5de0*/  VIADD R0, R62, 0xffffffeb ;  /* 0xffffffeb3e007836 */ /* 0x000fc60000000000 */
[----:B------:R-:W-:Y:S04]  /*5df0*/  STL [R1+0xf24], R57 ;  /* 0x000f243901007387 */ /* 0x000fe80000100800 */
[----:B------:R-:W-:Y:S04]  /*5e00*/  STL [R1+0xf34], R54 ;  /* 0x000f343601007387 */ /* 0x000fe80000100800 */
[----:B------:R-:W-:Y:S04]  /*5e10*/  STL [R1+0xf2c], R55 ;  /* 0x000f2c3701007387 */ /* 0x000fe80000100800 */
[----:B------:R-:W-:Y:S04]  /*5e20*/  STL [R1+0x6c4], R27 ;  /* 0x0006c41b01007387 */ /* 0x000fe80000100800 */
[----:B------:R-:W-:Y:S01]  /*5e30*/  STL [R1+0x1048], R55 ;  /* 0x0010483701007387 */ /* 0x000fe20000100800 */
[----:B------:R-:W-:-:S03]  /*5e40*/  VIADD R2, R62, 0xfffffff3 ;  /* 0xfffffff33e027836 */ /* 0x000fc60000000000 */
[----:B------:R-:W-:Y:S01]  /*5e50*/  STL [R1+0xf40], R52 ;  /* 0x000f403401007387 */ /* 0x000fe20000100800 */
[----:B------:R-:W-:Y:S01]  /*5e60*/  ISETP.GE.U32.AND P4, PT, R0, 0x7fffff6c, PT ;  /* 0x7fffff6c0000780c */ /* 0x000fe20003f86070 */
[----:B------:R-:W-:Y:S01]  /*5e70*/  IMAD.SHL.U32 R0, R90, 0x4, RZ ;  /* 0x000000045a007824 */ /* 0x000fe200078e00ff */
[----:B------:R-:W-:Y:S01]  /*5e80*/  ISETP.GE.U32.AND P5, PT, R2, 0x7fffff74, PT ;  /* 0x7fffff740200780c */ /* 0x000fe20003fa6070 */
[----:B------:R-:W-:Y:S01]  /*5e90*/  IMAD R2, R90, 0xc, RZ ;  /* 0x0000000c5a027824 */ /* 0x000fe200078e02ff */
[----:B------:R-:W-:Y:S01]  /*5ea0*/  PRMT R6, RZ, 0x7610, R6 ;  /* 0x00007610ff067816 */ /* 0x000fe20000000006 */
[----:B------:R-:W-:Y:S01]  /*5eb0*/  IMAD.WIDE R92, R0, 0x2, R86 ;  /* 0x00000002005c7825 */ /* 0x000fe200078e0256 */
[----:B------:R-:W-:Y:S02]  /*5ec0*/  PRMT R51, RZ, 0x7610, R51 ;  /* 0x00007610ff337816 */ /* 0x000fe40000000033 */
[----:B------:R-:W-:Y:S02]  /*5ed0*/  PRMT R7, RZ, 0x7610, R7 ;  /* 0x00007610ff077816 */ /* 0x000fe40000000007 */
[----:B------:R-:W-:-:S06]  /*5ee0*/  PRMT R50, RZ, 0x7610, R50 ;  /* 0x00007610ff327816 */ /* 0x000fcc0000000032 */
[----:B------:R-:W4:Y:S04]  /*5ef0*/  @!P6 LDG.E.U16 R50, desc[UR16][R92.64] ;  /* 0x000000105c32e981 */ /* 0x000f28000c1e1500 */
[----:B--2---:R0:W-:Y:S04]  /*5f00*/  STL [R1+0x6c0], R26 ;  /* 0x0006c01a01007387 */ /* 0x0041e80000100800 */
[----:B------:R-:W-:Y:S04]  /*5f10*/  STL [R1+0xf38], R53 ;  /* 0x000f383501007387 */ /* 0x000fe80000100800 */
[----:B---3--:R-:W-:Y:S04]  /*5f20*/  STL [R1+0x6bc], R16 ;  /* 0x0006bc1001007387 */ /* 0x008fe80000100800 */
[----:B------:R-:W-:Y:S04]  /*5f30*/  STL [R1+0x1050], R53 ;  /* 0x0010503501007387 */ /* 0x000fe80000100800 */
[----:B------:R-:W-:Y:S01]  /*5f40*/  STL [R1+0x111c], R53 ;  /* 0x00111c3501007387 */ /* 0x000fe20000100800 */
[----:B0-----:R-:W-:-:S05]  /*5f50*/  IMAD.WIDE R26, R2, 0x2, R88 ;  /* 0x00000002021a7825 */ /* 0x001fca00078e0258 */
[----:B------:R0:W2:Y:S04]  /*5f60*/  @!P5 LDG.E.U16 R7, desc[UR16][R26.64] ;  /* 0x000000101a07d981 */ /* 0x0000a8000c1e1500 */
[----:B----4-:R-:W-:Y:S04]  /*5f70*/  STL [R1+0x72c], R12 ;  /* 0x00072c0c01007387 */ /* 0x010fe80000100800 */
[----:B------:R1:W-:Y:S02]  /*5f80*/  STL [R1+0x730], R13 ;  /* 0x0007300d01007387 */ /* 0x0003e40000100800 */
[----:B-1----:R-:W-:-:S05]  /*5f90*/  IMAD.WIDE R12, R0, 0x2, R88 ;  /* 0x00000002000c7825 */ /* 0x002fca00078e0258 */
[----:B------:R-:W-:Y:S04]  /*5fa0*/  STL.64 [R1+0x670], R12 ;  /* 0x0006700c01007387 */ /* 0x000fe80000100a00 */
[----:B------:R-:W-:Y:S04]  /*5fb0*/  STL [R1+0x738], R15 ;  /* 0x0007380f01007387 */ /* 0x000fe80000100800 */
[----:B------:R1:W-:Y:S04]  /*5fc0*/  STL [R1+0x734], R14 ;  /* 0x0007340e01007387 */ /* 0x0003e80000100800 */
[----:B------:R3:W-:Y:S04]  /*5fd0*/  STL.64 [R1+0x668], R92 ;  /* 0x0006685c01007387 */ /* 0x0007e80000100a00 */
[----:B------:R-:W4:Y:S01]  /*5fe0*/  @!P6 LDG.E.U16 R51, desc[UR16][R12.64] ;  /* 0x000000100c33e981 */ /* 0x000f22000c1e1500 */
[----:B-1----:R-:W-:-:S05]  /*5ff0*/  IMAD.WIDE R14, R2, 0x2, R86 ;  /* 0x00000002020e7825 */ /* 0x002fca00078e0256 */
[----:B------:R1:W2:Y:S04]  /*6000*/  @!P5 LDG.E.U16 R6, desc[UR16][R14.64] ;  /* 0x000000100e06d981 */ /* 0x0002a8000c1e1500 */
[----:B------:R-:W4:Y:S04]  /*6010*/  LDL.LU.64 R12, [R1+0x11c8] ;  /* 0x0011c800010c7983 */ /* 0x000f280000300a00 */
[----:B---3--:R-:W3:Y:S01]  /*6020*/  LDL.LU.64 R92, [R1+0x11c0] ;  /* 0x0011c000015c7983 */ /* 0x008ee20000300a00 */
[C---:B------:R-:W-:Y:S02]  /*6030*/  VIADD R16, R62.reuse, 0xffffffe3 ;  /* 0xffffffe33e107836 */ /* 0x040fe40000000000 */
[----:B------:R-:W-:-:S03]  /*6040*/  VIADD R0, R62, 0xffffffdb ;  /* 0xffffffdb3e007836 */ /* 0x000fc60000000000 */
[----:B------:R-:W-:Y:S01]  /*6050*/  ISETP.GE.U32.AND P6, PT, R16, 0x7fffff64, PT ;  /* 0x7fffff641000780c */ /* 0x000fe20003fc6070 */
[----:B------:R0:W-:Y:S01]  /*6060*/  STL.64 [R1+0x5f0], R26 ;  /* 0x0005f01a01007387 */ /* 0x0001e20000100a00 */
[----:B------:R-:W-:Y:S01]  /*6070*/  IMAD R2, R90, 0x1c, RZ ;  /* 0x0000001c5a027824 */ /* 0x000fe200078e02ff */
[----:B------:R-:W-:Y:S02]  /*6080*/  ISETP.GE.U32.AND P5, PT, R0, 0x7fffff5c, PT ;  /* 0x7fffff5c0000780c */ /* 0x000fe40003fa6070 */
[----:B------:R1:W-:Y:S01]  /*6090*/  STL.64 [R1+0x5e8], R14 ;  /* 0x0005e80e01007387 */ /* 0x0003e20000100a00 */
[----:B------:R-:W-:-:S04]  /*60a0*/  IMAD R0, R90, 0x14, RZ ;  /* 0x000000145a007824 */ /* 0x000fc800078e02ff */
[----:B0-----:R-:W-:-:S04]  /*60b0*/  IMAD.WIDE R26, R0, 0x2, R88 ;  /* 0x00000002001a7825 */ /* 0x001fc800078e0258 */
[----:B-1----:R-:W-:Y:S01]  /*60c0*/  IMAD.WIDE R14, R2, 0x2, R86 ;  /* 0x00000002020e7825 */ /* 0x002fe200078e0256 */
[----:B--2---:R-:W-:Y:S04]  /*60d0*/  STL [R1+0x79c], R6 ;  /* 0x00079c0601007387 */ /* 0x004fe80000100800 */
[----:B------:R0:W-:Y:S01]  /*60e0*/  STL [R1+0x7a0], R7 ;  /* 0x0007a00701007387 */ /* 0x0001e20000100800 */
[----:B----4-:R-:W-:Y:S02]  /*60f0*/  PRMT R12, RZ, 0x7610, R12 ;  /* 0x00007610ff0c7816 */ /* 0x010fe4000000000c */
[----:B------:R-:W-:Y:S01]  /*6100*/  PRMT R13, RZ, 0x7610, R13 ;  /* 0x00007610ff0d7816 */ /* 0x000fe2000000000d */
[----:B------:R-:W-:Y:S01]  /*6110*/  STL [R1+0x7a4], R50 ;  /* 0x0007a43201007387 */ /* 0x000fe20000100800 */
[----:B---3--:R-:W-:-:S03]  /*6120*/  PRMT R92, RZ, 0x7610, R92 ;  /* 0x00007610ff5c7816 */ /* 0x008fc6000000005c */
[----:B------:R1:W-:Y:S01]  /*6130*/  STL [R1+0x7a8], R51 ;  /* 0x0007a83301007387 */ /* 0x0003e20000100800 */
[----:B------:R-:W-:Y:S01]  /*6140*/  PRMT R93, RZ, 0x7610, R93 ;  /* 0x00007610ff5d7816 */ /* 0x000fe2000000005d */
[----:B0-----:R-:W-:Y:S02]  /*6150*/  IMAD.WIDE R6, R0, 0x2, R86 ;  /* 0x0000000200067825 */ /* 0x001fe400078e0256 */
[----:B------:R-:W2:Y:S04]  /*6160*/  @!P6 LDG.E.U16 R12, desc[UR16][R14.64] ;  /* 0x000000100e0ce981 */ /* 0x000ea8000c1e1500 */
[----:B------:R-:W3:Y:S01]  /*6170*/  @!P4 LDG.E.U16 R92, desc[UR16][R6.64] ;  /* 0x00000010065cc981 */ /* 0x000ee2000c1e1500 */
[----:B-1----:R-:W-:-:S03]  /*6180*/  IMAD.WIDE R50, R2, 0x2, R88 ;  /* 0x0000000202327825 */ /* 0x002fc600078e0258 */
[----:B------:R-:W4:Y:S04]  /*6190*/  @!P4 LDG.E.U16 R93, desc[UR16][R26.64] ;  /* 0x000000101a5dc981 */ /* 0x000f28000c1e1500 */
[----:B------:R-:W3:Y:S01]  /*61a0*/  @!P6 LDG.E.U16 R13, desc[UR16][R50.64] ;  /* 0x00000010320de981 */ /* 0x000ee2000c1e1500 */
[----:B------:R-:W-:-:S03]  /*61b0*/  VIADD R0, R62, 0xffffffcb ;  /* 0xffffffcb3e007836 */ /* 0x000fc60000000000 */
[----:B------:R0:W-:Y:S04]  /*61c0*/  STL.64 [R1+0x570], R26 ;  /* 0x0005701a01007387 */ /* 0x0001e80000100a00 */
[----:B------:R1:W-:Y:S01]  /*61d0*/  STL.64 [R1+0x568], R6 ;  /* 0x0005680601007387 */ /* 0x0003e20000100a00 */
[----:B------:R-:W-:Y:S01]  /*61e0*/  ISETP.GE.U32.AND P6, PT, R0, 0x7fffff4c, PT ;  /* 0x7fffff4c0000780c */ /* 0x000fe20003fc6070 */
[----:B------:R-:W-:Y:S02]  /*61f0*/  IMAD R0, R90, 0x24, RZ ;  /* 0x000000245a007824 */ /* 0x000fe400078e02ff */
[----:B0-----:R-:W4:Y:S04]  /*6200*/  LDL.LU.64 R26, [R1+0x11b8] ;  /* 0x0011b800011a7983 */ /* 0x001f280000300a00 */
[----:B-1----:R-:W4:Y:S04]  /*6210*/  LDL.LU.64 R6, [R1+0x11b0] ;  /* 0x0011b00001067983 */ /* 0x002f280000300a00 */
[----:B------:R-:W-:Y:S04]  /*6220*/  STL.64 [R1+0x4f0], R50 ;  /* 0x0004f03201007387 */ /* 0x000fe80000100a00 */
[----:B------:R-:W-:Y:S01]  /*6230*/  STL.64 [R1+0x4e8], R14 ;  /* 0x0004e80e01007387 */ /* 0x000fe20000100a00 */
[----:B------:R-:W-:-:S03]  /*6240*/  PRMT R53, RZ, 0x7610, R53 ;  /* 0x00007610ff357816 */ /* 0x000fc60000000035 */
[----:B--2---:R-:W-:Y:S04]  /*6250*/  STL [R1+0x78c], R12 ;  /* 0x00078c0c01007387 */ /* 0x004fe80000100800 */
[----:B---3--:R-:W-:Y:S04]  /*6260*/  STL [R1+0x790], R13 ;  /* 0x0007900d01007387 */ /* 0x008fe80000100800 */
[----:B------:R-:W-:Y:S04]  /*6270*/  STL [R1+0x794], R92 ;  /* 0x0007945c01007387 */ /* 0x000fe80000100800 */
[----:B----4-:R0:W-:Y:S02]  /*6280*/  STL [R1+0x798], R93 ;  /* 0x0007985d01007387 */ /* 0x0101e40000100800 */
[----:B0-----:R-:W-:-:S05]  /*6290*/  IMAD.WIDE R92, R0, 0x2, R86 ;  /* 0x00000002005c7825 */ /* 0x001fca00078e0256 */
[----:B------:R-:W2:Y:S01]  /*62a0*/  @!P5 LDG.E.U16 R53, desc[UR16][R92.64] ;  /* 0x000000105c35d981 */ /* 0x000ea2000c1e1500 */
[----:B------:R-:W-:-:S05]  /*62b0*/  VIADD R16, R62, 0xffffffd3 ;  /* 0xffffffd33e107836 */ /* 0x000fca0000000000 */
[----:B------:R-:W-:Y:S01]  /*62c0*/  ISETP.GE.U32.AND P4, PT, R16, 0x7fffff54, PT ;  /* 0x7fffff541000780c */ /* 0x000fe20003f86070 */
[----:B------:R-:W-:Y:S01]  /*62d0*/  IMAD R2, R90, 0x2c, RZ ;  /* 0x0000002c5a027824 */ /* 0x000fe200078e02ff */
[----:B------:R-:W-:Y:S02]  /*62e0*/  PRMT R65, RZ, 0x7610, R65 ;  /* 0x00007610ff417816 */ /* 0x000fe40000000041 */
[----:B------:R-:W-:Y:S01]  /*62f0*/  PRMT R64, RZ, 0x7610, R64 ;  /* 0x00007610ff407816 */ /* 0x000fe20000000040 */
[----:B------:R-:W-:-:S04]  /*6300*/  IMAD.WIDE R50, R2, 0x2, R88 ;  /* 0x0000000202327825 */ /* 0x000fc800078e0258 */
[----:B------:R-:W-:Y:S01]  /*6310*/  IMAD.WIDE R14, R2, 0x2, R86 ;  /* 0x00000002020e7825 */ /* 0x000fe200078e0256 */
[----:B------:R-:W-:-:S03]  /*6320*/  PRMT R49, RZ, 0x7610, R49 ;  /* 0x00007610ff317816 */ /* 0x000fc60000000031 */
[----:B------:R-:W3:Y:S01]  /*6330*/  @!P4 LDG.E.U16 R65, desc[UR16][R50.64] ;  /* 0x000000103241c981 */ /* 0x000ee2000c1e1500 */
[----:B------:R-:W-:-:S03]  /*6340*/  IMAD.WIDE R12, R0, 0x2, R88 ;  /* 0x00000002000c7825 */ /* 0x000fc600078e0258 */
[----:B------:R0:W4:Y:S01]  /*6350*/  @!P4 LDG.E.U16 R64, desc[UR16][R14.64] ;  /* 0x000000100e40c981 */ /* 0x000122000c1e1500 */
[----:B------:R-:W-:-:S03]  /*6360*/  VIADD R0, R62, 0xffffffbb ;  /* 0xffffffbb3e007836 */ /* 0x000fc60000000000 */
[----:B------:R1:W-:Y:S02]  /*6370*/  STL.64 [R1+0x470], R12 ;  /* 0x0004700c01007387 */ /* 0x0003e40000100a00 */
[----:B------:R-:W-:Y:S01]  /*6380*/  ISETP.GE.U32.AND P4, PT, R0, 0x7fffff3c, PT ;  /* 0x7fffff3c0000780c */ /* 0x000fe20003f86070 */
[----:B------:R-:W-:Y:S01]  /*6390*/  IMAD R0, R90, 0x34, RZ ;  /* 0x000000345a007824 */ /* 0x000fe200078e02ff */
[----:B------:R-:W-:Y:S04]  /*63a0*/  STL.64 [R1+0x468], R92 ;  /* 0x0004685c01007387 */ /* 0x000fe80000100a00 */
[----:B------:R-:W4:Y:S01]  /*63b0*/  @!P5 LDG.E.U16 R49, desc[UR16][R12.64] ;  /* 0x000000100c31d981 */ /* 0x000f22000c1e1500 */
[----:B------:R-:W-:-:S03]  /*63c0*/  PRMT R67, RZ, 0x7610, R67 ;  /* 0x00007610ff437816 */ /* 0x000fc60000000043 */
[----:B-1----:R-:W4:Y:S04]  /*63d0*/  LDL.LU.64 R12, [R1+0x11a8] ;  /* 0x0011a800010c7983 */ /* 0x002f280000300a00 */
[----:B------:R-:W-:Y:S04]  /*63e0*/  STL.64 [R1+0x3f0], R50 ;  /* 0x0003f03201007387 */ /* 0x000fe80000100a00 */
[----:B--2---:R-:W-:Y:S04]  /*63f0*/  STL [R1+0x1120], R53 ;  /* 0x0011203501007387 */ /* 0x004fe80000100800 */
[----:B------:R0:W-:Y:S02]  /*6400*/  STL.64 [R1+0x3e8], R14 ;  /* 0x0003e80e01007387 */ /* 0x0001e40000100a00 */
[----:B0-----:R-:W-:-:S05]  /*6410*/  IMAD.WIDE R14, R0, 0x2, R88 ;  /* 0x00000002000e7825 */ /* 0x001fca00078e0258 */
[----:B------:R-:W2:Y:S01]  /*6420*/  @!P6 LDG.E.U16 R67, desc[UR16][R14.64] ;  /* 0x000000100e43e981 */ /* 0x000ea2000c1e1500 */
[----:B------:R-:W-:Y:S02]  /*6430*/  IADD3 R16, PT, PT, R62, -0x3d, RZ ;  /* 0xffffffc33e107810 */ /* 0x000fe40007ffe0ff */
[----:B------:R-:W-:Y:S01]  /*6440*/  PRMT R66, RZ, 0x7610, R66 ;  /* 0x00007610ff427816 */ /* 0x000fe20000000042 */
[----:B---3--:R-:W-:Y:S01]  /*6450*/  STL [R1+0x1124], R65 ;  /* 0x0011244101007387 */ /* 0x008fe20000100800 */
[----:B------:R-:W-:-:S03]  /*6460*/  ISETP.GE.U32.AND P5, PT, R16, 0x7fffff44, PT ;  /* 0x7fffff441000780c */ /* 0x000fc60003fa6070 */
[----:B----4-:R0:W-:Y:S01]  /*6470*/  STL [R1+0x1128], R64 ;  /* 0x0011284001007387 */ /* 0x0101e20000100800 */
[----:B------:R-:W-:Y:S01]  /*6480*/  IMAD R2, R90, 0x3c, RZ ;  /* 0x0000003c5a027824 */ /* 0x000fe200078e02ff */
[----:B------:R-:W-:Y:S01]  /*6490*/  PRMT R71, RZ, 0x7610, R71 ;  /* 0x00007610ff477816 */ /* 0x000fe20000000047 */
[----:B0-----:R-:W-:Y:S01]  /*64a0*/  IMAD.WIDE R64, R0, 0x2, R86 ;  /* 0x0000000200407825 */ /* 0x001fe200078e0256 */
[----:B------:R-:W-:-:S04]  /*64b0*/  PRMT R73, RZ, 0x7610, R73 ;  /* 0x00007610ff497816 */ /* 0x000fc80000000049 */
[----:B------:R-:W3:Y:S01]  /*64c0*/  @!P6 LDG.E.U16 R66, desc[UR16][R64.64] ;  /* 0x000000104042e981 */ /* 0x000ee2000c1e1500 */
[----:B------:R-:W-:-:S04]  /*64d0*/  IMAD.WIDE R92, R2, 0x2, R88 ;  /* 0x00000002025c7825 */ /* 0x000fc800078e0258 */
[----:B------:R-:W-:Y:S01]  /*64e0*/  IMAD.WIDE R50, R2, 0x2, R86 ;  /* 0x0000000202327825 */ /* 0x000fe200078e0256 */
[----:B------:R0:W4:Y:S03]  /*64f0*/  @!P5 LDG.E.U16 R71, desc[UR16][R92.64] ;  /* 0x000000105c47d981 */ /* 0x000126000c1e1500 */
[----:B------:R-:W-:Y:S01]  /*6500*/  VIADD R0, R62, 0xffffffab ;  /* 0xffffffab3e007836 */ /* 0x000fe20000000000 */
[----:B------:R1:W3:Y:S04]  /*6510*/  @!P5 LDG.E.U16 R73, desc[UR16][R50.64] ;  /* 0x000000103249d981 */ /* 0x0002e8000c1e1500 */
[----:B------:R0:W-:Y:S01]  /*6520*/  STL.64 [R1+0x370], R14 ;  /* 0x0003700e01007387 */ /* 0x0001e20000100a00 */
[----:B------:R-:W-:Y:S01]  /*6530*/  ISETP.GE.U32.AND P5, PT, R0, 0x7fffff2c, PT ;  /* 0x7fffff2c0000780c */ /* 0x000fe20003fa6070 */
[----:B------:R-:W-:-:S02]  /*6540*/  IMAD R0, R90, 0x44, RZ ;  /* 0x000000445a007824 */ /* 0x000fc400078e02ff */
[----:B------:R-:W-:Y:S01]  /*6550*/  STL.64 [R1+0x368], R64 ;  /* 0x0003684001007387 */ /* 0x000fe20000100a00 */
[----:B------:R-:W-:-:S03]  /*6560*/  PRMT R72, RZ, 0x7610, R72 ;  /* 0x00007610ff487816 */ /* 0x000fc60000000048 */
[----:B0-----:R-:W4:Y:S04]  /*6570*/  LDL.LU.64 R14, [R1+0x11a0] ;  /* 0x0011a000010e7983 */ /* 0x001f280000300a00 */
[----:B--2---:R-:W-:Y:S04]  /*6580*/  STL [R1+0x112c], R67 ;  /* 0x00112c4301007387 */ /* 0x004fe80000100800 */
[----:B------:R0:W-:Y:S02]  /*6590*/  STL.64 [R1+0x2f0], R92 ;  /* 0x0002f05c01007387 */ /* 0x0001e40000100a00 */
[----:B0-----:R-:W-:-:S05]  /*65a0*/  IMAD.WIDE R92, R0, 0x2, R88 ;  /* 0x00000002005c7825 */ /* 0x001fca00078e0258 */
[----:B------:R-:W2:Y:S01]  /*65b0*/  @!P4 LDG.E.U16 R72, desc[UR16][R92.64] ;  /* 0x000000105c48c981 */ /* 0x000ea2000c1e1500 */
[----:B------:R-:W-:-:S05]  /*65c0*/  VIADD R16, R62, 0xffffffb3 ;  /* 0xffffffb33e107836 */ /* 0x000fca0000000000 */
[----:B------:R-:W-:Y:S01]  /*65d0*/  ISETP.GE.U32.AND P6, PT, R16, 0x7fffff34, PT ;  /* 0x7fffff341000780c */ /* 0x000fe20003fc6070 */
[----:B------:R-:W-:Y:S01]  /*65e0*/  IMAD R2, R90, 0x4c, RZ ;  /* 0x0000004c5a027824 */ /* 0x000fe200078e02ff */
[----:B------:R1:W-:Y:S01]  /*65f0*/  STL.64 [R1+0x2e8], R50 ;  /* 0x0002e83201007387 */ /* 0x0003e20000100a00 */
[----:B------:R-:W-:Y:S02]  /*6600*/  PRMT R74, RZ, 0x7610, R74 ;  /* 0x00007610ff4a7816 */ /* 0x000fe4000000004a */
[----:B------:R-:W-:Y:S01]  /*6610*/  PRMT R77, RZ, 0x7610, R77 ;  /* 0x00007610ff4d7816 */ /* 0x000fe2000000004d */
[----:B---3--:R0:W-:Y:S01]  /*6620*/  STL [R1+0x1130], R66 ;  /* 0x0011304201007387 */ /* 0x0081e20000100800 */
[----:B------:R-:W-:Y:S01]  /*6630*/  IMAD.WIDE R64, R2, 0x2, R88 ;  /* 0x0000000202407825 */ /* 0x000fe200078e0258 */
[----:B------:R-:W-:-:S03]  /*6640*/  PRMT R75, RZ, 0x7610, R75 ;  /* 0x00007610ff4b7816 */ /* 0x000fc6000000004b */
[--C-:B-1----:R-:W-:Y:S02]  /*6650*/  IMAD.WIDE R50, R2, 0x2, R86.reuse ;  /* 0x0000000202327825 */ /* 0x102fe400078e0256 */
[----:B------:R-:W3:Y:S02]  /*6660*/  @!P6 LDG.E.U16 R74, desc[UR16][R64.64] ;  /* 0x00000010404ae981 */ /* 0x000ee4000c1e1500 */
[----:B0-----:R-:W-:Y:S02]  /*6670*/  IMAD.WIDE R66, R0, 0x2, R86 ;  /* 0x0000000200427825 */ /* 0x001fe400078e0256 */
[----:B------:R-:W3:Y:S02]  /*6680*/  @!P6 LDG.E.U16 R77, desc[UR16][R50.64] ;  /* 0x00000010324de981 */ /* 0x000ee4000c1e1500 */
[C---:B------:R-:W-:Y:S02]  /*6690*/  VIADD R0, R62.reuse, 0xffffff9b ;  /* 0xffffff9b3e007836 */ /* 0x040fe40000000000 */
[----:B------:R-:W-:Y:S01]  /*66a0*/  STL [R1+0x788], R49 ;  /* 0x0007883101007387 */ /* 0x000fe20000100800 */
[----:B------:R-:W-:-:S02]  /*66b0*/  VIADD R16, R62, 0xffffffa3 ;  /* 0xffffffa33e107836 */ /* 0x000fc40000000000 */
[----:B------:R-:W-:Y:S01]  /*66c0*/  ISETP.GE.U32.AND P6, PT, R0, 0x7fffff1c, PT ;  /* 0x7fffff1c0000780c */ /* 0x000fe20003fc6070 */
[----:B----4-:R-:W-:Y:S01]  /*66d0*/  STL [R1+0x1134], R71 ;  /* 0x0011344701007387 */ /* 0x010fe20000100800 */
[----:B------:R-:W-:Y:S01]  /*66e0*/  IMAD R0, R90, 0x54, RZ ;  /* 0x000000545a007824 */ /* 0x000fe200078e02ff */
[----:B------:R-:W-:Y:S02]  /*66f0*/  PRMT R76, RZ, 0x7610, R76 ;  /* 0x00007610ff4c7816 */ /* 0x000fe4000000004c */
[----:B------:R-:W-:Y:S04]  /*6700*/  STL [R1+0x1138], R73 ;  /* 0x0011384901007387 */ /* 0x000fe80000100800 */
[----:B------:R0:W-:Y:S04]  /*6710*/  STL.64 [R1+0x270], R92 ;  /* 0x0002705c01007387 */ /* 0x0001e80000100a00 */
[----:B------:R1:W-:Y:S04]  /*6720*/  STL.64 [R1+0x268], R66 ;  /* 0x0002684201007387 */ /* 0x0003e80000100a00 */
[----:B------:R1:W4:Y:S01]  /*6730*/  @!P4 LDG.E.U16 R75, desc[UR16][R66.64] ;  /* 0x00000010424bc981 */ /* 0x000322000c1e1500 */
[----:B------:R-:W-:Y:S01]  /*6740*/  ISETP.GE.U32.AND P4, PT, R16, 0x7fffff24, PT ;  /* 0x7fffff241000780c */ /* 0x000fe20003f86070 */
[----:B------:R-:W-:-:S02]  /*6750*/  IMAD R2, R90, 0x5c, RZ ;  /* 0x0000005c5a027824 */ /* 0x000fc400078e02ff */
[----:B0-----:R-:W3:Y:S01]  /*6760*/  LDL.LU.64 R92, [R1+0x1198] ;  /* 0x00119800015c7983 */ /* 0x001ee20000300a00 */
[----:B-1----:R-:W-:Y:S01]  /*6770*/  IMAD.WIDE R66, R0, 0x2, R88 ;  /* 0x0000000200427825 */ /* 0x002fe200078e0258 */
[----:B------:R-:W-:-:S04]  /*6780*/  PRMT R79, RZ, 0x7610, R79 ;  /* 0x00007610ff4f7816 */ /* 0x000fc8000000004f */
[----:B------:R-:W3:Y:S01]  /*6790*/  @!P5 LDG.E.U16 R76, desc[UR16][R66.64] ;  /* 0x00000010424cd981 */ /* 0x000ee2000c1e1500 */
[----:B------:R-:W-:Y:S01]  /*67a0*/  PRMT R78, RZ, 0x7610, R78 ;  /* 0x00007610ff4e7816 */ /* 0x000fe2000000004e */
[----:B------:R-:W-:Y:S01]  /*67b0*/  IMAD.MOV.U32 R53, RZ, RZ, R48 ;  /* 0x000000ffff357224 */ /* 0x000fe200078e0030 */
[----:B------:R-:W-:Y:S01]  /*67c0*/  PRMT R81, RZ, 0x7610, R81 ;  /* 0x00007610ff517816 */ /* 0x000fe20000000051 */
[----:B------:R-:W-:-:S05]  /*67d0*/  IMAD.WIDE R48, R2, 0x2, R86 ;  /* 0x0000000202307825 */ /* 0x000fca00078e0256 */
[----:B------:R-:W3:Y:S04]  /*67e0*/  @!P4 LDG.E.U16 R81, desc[UR16][R48.64] ;  /* 0x000000103051c981 */ /* 0x000ee8000c1e1500 */
[----:B--2---:R-:W-:Y:S04]  /*67f0*/  STL [R1+0x113c], R72 ;  /* 0x00113c4801007387 */ /* 0x004fe80000100800 */
[----:B------:R0:W-:Y:S04]  /*6800*/  STL.64 [R1+0x1f0], R64 ;  /* 0x0001f04001007387 */ /* 0x0001e80000100a00 */
[----:B------:R1:W-:Y:S01]  /*6810*/  STL.64 [R1+0x1e8], R50 ;  /* 0x0001e83201007387 */ /* 0x0003e20000100a00 */
[----:B0-----:R-:W-:-:S04]  /*6820*/  IMAD.WIDE R64, R0, 0x2, R86 ;  /* 0x0000000200407825 */ /* 0x001fc800078e0256 */
[----:B-1----:R-:W-:Y:S01]  /*6830*/  IMAD.WIDE R50, R2, 0x2, R88 ;  /* 0x0000000202327825 */ /* 0x002fe200078e0258 */
[----:B------:R0:W2:Y:S04]  /*6840*/  @!P5 LDG.E.U16 R79, desc[UR16][R64.64] ;  /* 0x00000010404fd981 */ /* 0x0000a8000c1e1500 */
[----:B------:R1:W2:Y:S01]  /*6850*/  @!P4 LDG.E.U16 R78, desc[UR16][R50.64] ;  /* 0x00000010324ec981 */ /* 0x0002a2000c1e1500 */
[C---:B------:R-:W-:Y:S02]  /*6860*/  VIADD R16, R62.reuse, 0xffffff93 ;  /* 0xffffff933e107836 */ /* 0x040fe40000000000 */
[----:B------:R-:W-:-:S03]  /*6870*/  VIADD R0, R62, 0xffffff8b ;  /* 0xffffff8b3e007836 */ /* 0x000fc60000000000 */
[----:B------:R-:W-:Y:S02]  /*6880*/  ISETP.GE.U32.AND P5, PT, R16, 0x7fffff14, PT ;  /* 0x7fffff141000780c */ /* 0x000fe40003fa6070 */
[----:B------:R-:W-:Y:S01]  /*6890*/  ISETP.GE.U32.AND P4, PT, R0, 0x7fffff0c, PT ;  /* 0x7fffff0c0000780c */ /* 0x000fe20003f86070 */
[----:B------:R-:W-:Y:S01]  /*68a0*/  IMAD R0, R90, 0x64, RZ ;  /* 0x000000645a007824 */ /* 0x000fe200078e02ff */
[----:B------:R-:W-:Y:S02]  /*68b0*/  PRMT R80, RZ, 0x7610, R80 ;  /* 0x00007610ff507816 */ /* 0x000fe40000000050 */
[----:B------:R-:W-:Y:S02]  /*68c0*/  PRMT R83, RZ, 0x7610, R83 ;  /* 0x00007610ff537816 */ /* 0x000fe40000000053 */
[----:B------:R-:W-:Y:S01]  /*68d0*/  PRMT R82, RZ, 0x7610, R82 ;  /* 0x00007610ff527816 */ /* 0x000fe20000000052 */
[----:B----4-:R-:W-:Y:S04]  /*68e0*/  STL [R1+0x1140], R75 ;  /* 0x0011404b01007387 */ /* 0x010fe80000100800 */
[----:B---3--:R-:W-:Y:S04]  /*68f0*/  STL [R1+0x1144], R74 ;  /* 0x0011444a01007387 */ /* 0x008fe80000100800 */
[----:B------:R-:W-:Y:S04]  /*6900*/  STL [R1+0x1148], R77 ;  /* 0x0011484d01007387 */ /* 0x000fe80000100800 */
[----:B------:R3:W-:Y:S04]  /*6910*/  STL.64 [R1+0x170], R66 ;  /* 0x0001704201007387 */ /* 0x0007e80000100a00 */
[----:B------:R0:W-:Y:S04]  /*6920*/  STL.64 [R1+0x168], R64 ;  /* 0x0001684001007387 */ /* 0x0001e80000100a00 */
[----:B------:R-:W-:Y:S04]  /*6930*/  STL [R1+0x114c], R76 ;  /* 0x00114c4c01007387 */ /* 0x000fe80000100800 */
[----:B------:R-:W-:Y:S01]  /*6940*/  STL.64 [R1+0xf0], R50 ;  /* 0x0000f03201007387 */ /* 0x000fe20000100a00 */
[----:B---3--:R-:W-:-:S03]  /*6950*/  IMAD.WIDE R66, R0, 0x2, R88 ;  /* 0x0000000200427825 */ /* 0x008fc600078e0258 */
[----:B------:R3:W-:Y:S01]  /*6960*/  STL.64 [R1+0xe8], R48 ;  /* 0x0000e83001007387 */ /* 0x0007e20000100a00 */
[----:B0-----:R-:W-:Y:S01]  /*6970*/  IMAD.WIDE R64, R0, 0x2, R86 ;  /* 0x0000000200407825 */ /* 0x001fe200078e0256 */
[----:B------:R-:W-:Y:S02]  /*6980*/  PRMT R85, RZ, 0x7610, R85 ;  /* 0x00007610ff557816 */ /* 0x000fe40000000055 */
[----:B------:R0:W4:Y:S01]  /*6990*/  @!P6 LDG.E.U16 R80, desc[UR16][R66.64] ;  /* 0x000000104250e981 */ /* 0x000122000c1e1500 */
[----:B------:R-:W-:Y:S01]  /*69a0*/  MOV R71, R44 ;  /* 0x0000002c00477202 */ /* 0x000fe20000000f00 */
[----:B---3--:R-:W-:Y:S02]  /*69b0*/  IMAD R48, R90, 0x6c, RZ ;  /* 0x0000006c5a307824 */ /* 0x008fe400078e02ff */
[----:B------:R3:W4:Y:S02]  /*69c0*/  @!P6 LDG.E.U16 R83, desc[UR16][R64.64] ;  /* 0x000000104053e981 */ /* 0x000724000c1e1500 */
[----:B-1----:R-:W-:-:S04]  /*69d0*/  IMAD.WIDE R50, R48, 0x2, R88 ;  /* 0x0000000230327825 */ /* 0x002fc800078e0258 */
[----:B------:R-:W-:Y:S01]  /*69e0*/  IMAD.WIDE R48, R48, 0x2, R86 ;  /* 0x0000000230307825 */ /* 0x000fe200078e0256 */
[----:B------:R-:W4:Y:S03]  /*69f0*/  @!P5 LDG.E.U16 R82, desc[UR16][R50.64] ;  /* 0x000000103252d981 */ /* 0x000f26000c1e1500 */
[----:B------:R-:W-:Y:S01]  /*6a00*/  IMAD R44, R90, 0x74, RZ ;  /* 0x000000745a2c7824 */ /* 0x000fe200078e02ff */
[----:B------:R-:W-:Y:S01]  /*6a10*/  PRMT R91, RZ, 0x7610, R91 ;  /* 0x00007610ff5b7816 */ /* 0x000fe2000000005b */
[----:B------:R-:W4:Y:S01]  /*6a20*/  @!P5 LDG.E.U16 R85, desc[UR16][R48.64] ;  /* 0x000000103055d981 */ /* 0x000f22000c1e1500 */
[----:B------:R-:W-:-:S03]  /*6a30*/  PRMT R6, RZ, 0x7610, R6 ;  /* 0x00007610ff067816 */ /* 0x000fc60000000006 */
[----:B--2---:R-:W-:Y:S04]  /*6a40*/  STL [R1+0x1150], R79 ;  /* 0x0011504f01007387 */ /* 0x004fe80000100800 */
[----:B------:R-:W-:Y:S04]  /*6a50*/  STL [R1+0x1154], R78 ;  /* 0x0011544e01007387 */ /* 0x000fe80000100800 */
[----:B------:R-:W-:Y:S04]  /*6a60*/  STL [R1+0x1158], R81 ;  /* 0x0011585101007387 */ /* 0x000fe80000100800 */
[----:B------:R0:W-:Y:S04]  /*6a70*/  STL.64 [R1+0x70], R66 ;  /* 0x0000704201007387 */ /* 0x0001e80000100a00 */
[----:B------:R3:W-:Y:S01]  /*6a80*/  STL.64 [R1+0x68], R64 ;  /* 0x0000684001007387 */ /* 0x0007e20000100a00 */
[----:B0-----:R-:W-:-:S02]  /*6a90*/  IMAD.MOV.U32 R67, RZ, RZ, R46 ;  /* 0x000000ffff437224 */ /* 0x001fc400078e002e */
[----:B---3--:R-:W-:Y:S02]  /*6aa0*/  IMAD.MOV.U32 R64, RZ, RZ, R47 ;  /* 0x000000ffff407224 */ /* 0x008fe400078e002f */
[----:B------:R-:W-:-:S04]  /*6ab0*/  IMAD.WIDE R46, R44, 0x2, R88 ;  /* 0x000000022c2e7825 */ /* 0x000fc800078e0258 */
[----:B------:R-:W-:Y:S01]  /*6ac0*/  IMAD.MOV.U32 R66, RZ, RZ, R45 ;  /* 0x000000ffff427224 */ /* 0x000fe200078e002d */
[----:B------:R-:W2:Y:S01]  /*6ad0*/  @!P4 LDG.E.U16 R91, desc[UR16][R46.64] ;  /* 0x000000102e5bc981 */ /* 0x000ea2000c1e1500 */
[----:B------:R-:W-:-:S05]  /*6ae0*/  IMAD.WIDE R44, R44, 0x2, R86 ;  /* 0x000000022c2c7825 */ /* 0x000fca00078e0256 */
[----:B------:R-:W3:Y:S01]  /*6af0*/  @!P4 LDG.E.U16 R6, desc[UR16][R44.64] ;  /* 0x000000102c06c981 */ /* 0x000ee2000c1e1500 */
[----:B------:R-:W-:Y:S02]  /*6b00*/  VIADD R2, R62, 0xffffff83 ;  /* 0xffffff833e027836 */ /* 0x000fe40000000000 */
[----:B------:R-:W-:-:S03]  /*6b10*/  IMAD.MOV.U32 R72, RZ, RZ, R40 ;  /* 0x000000ffff487224 */ /* 0x000fc600078e0028 */
[----:B------:R-:W-:Y:S01]  /*6b20*/  ISETP.GE.U32.AND P6, PT, R2, 0x7fffff04, PT ;  /* 0x7fffff040200780c */ /* 0x000fe20003fc6070 */
[----:B------:R-:W-:Y:S02]  /*6b30*/  VIADD R0, R62, 0xfffffffa ;  /* 0xfffffffa3e007836 */ /* 0x000fe40000000000 */
[----:B------:R-:W-:Y:S01]  /*6b40*/  IMAD R40, R90, 0x7c, RZ ;  /* 0x0000007c5a287824 */ /* 0x000fe200078e02ff */
[----:B------:R-:W-:Y:S01]  /*6b50*/  PRMT R7, RZ, 0x7610, R7 ;  /* 0x00007610ff077816 */ /* 0x000fe20000000007 */
[----:B------:R-:W-:Y:S01]  /*6b60*/  IMAD.MOV.U32 R77, RZ, RZ, R43 ;  /* 0x000000ffff4d7224 */ /* 0x000fe200078e002b */
[----:B------:R-:W-:Y:S01]  /*6b70*/  PRMT R5, RZ, 0x7610, R5 ;  /* 0x00007610ff057816 */ /* 0x000fe20000000005 */
[----:B------:R-:W-:Y:S02]  /*6b80*/  IMAD.MOV.U32 R74, RZ, RZ, R42 ;  /* 0x000000ffff4a7224 */ /* 0x000fe400078e002a */
[----:B------:R-:W-:Y:S01]  /*6b90*/  VIADD R2, R62, 0xfffffff2 ;  /* 0xfffffff23e027836 */ /* 0x000fe20000000000 */
[----:B----4-:R-:W-:Y:S01]  /*6ba0*/  STL [R1+0x115c], R80 ;  /* 0x00115c5001007387 */ /* 0x010fe20000100800 */
[----:B------:R-:W-:Y:S01]  /*6bb0*/  IMAD.MOV.U32 R75, RZ, RZ, R41 ;  /* 0x000000ffff4b7224 */ /* 0x000fe200078e0029 */
[----:B------:R-:W-:Y:S01]  /*6bc0*/  ISETP.GE.U32.AND P5, PT, R0, 0x7fffff7b, PT ;  /* 0x7fffff7b0000780c */ /* 0x000fe20003fa6070 */
[C---:B------:R-:W-:Y:S01]  /*6bd0*/  IMAD.WIDE R42, R40.reuse, 0x2, R88 ;  /* 0x00000002282a7825 */ /* 0x040fe200078e0258 */
[----:B------:R-:W-:Y:S03]  /*6be0*/  STL [R1+0x1160], R83 ;  /* 0x0011605301007387 */ /* 0x000fe60000100800 */
[----:B------:R-:W-:Y:S01]  /*6bf0*/  IMAD.WIDE R40, R40, 0x2, R86 ;  /* 0x0000000228287825 */ /* 0x000fe200078e0256 */
[----:B------:R-:W-:Y:S01]  /*6c00*/  ISETP.GE.U32.AND P4, PT, R2, 0x7fffff73, PT ;  /* 0x7fffff730200780c */ /* 0x000fe20003f86070 */
[----:B------:R-:W4:Y:S04]  /*6c10*/  @!P6 LDG.E.U16 R7, desc[UR16][R42.64] ;  /* 0x000000102a07e981 */ /* 0x000f28000c1e1500 */
[----:B------:R0:W-:Y:S04]  /*6c20*/  STL [R1+0x1164], R82 ;  /* 0x0011645201007387 */ /* 0x0001e80000100800 */
[----:B------:R-:W-:Y:S01]  /*6c30*/  STL [R1+0xf4c], R50 ;  /* 0x000f4c3201007387 */ /* 0x000fe20000100800 */
[----:B------:R-:W-:-:S03]  /*6c40*/  VIADD R0, R62, 0xffffffea ;  /* 0xffffffea3e007836 */ /* 0x000fc60000000000 */
[----:B------:R-:W-:Y:S04]  /*6c50*/  STL [R1+0xf44], R51 ;  /* 0x000f443301007387 */ /* 0x000fe80000100800 */
[----:B------:R-:W-:Y:S04]  /*6c60*/  STL [R1+0x1168], R85 ;  /* 0x0011685501007387 */ /* 0x000fe80000100800 */
[----:B------:R-:W-:Y:S04]  /*6c70*/  STL [R1+0xf54], R48 ;  /* 0x000f543001007387 */ /* 0x000fe80000100800 */
[----:B------:R-:W-:Y:S04]  /*6c80*/  STL [R1+0x1064], R48 ;  /* 0x0010643001007387 */ /* 0x000fe80000100800 */
[----:B------:R-:W-:Y:S04]  /*6c90*/  STL [R1+0x116c], R48 ;  /* 0x00116c3001007387 */ /* 0x000fe80000100800 */
[----:B------:R-:W-:Y:S01]  /*6ca0*/  STL [R1+0xf50], R49 ;  /* 0x000f503101007387 */ /* 0x000fe20000100800 */
[----:B------:R-:W-:-:S03]  /*6cb0*/  IMAD R2, R90, 0xd, RZ ;  /* 0x0000000d5a027824 */ /* 0x000fc600078e02ff */
[----:B------:R-:W4:Y:S01]  /*6cc0*/  @!P6 LDG.E.U16 R5, desc[UR16][R40.64] ;  /* 0x000000102805e981 */ /* 0x000f22000c1e1500 */
[----:B------:R-:W-:Y:S01]  /*6cd0*/  ISETP.GE.U32.AND P6, PT, R0, 0x7fffff6b, PT ;  /* 0x7fffff6b0000780c */ /* 0x000fe20003fc6070 */
[----:B------:R-:W-:Y:S01]  /*6ce0*/  IMAD R0, R90, 0x5, RZ ;  /* 0x000000055a007824 */ /* 0x000fe200078e02ff */
[----:B------:R-:W-:Y:S01]  /*6cf0*/  PRMT R15, RZ, 0x7610, R15 ;  /* 0x00007610ff0f7816 */ /* 0x000fe2000000000f */
[----:B------:R-:W-:Y:S01]  /*6d00*/  IMAD.MOV.U32 R65, RZ, RZ, R53 ;  /* 0x000000ffff417224 */ /* 0x000fe200078e0035 */
[----:B------:R-:W-:Y:S01]  /*6d10*/  PRMT R14, RZ, 0x7610, R14 ;  /* 0x00007610ff0e7816 */ /* 0x000fe2000000000e */
[----:B------:R-:W-:Y:S02]  /*6d20*/  IMAD.MOV.U32 R73, RZ, RZ, R29 ;  /* 0x000000ffff497224 */ /* 0x000fe400078e001d */
[----:B------:R-:W-:Y:S02]  /*6d30*/  IMAD.MOV.U32 R53, RZ, RZ, R28 ;  /* 0x000000ffff357224 */ /* 0x000fe400078e001c */
[----:B0-----:R-:W-:-:S04]  /*6d40*/  IMAD.WIDE R82, R0, 0x2, R88 ;  /* 0x0000000200527825 */ /* 0x001fc800078e0258 */
[----:B------:R-:W-:-:S04]  /*6d50*/  IMAD.WIDE R80, R0, 0x2, R86 ;  /* 0x0000000200507825 */ /* 0x000fc800078e0256 */
[----:B------:R-:W-:-:S04]  /*6d60*/  IMAD.WIDE R78, R2, 0x2, R88 ;  /* 0x00000002024e7825 */ /* 0x000fc800078e0258 */
[----:B------:R-:W-:Y:S01]  /*6d70*/  IMAD.WIDE R28, R2, 0x2, R86 ;  /* 0x00000002021c7825 */ /* 0x000fe200078e0256 */
[----:B------:R-:W-:Y:S01]  /*6d80*/  PRMT R93, RZ, 0x7610, R93 ;  /* 0x00007610ff5d7816 */ /* 0x000fe2000000005d */
[----:B------:R-:W4:Y:S02]  /*6d90*/  @!P4 LDG.E.U16 R15, desc[UR16][R78.64] ;  /* 0x000000104e0fc981 */ /* 0x000f24000c1e1500 */
[----:B------:R-:W-:Y:S02]  /*6da0*/  VIADD R0, R62, 0xffffffda ;  /* 0xffffffda3e007836 */ /* 0x000fe40000000000 */
[----:B------:R-:W4:Y:S03]  /*6db0*/  @!P4 LDG.E.U16 R14, desc[UR16][R28.64] ;  /* 0x000000101c0ec981 */ /* 0x000f26000c1e1500 */
[----:B------:R-:W-:Y:S01]  /*6dc0*/  ISETP.GE.U32.AND P4, PT, R0, 0x7fffff5b, PT ;  /* 0x7fffff5b0000780c */ /* 0x000fe20003f86070 */
[----:B------:R-:W-:Y:S01]  /*6dd0*/  IMAD R0, R90, 0x15, RZ ;  /* 0x000000155a007824 */ /* 0x000fe200078e02ff */
[----:B------:R0:W4:Y:S01]  /*6de0*/  @!P5 LDG.E.U16 R93, desc[UR16][R82.64] ;  /* 0x00000010525dd981 */ /* 0x000122000c1e1500 */
[----:B------:R-:W-:-:S03]  /*6df0*/  PRMT R13, RZ, 0x7610, R13 ;  /* 0x00007610ff0d7816 */ /* 0x000fc6000000000d */
[----:B--2---:R-:W-:Y:S04]  /*6e00*/  STL [R1+0x1170], R91 ;  /* 0x0011705b01007387 */ /* 0x004fe80000100800 */
[----:B------:R-:W-:Y:S04]  /*6e10*/  STL [R1+0xf60], R46 ;  /* 0x000f602e01007387 */ /* 0x000fe80000100800 */
[----:B------:R-:W-:Y:S04]  /*6e20*/  STL [R1+0x1068], R46 ;  /* 0x0010682e01007387 */ /* 0x000fe80000100800 */
[----:B------:R-:W-:Y:S04]  /*6e30*/  STL [R1+0x1174], R46 ;  /* 0x0011742e01007387 */ /* 0x000fe80000100800 */
[----:B------:R-:W-:Y:S04]  /*6e40*/  STL [R1+0xf5c], R47 ;  /* 0x000f5c2f01007387 */ /* 0x000fe80000100800 */
[----:B---3--:R-:W-:Y:S04]  /*6e50*/  STL [R1+0x1178], R6 ;  /* 0x0011780601007387 */ /* 0x008fe80000100800 */
[----:B------:R-:W-:Y:S04]  /*6e60*/  STL [R1+0xf6c], R44 ;  /* 0x000f6c2c01007387 */ /* 0x000fe80000100800 */
[----:B------:R-:W-:Y:S04]  /*6e70*/  STL [R1+0x108c], R44 ;  /* 0x00108c2c01007387 */ /* 0x000fe80000100800 */
[----:B------:R-:W-:Y:S04]  /*6e80*/  STL [R1+0x117c], R44 ;  /* 0x00117c2c01007387 */ /* 0x000fe80000100800 */
[----:B------:R-:W-:Y:S04]  /*6e90*/  STL [R1+0xf68], R45 ;  /* 0x000f682d01007387 */ /* 0x000fe80000100800 */
[----:B------:R-:W-:Y:S04]  /*6ea0*/  STL [R1+0xf78], R42 ;  /* 0x000f782a01007387 */ /* 0x000fe80000100800 */
[----:B------:R-:W-:Y:S04]  /*6eb0*/  STL [R1+0xf74], R43 ;  /* 0x000f742b01007387 */ /* 0x000fe80000100800 */
[----:B------:R-:W-:Y:S04]  /*6ec0*/  STL [R1+0xf84], R40 ;  /* 0x000f842801007387 */ /* 0x000fe80000100800 */
[----:B------:R-:W-:Y:S04]  /*6ed0*/  STL [R1+0xf80], R41 ;  /* 0x000f802901007387 */ /* 0x000fe80000100800 */
[----:B------:R0:W-:Y:S04]  /*6ee0*/  STL.64 [R1+0x660], R82 ;  /* 0x0006605201007387 */ /* 0x0001e80000100a00 */
[----:B------:R-:W-:Y:S04]  /*6ef0*/  STL.64 [R1+0x658], R80 ;  /* 0x0006585001007387 */ /* 0x000fe80000100a00 */
[----:B------:R-:W-:Y:S04]  /*6f00*/  STL.64 [R1+0x5e0], R78 ;  /* 0x0005e04e01007387 */ /* 0x000fe80000100a00 */
[----:B------:R1:W-:Y:S01]  /*6f10*/  STL.64 [R1+0x5d8], R28 ;  /* 0x0005d81c01007387 */ /* 0x0003e20000100a00 */
[----:B0-----:R-:W-:-:S04]  /*6f20*/  IMAD.WIDE R82, R0, 0x2, R86 ;  /* 0x0000000200527825 */ /* 0x001fc800078e0256 */
[----:B-1----:R-:W-:-:S05]  /*6f30*/  IMAD.WIDE R28, R0, 0x2, R88 ;  /* 0x00000002001c7825 */ /* 0x002fca00078e0258 */
[----:B------:R0:W-:Y:S04]  /*6f40*/  STL.64 [R1+0x560], R28 ;  /* 0x0005601c01007387 */ /* 0x0001e80000100a00 */
[----:B------:R-:W-:Y:S04]  /*6f50*/  STL.64 [R1+0x558], R82 ;  /* 0x0005585201007387 */ /* 0x000fe80000100a00 */
[----:B------:R-:W2:Y:S04]  /*6f60*/  @!P6 LDG.E.U16 R13, desc[UR16][R28.64] ;  /* 0x000000101c0de981 */ /* 0x000ea8000c1e1500 */
[----:B0-----:R-:W3:Y:S01]  /*6f70*/  LDL.LU.64 R28, [R1+0x1190] ;  /* 0x00119000011c7983 */ /* 0x001ee20000300a00 */
[----:B------:R-:W-:Y:S01]  /*6f80*/  IMAD.MOV.U32 R76, RZ, RZ, R71 ;  /* 0x000000ffff4c7224 */ /* 0x000fe200078e0047 */
[----:B------:R-:W-:Y:S01]  /*6f90*/  MOV R71, R66 ;  /* 0x0000004200477202 */ /* 0x000fe20000000f00 */
[----:B------:R-:W-:-:S02]  /*6fa0*/  IMAD.MOV.U32 R66, RZ, RZ, R67 ;  /* 0x000000ffff427224 */ /* 0x000fc400078e0043 */
[----:B------:R-:W-:Y:S02]  /*6fb0*/  IMAD.MOV.U32 R67, RZ, RZ, R64 ;  /* 0x000000ffff437224 */ /* 0x000fe400078e0040 */
[----:B------:R-:W-:Y:S02]  /*6fc0*/  IMAD.MOV.U32 R64, RZ, RZ, R65 ;  /* 0x000000ffff407224 */ /* 0x000fe400078e0041 */
[----:B------:R-:W-:Y:S02]  /*6fd0*/  IMAD.MOV.U32 R65, RZ, RZ, R84 ;  /* 0x000000ffff417224 */ /* 0x000fe400078e0054 */
[----:B------:R-:W0:Y:S01]  /*6fe0*/  S2R R84, SR_TID.X ;  /* 0x0000000000547919 */ /* 0x000e220000002100 */
[----:B------:R-:W-:Y:S01]  /*6ff0*/  PRMT R92, RZ, 0x7610, R92 ;  /* 0x00007610ff5c7816 */ /* 0x000fe2000000005c */
[----:B------:R-:W-:-:S05]  /*7000*/  VIADD R16, R62, 0xffffffe2 ;  /* 0xffffffe23e107836 */ /* 0x000fca0000000000 */
[----:B------:R1:W2:Y:S01]  /*7010*/  @!P5 LDG.E.U16 R92, desc[UR16][R80.64] ;  /* 0x00000010505cd981 */ /* 0x0002a2000c1e1500 */
[----:B------:R-:W-:Y:S01]  /*7020*/  ISETP.GE.U32.AND P5, PT, R16, 0x7fffff63, PT ;  /* 0x7fffff631000780c */ /* 0x000fe20003fa6070 */
[----:B------:R-:W-:Y:S01]  /*7030*/  IMAD R2, R90, 0x1d, RZ ;  /* 0x0000001d5a027824 */ /* 0x000fe200078e02ff */
[----:B------:R-:W-:Y:S02]  /*7040*/  PRMT R3, RZ, 0x7610, R3 ;  /* 0x00007610ff037816 */ /* 0x000fe40000000003 */
[----:B------:R-:W-:Y:S01]  /*7050*/  PRMT R70, RZ, 0x7610, R70 ;  /* 0x00007610ff467816 */ /* 0x000fe20000000046 */
[----:B------:R-:W-:Y:S01]  /*7060*/  IMAD.WIDE R78, R2, 0x2, R86 ;  /* 0x00000002024e7825 */ /* 0x000fe200078e0256 */
[----:B------:R-:W-:-:S03]  /*7070*/  PRMT R12, RZ, 0x7610, R12 ;  /* 0x00007610ff0c7816 */ /* 0x000fc6000000000c */
[----:B-1----:R-:W-:Y:S01]  /*7080*/  IMAD.WIDE R80, R2, 0x2, R88 ;  /* 0x0000000202507825 */ /* 0x002fe200078e0258 */
[----:B------:R-:W-:-:S04]  /*7090*/  @!UP1 UIADD3 UR10, UPT, UPT, -UR10, 0x100000, URZ ;  /* 0x001000000a0a9890 */ /* 0x000fc8000fffe1ff */
[----:B------:R-:W-:Y:S02]  /*70a0*/  @!UP1 USHF.L.U32 UR11, UR10, 0xb, URZ ;  /* 0x0000000b0a0b9899 */ /* 0x000fe400080006ff */
[----:B------:R-:W-:Y:S01]  /*70b0*/  @!UP1 USHF.L.U32 UR10, UR10, 0x1, URZ ;  /* 0x000000010a0a9899 */ /* 0x000fe200080006ff */
[----:B------:R-:W2:Y:S01]  /*70c0*/  @!P6 LDG.E.U16 R12, desc[UR16][R82.64] ;  /* 0x00000010520ce981 */ /* 0x000ea2000c1e1500 */
[C---:B------:R-:W-:Y:S02]  /*70d0*/  VIADD R0, R62.reuse, 0xffffffca ;  /* 0xffffffca3e007836 */ /* 0x040fe40000000000 */
[----:B------:R-:W-:Y:S01]  /*70e0*/  VIADD R16, R62, 0xffffffd2 ;  /* 0xffffffd23e107836 */ /* 0x000fe20000000000 */
[----:B------:R1:W2:Y:S04]  /*70f0*/  @!P5 LDG.E.U16 R3, desc[UR16][R80.64] ;  /* 0x000000105003d981 */ /* 0x0002a8000c1e1500 */
[----:B------:R1:W2:Y:S01]  /*7100*/  @!P5 LDG.E.U16 R70, desc[UR16][R78.64] ;  /* 0x000000104e46d981 */ /* 0x0002a2000c1e1500 */
[----:B------:R-:W-:Y:S01]  /*7110*/  ISETP.GE.U32.AND P5, PT, R0, 0x7fffff4b, PT ;  /* 0x7fffff4b0000780c */ /* 0x000fe20003fa6070 */
[----:B0-----:R-:W-:Y:S01]  /*7120*/  IMAD.SHL.U32 R2, R84, 0x2, RZ ;  /* 0x0000000254027824 */ /* 0x001fe200078e00ff */
[----:B------:R-:W-:Y:S01]  /*7130*/  ISETP.GE.U32.AND P6, PT, R16, 0x7fffff53, PT ;  /* 0x7fffff531000780c */ /* 0x000fe20003fc6070 */
[----:B------:R-:W-:Y:S01]  /*7140*/  IMAD R0, R90, 0x25, RZ ;  /* 0x000000255a007824 */ /* 0x000fe200078e02ff */
[----:B------:R-:W-:-:S02]  /*7150*/  LOP3.LUT R16, R84, 0x40, RZ, 0xc0, !PT ;  /* 0x0000004054107812 */ /* 0x000fc400078ec0ff */
[----:B------:R-:W-:Y:S01]  /*7160*/  LOP3.LUT R2, R2, 0x7e, RZ, 0xc0, !PT ;  /* 0x0000007e02027812 */ /* 0x000fe200078ec0ff */
[----:B------:R1:W-:Y:S01]  /*7170*/  STL.64 [R1+0x4e0], R80 ;  /* 0x0004e05001007387 */ /* 0x0003e20000100a00 */
[----:B------:R-:W-:Y:S01]  /*7180*/  PRMT R61, RZ, 0x7610, R61 ;  /* 0x00007610ff3d7816 */ /* 0x000fe2000000003d */
[----:B------:R-:W-:Y:S02]  /*7190*/  VOTEU.ALL UP1, P0 ;  /* 0x0000000000ff7886 */ /* 0x000fe40000020000 */
[----:B------:R0:W-:Y:S03]  /*71a0*/  STL.64 [R1+0x4d8], R78 ;  /* 0x0004d84e01007387 */ /* 0x0001e60000100a00 */
[----:B------:R0:W2:Y:S01]  /*71b0*/  @!UP1 SYNCS.EXCH.64 URZ, [UR5+0x24008], UR10 ;  /* 0x0240080a05ff95b2 */ /* 0x0000a20008000100 */
[----:B-1----:R-:W-:-:S04]  /*71c0*/  IMAD.WIDE R80, R0, 0x2, R88 ;  /* 0x0000000200507825 */ /* 0x002fc800078e0258 */
[----:B0-----:R-:W-:Y:S01]  /*71d0*/  IMAD.WIDE R78, R0, 0x2, R86 ;  /* 0x00000002004e7825 */ /* 0x001fe200078e0256 */
[----:B------:R-:W-:Y:S01]  /*71e0*/  STL.64 [R1+0x460], R80 ;  /* 0x0004605001007387 */ /* 0x000fe20000100a00 */
[----:B------:R-:W-:Y:S01]  /*71f0*/  PRMT R63, RZ, 0x7610, R63 ;  /* 0x00007610ff3f7816 */ /* 0x000fe2000000003f */
[----:B------:R-:W0:Y:S01]  /*7200*/  LDCU UR10, c[0x0][0x3b0] ;  /* 0x00007600ff0a77ac */ /* 0x000e220008000800 */
[----:B------:R-:W-:Y:S01]  /*7210*/  IMAD R0, R16, 0x100, R2 ;  /* 0x0000010010007824 */ /* 0x000fe200078e0202 */
[----:B------:R1:W-:Y:S01]  /*7220*/  STL.64 [R1+0x458], R78 ;  /* 0x0004584e01007387 */ /* 0x0003e20000100a00 */
[----:B------:R-:W-:Y:S02]  /*7230*/  PRMT R60, RZ, 0x7610, R60 ;  /* 0x00007610ff3c7816 */ /* 0x000fe4000000003c */
[----:B------:R-:W-:Y:S01]  /*7240*/  PRMT R59, RZ, 0x7610, R59 ;  /* 0x00007610ff3b7816 */ /* 0x000fe2000000003b */
[----:B------:R-:W2:Y:S01]  /*7250*/  @!P4 LDG.E.U16 R61, desc[UR16][R78.64] ;  /* 0x000000104e3dc981 */ /* 0x000ea2000c1e1500 */
[----:B------:R-:W-:Y:S01]  /*7260*/  IMAD.MOV.U32 R50, RZ, RZ, R73 ;  /* 0x000000ffff327224 */ /* 0x000fe200078e0049 */
[----:B------:R-:W-:Y:S01]  /*7270*/  PRMT R58, RZ, 0x7610, R58 ;  /* 0x00007610ff3a7816 */ /* 0x000fe2000000003a */
[----:B------:R-:W-:Y:S01]  /*7280*/  VIADD R6, R62, 0xffffffc2 ;  /* 0xffffffc23e067836 */ /* 0x000fe20000000000 */
[----:B------:R0:W-:Y:S01]  /*7290*/  STS.U16 [R0+UR5+0x1800], R17 ;  /* 0x0018001100007988 */ /* 0x0001e20008000405 */
[----:B------:R-:W-:Y:S01]  /*72a0*/  PRMT R57, RZ, 0x7610, R57 ;  /* 0x00007610ff397816 */ /* 0x000fe20000000039 */
[----:B------:R-:W2:Y:S02]  /*72b0*/  LDCU UR11, c[0x0][0x3b0] ;  /* 0x00007600ff0b77ac */ /* 0x000ea40008000800 */
[----:B------:R4:W2:Y:S04]  /*72c0*/  @!P4 LDG.E.U16 R63, desc[UR16][R80.64] ;  /* 0x00000010503fc981 */ /* 0x0008a8000c1e1500 */
[----:B-1----:R-:W2:Y:S01]  /*72d0*/  LDL.LU R78, [R1+0x54] ;  /* 0x00005400014e7983 */ /* 0x002ea20000300800 */
[----:B0-----:R-:W-:-:S03]  /*72e0*/  IMAD R17, R90, 0x2d, RZ ;  /* 0x0000002d5a117824 */ /* 0x001fc600078e02ff */
[----:B------:R0:W-:Y:S01]  /*72f0*/  STS.U16 [R0+UR5+0x9400], R18 ;  /* 0x0094001200007988 */ /* 0x0001e20008000405 */
[----:B------:R-:W-:-:S03]  /*7300*/  IMAD.WIDE R82, R17, 0x2, R86 ;  /* 0x0000000211527825 */ /* 0x000fc600078e0256 */
[----:B------:R-:W2:Y:S04]  /*7310*/  LDL.LU R79, [R1+0x48] ;  /* 0x00004800014f7983 */ /* 0x000ea80000300800 */
[----:B------:R-:W2:Y:S01]  /*7320*/  @!P6 LDG.E.U16 R59, desc[UR16][R82.64] ;  /* 0x00000010523be981 */ /* 0x000ea2000c1e1500 */
[----:B0-----:R-:W-:-:S04]  /*7330*/  IMAD R18, R90, 0x35, RZ ;  /* 0x000000355a127824 */ /* 0x001fc800078e02ff */
[----:B----4-:R-:W-:Y:S01]  /*7340*/  IMAD.WIDE R80, R18, 0x2, R88 ;  /* 0x0000000212507825 */ /* 0x010fe200078e0258 */
[----:B---3--:R-:W-:Y:S04]  /*7350*/  STS.U16 [R0+UR5], R29 ;  /* 0x0000001d00007988 */ /* 0x008fe80008000405 */
[----:B------:R0:W-:Y:S01]  /*7360*/  STS.U16 [R0+UR5+0x8000], R28 ;  /* 0x0080001c00007988 */ /* 0x0001e20008000405 */
[----:B------:R-:W-:-:S03]  /*7370*/  ISETP.GE.U32.AND P4, PT, R6, 0x7fffff43, PT ;  /* 0x7fffff430600780c */ /* 0x000fc60003f86070 */
[----:B------:R-:W3:Y:S01]  /*7380*/  @!P5 LDG.E.U16 R58, desc[UR16][R80.64] ;  /* 0x00000010503ad981 */ /* 0x000ee2000c1e1500 */
[----:B0-----:R-:W-:-:S05]  /*7390*/  IMAD.WIDE R28, R17, 0x2, R88 ;  /* 0x00000002111c7825 */ /* 0x001fca00078e0258 */
[----:B------:R0:W-:Y:S04]  /*73a0*/  STL.64 [R1+0x3e0], R28 ;  /* 0x0003e01c01007387 */ /* 0x0001e80000100a00 */
[----:B------:R0:W4:Y:S04]  /*73b0*/  @!P6 LDG.E.U16 R60, desc[UR16][R28.64] ;  /* 0x000000101c3ce981 */ /* 0x000128000c1e1500 */
[----:B------:R1:W-:Y:S01]  /*73c0*/  STL.64 [R1+0x3d8], R82 ;  /* 0x0003d85201007387 */ /* 0x0003e20000100a00 */
[----:B0-----:R-:W-:-:S03]  /*73d0*/  IMAD.WIDE R28, R18, 0x2, R86 ;  /* 0x00000002121c7825 */ /* 0x001fc600078e0256 */
[----:B------:R0:W-:Y:S04]  /*73e0*/  STL.64 [R1+0x360], R80 ;  /* 0x0003605001007387 */ /* 0x0001e80000100a00 */
[----:B------:R0:W-:Y:S01]  /*73f0*/  STL.64 [R1+0x358], R28 ;  /* 0x0003581c01007387 */ /* 0x0001e20000100a00 */
[----:B-1----:R-:W-:Y:S01]  /*7400*/  IMAD.MOV.U32 R83, RZ, RZ, R75 ;  /* 0x000000ffff537224 */ /* 0x002fe200078e004b */
[----:B------:R-:W-:Y:S02]  /*7410*/  MOV R82, R72 ;  /* 0x0000004800527202 */ /* 0x000fe40000000f00 */
[----:B------:R-:W3:Y:S04]  /*7420*/  LDL.LU R75, [R1+0xc8] ;  /* 0x0000c800014b7983 */ /* 0x000ee80000300800 */
[----:B------:R-:W4:Y:S04]  /*7430*/  LDL.LU R72, [R1+0x64] ;  /* 0x0000640001487983 */ /* 0x000f280000300800 */
[----:B------:R-:W4:Y:S01]  /*7440*/  LDL.LU R73, [R1+0x60] ;  /* 0x0000600001497983 */ /* 0x000f220000300800 */
[----:B------:R-:W-:-:S03]  /*7450*/  VIADD R17, R62, 0xffffffba ;  /* 0xffffffba3e117836 */ /* 0x000fc60000000000 */
[----:B------:R1:W4:Y:S02]  /*7460*/  @!P5 LDG.E.U16 R57, desc[UR16][R28.64] ;  /* 0x000000101c39d981 */ /* 0x000324000c1e1500 */
[----:B------:R-:W-:Y:S01]  /*7470*/  ISETP.GE.U32.AND P6, PT, R17, 0x7fffff3b, PT ;  /* 0x7fffff3b1100780c */ /* 0x000fe20003fc6070 */
[----:B------:R-:W-:-:S05]  /*7480*/  VIADD R17, R62, 0xffffffb2 ;  /* 0xffffffb23e117836 */ /* 0x000fca0000000000 */
[----:B------:R-:W-:Y:S01]  /*7490*/  ISETP.GE.U32.AND P5, PT, R17, 0x7fffff33, PT ;  /* 0x7fffff331100780c */ /* 0x000fe20003fa6070 */
[C---:B------:R-:W-:Y:S02]  /*74a0*/  IMAD R17, R90.reuse, 0x3d, RZ ;  /* 0x0000003d5a117824 */ /* 0x040fe400078e02ff */
[----:B0-----:R-:W-:Y:S01]  /*74b0*/  IMAD.MOV.U32 R81, RZ, RZ, R77 ;  /* 0x000000ffff517224 */ /* 0x001fe200078e004d */
[----:B------:R-:W-:Y:S01]  /*74c0*/  PRMT R56, RZ, 0x7610, R56 ;  /* 0x00007610ff387816 */ /* 0x000fe20000000038 */
[----:B------:R-:W-:Y:S02]  /*74d0*/  IMAD R18, R90, 0x45, RZ ;  /* 0x000000455a127824 */ /* 0x000fe400078e02ff */
[----:B-1----:R-:W-:Y:S01]  /*74e0*/  IMAD.WIDE R28, R17, 0x2, R86 ;  /* 0x00000002111c7825 */ /* 0x002fe200078e0256 */
[----:B------:R-:W-:Y:S01]  /*74f0*/  STS.U16 [R0+UR5+0x9c00], R39 ;  /* 0x009c002700007988 */ /* 0x000fe20008000405 */
[----:B------:R-:W-:-:S03]  /*7500*/  PRMT R55, RZ, 0x7610, R55 ;  /* 0x00007610ff377816 */ /* 0x000fc60000000037 */
[----:B------:R0:W-:Y:S04]  /*7510*/  STS.U16 [R0+UR5+0x2000], R38 ;  /* 0x0020002600007988 */ /* 0x0001e80008000405 */
[----:B--2---:R1:W-:Y:S01]  /*7520*/  STS.U16 [R0+UR5+0x9800], R78 ;  /* 0x0098004e00007988 */ /* 0x0043e20008000405 */
[----:B0-----:R-:W-:Y:S01]  /*7530*/  IMAD.WIDE R38, R18, 0x2, R88 ;  /* 0x0000000212267825 */ /* 0x001fe200078e0258 */
[----:B------:R-:W-:Y:S02]  /*7540*/  LOP3.LUT R6, R0, 0x10, RZ, 0x3c, !PT ;  /* 0x0000001000067812 */ /* 0x000fe400078e3cff */
[----:B------:R0:W2:Y:S01]  /*7550*/  @!P4 LDG.E.U16 R55, desc[UR16][R28.64] ;  /* 0x000000101c37c981 */ /* 0x0000a2000c1e1500 */
[----:B-1----:R-:W-:Y:S02]  /*7560*/  IMAD.MOV.U32 R78, RZ, RZ, R76 ;  /* 0x000000ffff4e7224 */ /* 0x002fe400078e004c */
[----:B------:R-:W-:Y:S01]  /*7570*/  IMAD.WIDE R76, R17, 0x2, R88 ;  /* 0x00000002114c7825 */ /* 0x000fe200078e0258 */
[----:B------:R1:W-:Y:S04]  /*7580*/  STS.U16 [R0+UR5+0x1c00], R79 ;  /* 0x001c004f00007988 */ /* 0x0003e80008000405 */
[----:B------:R0:W-:Y:S04]  /*7590*/  STL.64 [R1+0x2e0], R76 ;  /* 0x0002e04c01007387 */ /* 0x0001e80000100a00 */
[----:B------:R0:W-:Y:S01]  /*75a0*/  STL.64 [R1+0x2d8], R28 ;  /* 0x0002d81c01007387 */ /* 0x0001e20000100a00 */
[----:B------:R-:W-:-:S03]  /*75b0*/  IMAD.MOV.U32 R80, RZ, RZ, R74 ;  /* 0x000000ffff507224 */ /* 0x000fc600078e004a */
[----:B------:R-:W2:Y:S04]  /*75c0*/  @!P4 LDG.E.U16 R56, desc[UR16][R76.64] ;  /* 0x000000104c38c981 */ /* 0x000ea8000c1e1500 */
[----:B-1----:R-:W2:Y:S04]  /*75d0*/  LDL.LU R79, [R1+0x5c] ;  /* 0x00005c00014f7983 */ /* 0x002ea80000300800 */
[----:B0-----:R-:W2:Y:S01]  /*75e0*/  LDL.LU R76, [R1+0x58] ;  /* 0x00005800014c7983 */ /* 0x001ea20000300800 */
[----:B------:R-:W-:-:S03]  /*75f0*/  IMAD.WIDE R28, R18, 0x2, R86 ;  /* 0x00000002121c7825 */ /* 0x000fc600078e0256 */
[----:B------:R-:W-:Y:S04]  /*7600*/  STL.64 [R1+0x260], R38 ;  /* 0x0002602601007387 */ /* 0x000fe80000100a00 */
[----:B------:R-:W2:Y:S04]  /*7610*/  LDL.LU R77, [R1+0x50] ;  /* 0x00005000014d7983 */ /* 0x000ea80000300800 */
[----:B------:R-:W2:Y:S04]  /*7620*/  LDL.LU R74, [R1+0x4c] ;  /* 0x00004c00014a7983 */ /* 0x000ea80000300800 */
[----:B------:R-:W-:Y:S04]  /*7630*/  STS.U16 [R0+UR5+0x400], R27 ;  /* 0x0004001b00007988 */ /* 0x000fe80008000405 */
        /* <DEDUP_REMOVED lines=22> */
[----:B------:R-:W-:Y:S04]  /*77a0*/  STL.64 [R1+0x258], R28 ;  /* 0x0002581c01007387 */ /* 0x000fe80000100a00 */
[----:B---3--:R0:W-:Y:S04]  /*77b0*/  STS.U16 [R0+UR5+0xbc00], R75 ;  /* 0x00bc004b00007988 */ /* 0x0081e80008000405 */
[----:B----4-:R1:W-:Y:S04]  /*77c0*/  STS.U16 [R6+UR5+0x480], R72 ;  /* 0x0004804806007988 */ /* 0x0103e80008000405 */
[----:B------:R3:W-:Y:S01]  /*77d0*/  STS.U16 [R6+UR5+0x8480], R73 ;  /* 0x0084804906007988 */ /* 0x0007e20008000405 */
[----:B0-----:R-:W-:-:S02]  /*77e0*/  IMAD.MOV.U32 R75, RZ, RZ, R71 ;  /* 0x000000ffff4b7224 */ /* 0x001fc400078e0047 */
[----:B------:R-:W-:Y:S02]  /*77f0*/  IMAD.MOV.U32 R71, RZ, RZ, R64 ;  /* 0x000000ffff477224 */ /* 0x000fe400078e0040 */
[----:B-1----:R-:W-:Y:S01]  /*7800*/  IMAD.MOV.U32 R72, RZ, RZ, R66 ;  /* 0x000000ffff487224 */ /* 0x002fe200078e0042 */
[----:B------:R-:W4:Y:S01]  /*7810*/  LDL.LU R64, [R1+0x1c8] ;  /* 0x0001c80001407983 */ /* 0x000f220000300800 */
[----:B------:R-:W-:Y:S02]  /*7820*/  IMAD.MOV.U32 R66, RZ, RZ, R65 ;  /* 0x000000ffff427224 */ /* 0x000fe400078e0041 */
[----:B---3--:R-:W-:Y:S01]  /*7830*/  IMAD.MOV.U32 R73, RZ, RZ, R67 ;  /* 0x000000ffff497224 */ /* 0x008fe200078e0043 */
[----:B------:R-:W3:Y:S01]  /*7840*/  LDL.LU R65, [R1+0x154] ;  /* 0x0001540001417983 */ /* 0x000ee20000300800 */
[----:B------:R-:W-:-:S03]  /*7850*/  IMAD.MOV.U32 R67, RZ, RZ, R53 ;  /* 0x000000ffff437224 */ /* 0x000fc600078e0035 */
[----:B------:R-:W3:Y:S01]  /*7860*/  LDL.LU R53, [R1+0x150] ;  /* 0x0001500001357983 */ /* 0x000ee20000300800 */
[C---:B------:R-:W-:Y:S01]  /*7870*/  VIADD R17, R62.reuse, 0xffffffaa ;  /* 0xffffffaa3e117836 */ /* 0x040fe20000000000 */
[----:B------:R-:W-:Y:S02]  /*7880*/  PRMT R54, RZ, 0x7610, R54 ;  /* 0x00007610ff367816 */ /* 0x000fe40000000036 */
[----:B------:R-:W-:Y:S02]  /*7890*/  PRMT R52, RZ, 0x7610, R52 ;  /* 0x00007610ff347816 */ /* 0x000fe40000000034 */
[----:B------:R-:W-:Y:S01]  /*78a0*/  ISETP.GE.U32.AND P4, PT, R17, 0x7fffff2b, PT ;  /* 0x7fffff2b1100780c */ /* 0x000fe20003f86070 */
[----:B------:R-:W-:Y:S01]  /*78b0*/  VIADD R17, R62, 0xffffffa2 ;  /* 0xffffffa23e117836 */ /* 0x000fe20000000000 */
[----:B------:R-:W3:Y:S04]  /*78c0*/  @!P6 LDG.E.U16 R54, desc[UR16][R38.64] ;  /* 0x000000102636e981 */ /* 0x000ee8000c1e1500 */
[----:B------:R0:W3:Y:S01]  /*78d0*/  @!P6 LDG.E.U16 R52, desc[UR16][R28.64] ;  /* 0x000000101c34e981 */ /* 0x0000e2000c1e1500 */
[----:B------:R-:W-:Y:S01]  /*78e0*/  ISETP.GE.U32.AND P6, PT, R17, 0x7fffff23, PT ;  /* 0x7fffff231100780c */ /* 0x000fe20003fc6070 */
[----:B------:R-:W-:Y:S01]  /*78f0*/  IMAD R17, R90, 0x4d, RZ ;  /* 0x0000004d5a117824 */ /* 0x000fe200078e02ff */
[----:B------:R-:W-:-:S02]  /*7900*/  PRMT R51, RZ, 0x7610, R51 ;  /* 0x00007610ff337816 */ /* 0x000fc40000000033 */
[----:B------:R-:W-:Y:S01]  /*7910*/  PRMT R49, RZ, 0x7610, R49 ;  /* 0x00007610ff317816 */ /* 0x000fe20000000031 */
[----:B------:R-:W-:-:S04]  /*7920*/  IMAD.WIDE R32, R17, 0x2, R88 ;  /* 0x0000000211207825 */ /* 0x000fc800078e0258 */
[----:B0-----:R-:W-:Y:S01]  /*7930*/  IMAD.WIDE R28, R17, 0x2, R86 ;  /* 0x00000002111c7825 */ /* 0x001fe200078e0256 */
[----:B------:R-:W-:Y:S03]  /*7940*/  STL.64 [R1+0x1e0], R32 ;  /* 0x0001e02001007387 */ /* 0x000fe60000100a00 */
[----:B------:R-:W-:Y:S02]  /*7950*/  VIADD R17, R62, 0xffffff9a ;  /* 0xffffff9a3e117836 */ /* 0x000fe40000000000 */
[----:B------:R-:W-:Y:S01]  /*7960*/  IMAD R18, R90, 0x55, RZ ;  /* 0x000000555a127824 */ /* 0x000fe200078e02ff */
[----:B------:R-:W-:Y:S01]  /*7970*/  PRMT R47, RZ, 0x7610, R47 ;  /* 0x00007610ff2f7816 */ /* 0x000fe2000000002f */
[----:B------:R0:W-:Y:S01]  /*7980*/  STL.64 [R1+0x1d8], R28 ;  /* 0x0001d81c01007387 */ /* 0x0001e20000100a00 */
[----:B------:R-:W-:Y:S01]  /*7990*/  PRMT R45, RZ, 0x7610, R45 ;  /* 0x00007610ff2d7816 */ /* 0x000fe2000000002d */
[----:B------:R-:W-:-:S02]  /*79a0*/  IMAD.WIDE R30, R18, 0x2, R88 ;  /* 0x00000002121e7825 */ /* 0x000fc400078e0258 */
[----:B------:R-:W3:Y:S04]  /*79b0*/  @!P5 LDG.E.U16 R51, desc[UR16][R32.64] ;  /* 0x000000102033d981 */ /* 0x000ee8000c1e1500 */
[----:B------:R0:W3:Y:S01]  /*79c0*/  @!P5 LDG.E.U16 R49, desc[UR16][R28.64] ;  /* 0x000000101c31d981 */ /* 0x0000e2000c1e1500 */
[----:B------:R-:W-:Y:S01]  /*79d0*/  ISETP.GE.U32.AND P5, PT, R17, 0x7fffff1b, PT ;  /* 0x7fffff1b1100780c */ /* 0x000fe20003fa6070 */
[----:B------:R-:W-:Y:S02]  /*79e0*/  VIADD R17, R62, 0xffffff92 ;  /* 0xffffff923e117836 */ /* 0x000fe40000000000 */
[----:B------:R-:W3:Y:S01]  /*79f0*/  @!P4 LDG.E.U16 R47, desc[UR16][R30.64] ;  /* 0x000000101e2fc981 */ /* 0x000ee2000c1e1500 */
[----:B0-----:R-:W-:-:S03]  /*7a00*/  IMAD.WIDE R28, R18, 0x2, R86 ;  /* 0x00000002121c7825 */ /* 0x001fc600078e0256 */
[----:B--2---:R-:W-:Y:S04]  /*7a10*/  STS.U16 [R6+UR5+0x880], R79 ;  /* 0x0008804f06007988 */ /* 0x004fe80008000405 */
[----:B------:R0:W2:Y:S04]  /*7a20*/  @!P4 LDG.E.U16 R45, desc[UR16][R28.64] ;  /* 0x000000101c2dc981 */ /* 0x0000a8000c1e1500 */
[----:B------:R-:W-:Y:S01]  /*7a30*/  STS.U16 [R6+UR5+0x8880], R76 ;  /* 0x0088804c06007988 */ /* 0x000fe20008000405 */
[----:B------:R-:W-:-:S03]  /*7a40*/  ISETP.GE.U32.AND P4, PT, R17, 0x7fffff13, PT ;  /* 0x7fffff131100780c */ /* 0x000fc60003f86070 */
[----:B------:R-:W-:Y:S04]  /*7a50*/  STS.U16 [R6+UR5+0xc80], R77 ;  /* 0x000c804d06007988 */ /* 0x000fe80008000405 */
[----:B------:R-:W-:Y:S04]  /*7a60*/  STS.U16 [R6+UR5+0x8c80], R74 ;  /* 0x008c804a06007988 */ /* 0x000fe80008000405 */
[----:B------:R-:W-:Y:S01]  /*7a70*/  STS.U16 [R6+UR5+0x1080], R75 ;  /* 0x0010804b06007988 */ /* 0x000fe20008000405 */
[----:B------:R-:W-:-:S03]  /*7a80*/  IMAD R17, R90, 0x5d, RZ ;  /* 0x0000005d5a117824 */ /* 0x000fc600078e02ff */
[----:B------:R-:W-:Y:S04]  /*7a90*/  STS.U16 [R6+UR5+0x9080], R72 ;  /* 0x0090804806007988 */ /* 0x000fe80008000405 */
[----:B------:R-:W-:Y:S04]  /*7aa0*/  STS.U16 [R6+UR5+0x1480], R73 ;  /* 0x0014804906007988 */ /* 0x000fe80008000405 */
[----:B------:R-:W-:Y:S04]  /*7ab0*/  STS.U16 [R6+UR5+0x9480], R71 ;  /* 0x0094804706007988 */ /* 0x000fe80008000405 */
[----:B------:R-:W-:Y:S01]  /*7ac0*/  STS.U16 [R6+UR5+0x1880], R66 ;  /* 0x0018804206007988 */ /* 0x000fe20008000405 */
[----:B------:R-:W-:-:S03]  /*7ad0*/  PRMT R22, RZ, 0x7610, R22 ;  /* 0x00007610ff167816 */ /* 0x000fc60000000016 */
[----:B------:R-:W-:Y:S01]  /*7ae0*/  STS.U16 [R6+UR5+0x9880], R67 ;  /* 0x0098804306007988 */ /* 0x000fe20008000405 */
[----:B------:R-:W-:Y:S01]  /*7af0*/  PRMT R21, RZ, 0x7610, R21 ;  /* 0x00007610ff157816 */ /* 0x000fe20000000015 */
[----:B------:R-:W-:Y:S02]  /*7b00*/  IMAD.WIDE R32, R17, 0x2, R88 ;  /* 0x0000000211207825 */ /* 0x000fe400078e0258 */
[----:B------:R-:W-:Y:S04]  /*7b10*/  STL.64 [R1+0x160], R30 ;  /* 0x0001601e01007387 */ /* 0x000fe80000100a00 */
[----:B------:R0:W-:Y:S01]  /*7b20*/  STL.64 [R1+0x158], R28 ;  /* 0x0001581c01007387 */ /* 0x0001e20000100a00 */
[----:B------:R-:W-:Y:S01]  /*7b30*/  IMAD R18, R90, 0x65, RZ ;  /* 0x000000655a127824 */ /* 0x000fe200078e02ff */
[----:B------:R-:W-:-:S02]  /*7b40*/  PRMT R20, RZ, 0x7610, R20 ;  /* 0x00007610ff147816 */ /* 0x000fc40000000014 */
[----:B------:R-:W-:Y:S01]  /*7b50*/  PRMT R19, RZ, 0x7610, R19 ;  /* 0x00007610ff137816 */ /* 0x000fe20000000013 */
[----:B------:R-:W2:Y:S01]  /*7b60*/  @!P6 LDG.E.U16 R22, desc[UR16][R32.64] ;  /* 0x000000102016e981 */ /* 0x000ea2000c1e1500 */
[----:B0-----:R-:W-:-:S04]  /*7b70*/  IMAD.WIDE R28, R17, 0x2, R86 ;  /* 0x00000002111c7825 */ /* 0x001fc800078e0256 */
[----:B------:R-:W-:Y:S01]  /*7b80*/  VIADD R17, R62, 0xffffff8a ;  /* 0xffffff8a3e117836 */ /* 0x000fe20000000000 */
[----:B------:R0:W2:Y:S01]  /*7b90*/  @!P6 LDG.E.U16 R21, desc[UR16][R28.64] ;  /* 0x000000101c15e981 */ /* 0x0000a2000c1e1500 */
[----:B------:R-:W-:-:S03]  /*7ba0*/  IMAD.WIDE R30, R18, 0x2, R88 ;  /* 0x00000002121e7825 */ /* 0x000fc600078e0258 */
[----:B------:R-:W-:Y:S01]  /*7bb0*/  ISETP.GE.U32.AND P6, PT, R17, 0x7fffff0b, PT ;  /* 0x7fffff0b1100780c */ /* 0x000fe20003fc6070 */
[----:B------:R-:W-:Y:S01]  /*7bc0*/  VIADD R17, R62, 0xffffff82 ;  /* 0xffffff823e117836 */ /* 0x000fe20000000000 */
[----:B------:R-:W2:Y:S01]  /*7bd0*/  @!P5 LDG.E.U16 R20, desc[UR16][R30.64] ;  /* 0x000000101e14d981 */ /* 0x000ea2000c1e1500 */
[----:B------:R-:W-:Y:S01]  /*7be0*/  IMAD R36, R90, 0x6d, RZ ;  /* 0x0000006d5a247824 */ /* 0x000fe200078e02ff */
[----:B------:R-:W-:-:S03]  /*7bf0*/  IADD3 R23, PT, PT, R62, -0x7, RZ ;  /* 0xfffffff93e177810 */ /* 0x000fc60007ffe0ff */
[----:B------:R-:W-:-:S04]  /*7c00*/  IMAD.WIDE R38, R36, 0x2, R88 ;  /* 0x0000000224267825 */ /* 0x000fc800078e0258 */
[----:B------:R-:W-:Y:S01]  /*7c10*/  IMAD.WIDE R36, R36, 0x2, R86 ;  /* 0x0000000224247825 */ /* 0x000fe200078e0256 */
[----:B------:R-:W-:Y:S02]  /*7c20*/  PRMT R26, RZ, 0x7610, R26 ;  /* 0x00007610ff1a7816 */ /* 0x000fe4000000001a */
[----:B------:R-:W-:Y:S02]  /*7c30*/  PRMT R25, RZ, 0x7610, R25 ;  /* 0x00007610ff197816 */ /* 0x000fe40000000019 */
[----:B------:R-:W-:Y:S01]  /*7c40*/  PRMT R24, RZ, 0x7610, R24 ;  /* 0x00007610ff187816 */ /* 0x000fe20000000018 */
[----:B------:R-:W-:Y:S01]  /*7c50*/  VIADD R27, R62, 0xffffffe9 ;  /* 0xffffffe93e1b7836 */ /* 0x000fe20000000000 */
[----:B------:R-:W-:Y:S01]  /*7c60*/  PRMT R41, RZ, 0x7610, R41 ;  /* 0x00007610ff297816 */ /* 0x000fe20000000029 */
[----:B----4-:R-:W-:Y:S04]  /*7c70*/  STS.U16 [R6+UR5+0x1c80], R64 ;  /* 0x001c804006007988 */ /* 0x010fe80008000405 */
[----:B---3--:R-:W-:Y:S04]  /*7c80*/  STS.U16 [R6+UR5+0x9c80], R65 ;  /* 0x009c804106007988 */ /* 0x008fe80008000405 */
[----:B------:R-:W-:Y:S04]  /*7c90*/  STS.U16 [R6+UR5+0x2080], R53 ;  /* 0x0020803506007988 */ /* 0x000fe80008000405 */
[----:B------:R1:W-:Y:S04]  /*7ca0*/  STS.U16 [R6+UR5+0xa080], R9 ;  /* 0x00a0800906007988 */ /* 0x0003e80008000405 */
[----:B------:R3:W-:Y:S04]  /*7cb0*/  STS.U16 [R6+UR5+0x2480], R10 ;  /* 0x0024800a06007988 */ /* 0x0007e80008000405 */
[----:B------:R4:W-:Y:S04]  /*7cc0*/  STS.U16 [R6+UR5+0xa480], R11 ;  /* 0x00a4800b06007988 */ /* 0x0009e80008000405 */
[----:B-1----:R-:W2:Y:S04]  /*7cd0*/  LDL.LU R9, [R1+0x118c] ;  /* 0x00118c0001097983 */ /* 0x002ea80000300800 */
[----:B---3--:R-:W3:Y:S04]  /*7ce0*/  LDL.LU R10, [R1+0x1188] ;  /* 0x00118800010a7983 */ /* 0x008ee80000300800 */
[----:B----4-:R-:W4:Y:S04]  /*7cf0*/  LDL.LU R11, [R1+0x1184] ;  /* 0x00118400010b7983 */ /* 0x010f280000300800 */
[----:B------:R-:W-:Y:S04]  /*7d00*/  STL.64 [R1+0xe0], R32 ;  /* 0x0000e02001007387 */ /* 0x000fe80000100a00 */
[----:B------:R0:W-:Y:S02]  /*7d10*/  STL.64 [R1+0xd8], R28 ;  /* 0x0000d81c01007387 */ /* 0x0001e40000100a00 */
[----:B0-----:R-:W-:Y:S01]  /*7d20*/  IMAD.WIDE R28, R18, 0x2, R86 ;  /* 0x00000002121c7825 */ /* 0x001fe200078e0256 */
[----:B------:R-:W-:-:S04]  /*7d30*/  PRMT R18, RZ, 0x7610, R18 ;  /* 0x00007610ff127816 */ /* 0x000fc80000000012 */
[----:B------:R0:W2:Y:S01]  /*7d40*/  @!P5 LDG.E.U16 R19, desc[UR16][R28.64] ;  /* 0x000000101c13d981 */ /* 0x0000a2000c1e1500 */
[----:B------:R-:W-:Y:S02]  /*7d50*/  ISETP.GE.U32.AND P5, PT, R17, 0x7fffff03, PT ;  /* 0x7fffff031100780c */ /* 0x000fe40003fa6070 */
[----:B------:R-:W-:Y:S01]  /*7d60*/  PRMT R17, RZ, 0x7610, R17 ;  /* 0x00007610ff117816 */ /* 0x000fe20000000011 */
[----:B------:R-:W-:Y:S01]  /*7d70*/  IMAD R32, R90, 0x75, RZ ;  /* 0x000000755a207824 */ /* 0x000fe200078e02ff */
[----:B------:R-:W2:Y:S03]  /*7d80*/  @!P4 LDG.E.U16 R18, desc[UR16][R38.64] ;  /* 0x000000102612c981 */ /* 0x000ea6000c1e1500 */
[----:B------:R-:W-:Y:S01]  /*7d90*/  IMAD.WIDE R34, R32, 0x2, R88 ;  /* 0x0000000220227825 */ /* 0x000fe200078e0258 */
[----:B------:R-:W2:Y:S01]  /*7da0*/  @!P4 LDG.E.U16 R17, desc[UR16][R36.64] ;  /* 0x000000102411c981 */ /* 0x000ea2000c1e1500 */
[----:B------:R-:W-:-:S02]  /*7db0*/  ISETP.GE.U32.AND P4, PT, R23, 0x7fffff7a, PT ;  /* 0x7fffff7a1700780c */ /* 0x000fc40003f86070 */
[----:B------:R-:W-:Y:S01]  /*7dc0*/  IMAD.WIDE R32, R32, 0x2, R86 ;  /* 0x0000000220207825 */ /* 0x000fe200078e0256 */
[----:B------:R-:W-:Y:S03]  /*7dd0*/  STL.64 [R1+0x60], R30 ;  /* 0x0000601e01007387 */ /* 0x000fe60000100a00 */
[----:B------:R-:W-:Y:S01]  /*7de0*/  VIADD R23, R62, 0xfffffff1 ;  /* 0xfffffff13e177836 */ /* 0x000fe20000000000 */
[----:B------:R0:W-:Y:S04]  /*7df0*/  STL.64 [R1+0x58], R28 ;  /* 0x0000581c01007387 */ /* 0x0001e80000100a00 */
[----:B------:R-:W2:Y:S04]  /*7e00*/  @!P6 LDG.E.U16 R26, desc[UR16][R34.64] ;  /* 0x00000010221ae981 */ /* 0x000ea8000c1e1500 */
[----:B------:R-:W2:Y:S01]  /*7e10*/  @!P6 LDG.E.U16 R25, desc[UR16][R32.64] ;  /* 0x000000102019e981 */ /* 0x000ea2000c1e1500 */
[----:B------:R-:W-:Y:S01]  /*7e20*/  ISETP.GE.U32.AND P6, PT, R23, 0x7fffff72, PT ;  /* 0x7fffff721700780c */ /* 0x000fe20003fc6070 */
[----:B0-----:R-:W-:Y:S01]  /*7e30*/  IMAD R28, R90, 0x7d, RZ ;  /* 0x0000007d5a1c7824 */ /* 0x001fe200078e02ff */
[----:B------:R-:W-:-:S03]  /*7e40*/  PRMT R23, RZ, 0x7610, R23 ;  /* 0x00007610ff177816 */ /* 0x000fc60000000017 */
[----:B------:R-:W-:-:S04]  /*7e50*/  IMAD.WIDE R30, R28, 0x2, R88 ;  /* 0x000000021c1e7825 */ /* 0x000fc800078e0258 */
[----:B------:R-:W-:Y:S01]  /*7e60*/  IMAD.WIDE R28, R28, 0x2, R86 ;  /* 0x000000021c1c7825 */ /* 0x000fe200078e0256 */
[----:B------:R-:W-:Y:S04]  /*7e70*/  STL [R1+0xf90], R38 ;  /* 0x000f902601007387 */ /* 0x000fe80000100800 */
[----:B------:R-:W-:Y:S04]  /*7e80*/  STL [R1+0xf8c], R39 ;  /* 0x000f8c2701007387 */ /* 0x000fe80000100800 */
[----:B------:R0:W2:Y:S04]  /*7e90*/  @!P5 LDG.E.U16 R24, desc[UR16][R30.64] ;  /* 0x000000101e18d981 */ /* 0x0000a8000c1e1500 */
[----:B------:R-:W2:Y:S01]  /*7ea0*/  @!P5 LDG.E.U16 R23, desc[UR16][R28.64] ;  /* 0x000000101c17d981 */ /* 0x000ea2000c1e1500 */
[----:B------:R-:W-:Y:S01]  /*7eb0*/  ISETP.GE.U32.AND P5, PT, R27, 0x7fffff6a, PT ;  /* 0x7fffff6a1b00780c */ /* 0x000fe20003fa6070 */
[----:B------:R-:W-:-:S02]  /*7ec0*/  IMAD R27, R90, 0x6, RZ ;  /* 0x000000065a1b7824 */ /* 0x000fc400078e02ff */
[----:B------:R-:W-:Y:S04]  /*7ed0*/  STL [R1+0xf9c], R36 ;  /* 0x000f9c2401007387 */ /* 0x000fe80000100800 */
[----:B------:R-:W-:Y:S01]  /*7ee0*/  STL [R1+0xf98], R37 ;  /* 0x000f982501007387 */ /* 0x000fe20000100800 */
[----:B------:R-:W-:-:S03]  /*7ef0*/  IMAD.WIDE R66, R27, 0x2, R88 ;  /* 0x000000021b427825 */ /* 0x000fc600078e0258 */
[----:B------:R-:W-:Y:S01]  /*7f00*/  STL [R1+0xfa8], R34 ;  /* 0x000fa82201007387 */ /* 0x000fe20000100800 */
[----:B------:R-:W-:-:S03]  /*7f10*/  IMAD.WIDE R64, R27, 0x2, R86 ;  /* 0x000000021b407825 */ /* 0x000fc600078e0256 */
[----:B------:R-:W-:Y:S04]  /*7f20*/  STL [R1+0xfa4], R35 ;  /* 0x000fa42301007387 */ /* 0x000fe80000100800 */
[----:B------:R-:W-:Y:S04]  /*7f30*/  STL [R1+0xfb4], R32 ;  /* 0x000fb42001007387 */ /* 0x000fe80000100800 */
[----:B------:R-:W-:Y:S04]  /*7f40*/  STL [R1+0xfb0], R33 ;  /* 0x000fb02101007387 */ /* 0x000fe80000100800 */
[----:B------:R-:W-:Y:S04]  /*7f50*/  STL [R1+0xfc0], R30 ;  /* 0x000fc01e01007387 */ /* 0x000fe80000100800 */
[----:B------:R-:W-:Y:S04]  /*7f60*/  STL [R1+0xfbc], R31 ;  /* 0x000fbc1f01007387 */ /* 0x000fe80000100800 */
[----:B------:R-:W-:Y:S04]  /*7f70*/  STL [R1+0xfcc], R28 ;  /* 0x000fcc1c01007387 */ /* 0x000fe80000100800 */
[----:B------:R-:W-:Y:S04]  /*7f80*/  STL [R1+0xfc8], R29 ;  /* 0x000fc81d01007387 */ /* 0x000fe80000100800 */
[----:B------:R-:W-:Y:S04]  /*7f90*/  STL.64 [R1+0x650], R66 ;  /* 0x0006504201007387 */ /* 0x000fe80000100a00 */
[----:B------:R1:W-:Y:S04]  /*7fa0*/  STL.64 [R1+0x648], R64 ;  /* 0x0006484001007387 */ /* 0x0003e80000100a00 */
[----:B------:R-:W2:Y:S04]  /*7fb0*/  LDL.LU R79, [R1+0x6b8] ;  /* 0x0006b800014f7983 */ /* 0x000ea80000300800 */
[----:B------:R-:W2:Y:S04]  /*7fc0*/  @!P4 LDG.E.U16 R41, desc[UR16][R64.64] ;  /* 0x000000104029c981 */ /* 0x000ea8000c1e1500 */
[----:B------:R-:W2:Y:S04]  /*7fd0*/  LDL.LU R76, [R1+0x3bc] ;  /* 0x0003bc00014c7983 */ /* 0x000ea80000300800 */
[----:B-1----:R-:W2:Y:S01]  /*7fe0*/  LDL.LU R64, [R1+0x3b8] ;  /* 0x0003b80001407983 */ /* 0x002ea20000300800 */
[----:B------:R-:W-:Y:S01]  /*7ff0*/  PRMT R43, RZ, 0x7610, R43 ;  /* 0x00007610ff2b7816 */ /* 0x000fe2000000002b */
[----:B------:R-:W-:-:S02]  /*8000*/  VIADD R27, R62, 0xffffffe1 ;  /* 0xffffffe13e1b7836 */ /* 0x000fc40000000000 */
[C---:B0-----:R-:W-:Y:S01]  /*8010*/  IMAD R31, R90.reuse, 0x16, RZ ;  /* 0x000000165a1f7824 */ /* 0x041fe200078e02ff */
[----:B------:R-:W2:Y:S04]  /*8020*/  LDL.LU R77, [R1+0x354] ;  /* 0x00035400014d7983 */ /* 0x000ea80000300800 */
[----:B------:R0:W2:Y:S01]  /*8030*/  @!P4 LDG.E.U16 R43, desc[UR16][R66.64] ;  /* 0x00000010422bc981 */ /* 0x0000a2000c1e1500 */
[----:B------:R-:W-:Y:S01]  /*8040*/  ISETP.GE.U32.AND P4, PT, R27, 0x7fffff62, PT ;  /* 0x7fffff621b00780c */ /* 0x000fe20003f86070 */
[----:B------:R-:W-:Y:S02]  /*8050*/  IMAD R27, R90, 0xe, RZ ;  /* 0x0000000e5a1b7824 */ /* 0x000fe400078e02ff */
[----:B------:R-:W2:Y:S01]  /*8060*/  LDL.LU R74, [R1+0x350] ;  /* 0x00035000014a7983 */ /* 0x000ea20000300800 */
[----:B------:R-:W-:-:S03]  /*8070*/  IMAD.WIDE R80, R31, 0x2, R88 ;  /* 0x000000021f507825 */ /* 0x000fc600078e0258 */
[----:B------:R-:W2:Y:S01]  /*8080*/  LDL.LU R75, [R1+0x34c] ;  /* 0x00034c00014b7983 */ /* 0x000ea20000300800 */
[----:B------:R-:W-:-:S03]  /*8090*/  IMAD.WIDE R82, R27, 0x2, R88 ;  /* 0x000000021b527825 */ /* 0x000fc600078e0258 */
[----:B------:R-:W2:Y:S01]  /*80a0*/  LDL.LU R72, [R1+0x348] ;  /* 0x0003480001487983 */ /* 0x000ea20000300800 */
[----:B0-----:R-:W-:-:S03]  /*80b0*/  IMAD.WIDE R66, R27, 0x2, R86 ;  /* 0x000000021b427825 */ /* 0x001fc600078e0256 */
[----:B------:R-:W2:Y:S04]  /*80c0*/  LDL.LU R73, [R1+0x344] ;  /* 0x0003440001497983 */ /* 0x000ea80000300800 */
[----:B------:R0:W-:Y:S04]  /*80d0*/  STS.U16 [R6+UR5+0x2880], R8 ;  /* 0x0028800806007988 */ /* 0x0001e80008000405 */
[----:B------:R-:W2:Y:S01]  /*80e0*/  LDL.LU R71, [R1+0x340] ;  /* 0x0003400001477983 */ /* 0x000ea20000300800 */
[----:B------:R-:W-:-:S03]  /*80f0*/  PRMT R27, RZ, 0x7610, R27 ;  /* 0x00007610ff1b7816 */ /* 0x000fc6000000001b */
[----:B------:R-:W2:Y:S01]  /*8100*/  LDL.LU R65, [R1+0x33c] ;  /* 0x00033c0001417983 */ /* 0x000ea20000300800 */
[----:B0-----:R-:W-:-:S03]  /*8110*/  IMAD R8, R90, 0x1e, RZ ;  /* 0x0000001e5a087824 */ /* 0x001fc600078e02ff */
[----:B------:R-:W-:Y:S04]  /*8120*/  STL.64 [R1+0x5d0], R82 ;  /* 0x0005d05201007387 */ /* 0x000fe80000100a00 */
[----:B------:R0:W-:Y:S04]  /*8130*/  STL.64 [R1+0x550], R80 ;  /* 0x0005505001007387 */ /* 0x0001e80000100a00 */
[----:B------:R1:W-:Y:S01]  /*8140*/  STL.64 [R1+0x5c8], R66 ;  /* 0x0005c84201007387 */ /* 0x0003e20000100a00 */
[----:B------:R-:W-:Y:S01]  /*8150*/  IMAD R2, R16, 0x40, R2 ;  /* 0x0000004010027824 */ /* 0x000fe200078e0202 */
[----:B---3--:R-:W-:-:S02]  /*8160*/  PRMT R10, RZ, 0x7610, R10 ;  /* 0x00007610ff0a7816 */ /* 0x008fc4000000000a */
[----:B----4-:R-:W-:-:S04]  /*8170*/  PRMT R11, RZ, 0x7610, R11 ;  /* 0x00007610ff0b7816 */ /* 0x010fc8000000000b */
[----:B------:R0:W3:Y:S04]  /*8180*/  @!P5 LDG.E.U16 R10, desc[UR16][R80.64] ;  /* 0x00000010500ad981 */ /* 0x0000e8000c1e1500 */
[----:B------:R1:W4:Y:S01]  /*8190*/  @!P6 LDG.E.U16 R11, desc[UR16][R66.64] ;  /* 0x00000010420be981 */ /* 0x000322000c1e1500 */
[----:B0-----:R-:W-:-:S04]  /*81a0*/  IMAD.WIDE R80, R31, 0x2, R86 ;  /* 0x000000021f507825 */ /* 0x001fc800078e0256 */
[----:B-1----:R-:W-:Y:S01]  /*81b0*/  IMAD.WIDE R66, R8, 0x2, R88 ;  /* 0x0000000208427825 */ /* 0x002fe200078e0258 */
[----:B------:R-:W-:Y:S04]  /*81c0*/  STL.64 [R1+0x548], R80 ;  /* 0x0005485001007387 */ /* 0x000fe80000100a00 */
[----:B------:R0:W-:Y:S04]  /*81d0*/  STL.64 [R1+0x4d0], R66 ;  /* 0x0004d04201007387 */ /* 0x0001e80000100a00 */
[----:B------:R-:W3:Y:S04]  /*81e0*/  @!P4 LDG.E.U16 R27, desc[UR16][R66.64] ;  /* 0x00000010421bc981 */ /* 0x000ee8000c1e1500 */
[----:B0-----:R-:W3:Y:S04]  /*81f0*/  LDL.LU R66, [R1+0x338] ;  /* 0x0003380001427983 */ /* 0x001ee80000300800 */
[----:B------:R-:W4:Y:S04]  /*8200*/  LDL.LU R67, [R1+0x3c4] ;  /* 0x0003c40001437983 */ /* 0x000f280000300800 */
[----:B------:R-:W4:Y:S04]  /*8210*/  LDL.LU R53, [R1+0x3c0] ;  /* 0x0003c00001357983 */ /* 0x000f280000300800 */
[----:B------:R-:W-:Y:S04]  /*8220*/  STL [R1+0xfd4], R2 ;  /* 0x000fd40201007387 */ /* 0x000fe80000100800 */
[----:B--2---:R-:W-:Y:S04]  /*8230*/  STS.U16 [R6+UR5+0xa880], R79 ;  /* 0x00a8804f06007988 */ /* 0x004fe80008000405 */
[----:B------:R-:W-:Y:S04]  /*8240*/  STS.U16 [R6+UR5+0x2c80], R76 ;  /* 0x002c804c06007988 */ /* 0x000fe80008000405 */
[----:B------:R0:W-:Y:S04]  /*8250*/  STS.U16 [R6+UR5+0xac80], R64 ;  /* 0x00ac804006007988 */ /* 0x0001e80008000405 */
[----:B0-----:R-:W2:Y:S01]  /*8260*/  LDL.LU R64, [R1+0x5c4] ;  /* 0x0005c40001407983 */ /* 0x001ea20000300800 */
[----:B------:R-:W-:-:S03]  /*8270*/  PRMT R29, RZ, 0x7610, R29 ;  /* 0x00007610ff1d7816 */ /* 0x000fc6000000001d */
[----:B------:R-:W2:Y:S01]  /*8280*/  LDL.LU R39, [R1+0x5c0] ;  /* 0x0005c00001277983 */ /* 0x000ea20000300800 */
[----:B------:R-:W-:-:S03]  /*8290*/  PRMT R9, RZ, 0x7610, R9 ;  /* 0x00007610ff097816 */ /* 0x000fc60000000009 */
[----:B------:R-:W2:Y:S04]  /*82a0*/  LDL.LU R44, [R1+0x5bc] ;  /* 0x0005bc00012c7983 */ /* 0x000ea80000300800 */
[----:B------:R-:W2:Y:S04]  /*82b0*/  LDL.LU R46, [R1+0x5b8] ;  /* 0x0005b800012e7983 */ /* 0x000ea80000300800 */
[----:B------:R-:W2:Y:S04]  /*82c0*/  LDL.LU R91, [R1+0x544] ;  /* 0x00054400015b7983 */ /* 0x000ea80000300800 */
[----:B------:R-:W2:Y:S04]  /*82d0*/  LDL.LU R48, [R1+0x540] ;  /* 0x0005400001307983 */ /* 0x000ea80000300800 */
[----:B------:R-:W2:Y:S04]  /*82e0*/  LDL.LU R85, [R1+0x53c] ;  /* 0x00053c0001557983 */ /* 0x000ea80000300800 */
[----:B------:R0:W2:Y:S04]  /*82f0*/  @!P6 LDG.E.U16 R29, desc[UR16][R82.64] ;  /* 0x00000010521de981 */ /* 0x0000a8000c1e1500 */
[----:B------:R-:W2:Y:S04]  /*8300*/  LDL.LU R50, [R1+0x538] ;  /* 0x0005380001327983 */ /* 0x000ea80000300800 */
[----:B------:R1:W-:Y:S04]  /*8310*/  STS.U16 [R6+UR5+0x3080], R77 ;  /* 0x0030804d06007988 */ /* 0x0003e80008000405 */
[----:B------:R-:W2:Y:S04]  /*8320*/  LDL.LU R82, [R1+0x4cc] ;  /* 0x0004cc0001527983 */ /* 0x000ea80000300800 */
[----:B------:R0:W2:Y:S04]  /*8330*/  @!P5 LDG.E.U16 R9, desc[UR16][R80.64] ;  /* 0x000000105009d981 */ /* 0x0000a8000c1e1500 */
[----:B------:R-:W-:Y:S04]  /*8340*/  STS.U16 [R6+UR5+0xb080], R74 ;  /* 0x00b0804a06007988 */ /* 0x000fe80008000405 */
[----:B------:R-:W2:Y:S04]  /*8350*/  LDL.LU R83, [R1+0x4c8] ;  /* 0x0004c80001537983 */ /* 0x000ea80000300800 */
[----:B------:R-:W-:Y:S04]  /*8360*/  STS.U16 [R6+UR5+0x3480], R75 ;  /* 0x0034804b06007988 */ /* 0x000fe80008000405 */
[----:B------:R-:W2:Y:S04]  /*8370*/  LDL.LU R80, [R1+0x4c4] ;  /* 0x0004c40001507983 */ /* 0x000ea80000300800 */
[----:B------:R-:W-:Y:S04]  /*8380*/  STS.U16 [R6+UR5+0xb480], R72 ;  /* 0x00b4804806007988 */ /* 0x000fe80008000405 */
[----:B------:R-:W2:Y:S04]  /*8390*/  LDL.LU R81, [R1+0x4c0] ;  /* 0x0004c00001517983 */ /* 0x000ea80000300800 */
[----:B------:R-:W-:Y:S04]  /*83a0*/  STS.U16 [R6+UR5+0x3880], R73 ;  /* 0x0038804906007988 */ /* 0x000fe80008000405 */
[----:B------:R-:W2:Y:S04]  /*83b0*/  LDL.LU R78, [R1+0x4bc] ;  /* 0x0004bc00014e7983 */ /* 0x000ea80000300800 */
[----:B------:R0:W-:Y:S04]  /*83c0*/  STS.U16 [R6+UR5+0xb880], R71 ;  /* 0x00b8804706007988 */ /* 0x0001e80008000405 */
[----:B------:R-:W2:Y:S04]  /*83d0*/  LDL.LU R79, [R1+0x4b8] ;  /* 0x0004b800014f7983 */ /* 0x000ea80000300800 */
[----:B------:R0:W-:Y:S04]  /*83e0*/  STS.U16 [R6+UR5+0x3c80], R65 ;  /* 0x003c804106007988 */ /* 0x0001e80008000405 */
[----:B------:R-:W2:Y:S04]  /*83f0*/  LDL.LU R76, [R1+0x454] ;  /* 0x00045400014c7983 */ /* 0x000ea80000300800 */
[----:B-1----:R-:W2:Y:S04]  /*8400*/  LDL.LU R77, [R1+0x450] ;  /* 0x00045000014d7983 */ /* 0x002ea80000300800 */
[----:B0-----:R-:W2:Y:S04]  /*8410*/  LDL.LU R71, [R1+0x44c] ;  /* 0x00044c0001477983 */ /* 0x001ea80000300800 */
[----:B------:R-:W2:Y:S04]  /*8420*/  LDL.LU R65, [R1+0x448] ;  /* 0x0004480001417983 */ /* 0x000ea80000300800 */
[----:B---3--:R-:W-:Y:S04]  /*8430*/  STS.U16 [R6+UR5+0xbc80], R66 ;  /* 0x00bc804206007988 */ /* 0x008fe80008000405 */
[----:B----4-:R-:W-:Y:S04]  /*8440*/  STS.U16 [R6+UR5+0x80], R67 ;  /* 0x0000804306007988 */ /* 0x010fe80008000405 */
[----:B------:R0:W-:Y:S04]  /*8450*/  STS.U16 [R6+UR5+0x8080], R53 ;  /* 0x0080803506007988 */ /* 0x0001e80008000405 */
[----:B0-----:R-:W3:Y:S01]  /*8460*/  LDL.LU R53, [R1+0x444] ;  /* 0x0004440001357983 */ /* 0x001ee20000300800 */
[----:B------:R-:W-:-:S03]  /*8470*/  LOP3.LUT R6, R0, 0x20, RZ, 0x3c, !PT ;  /* 0x0000002000067812 */ /* 0x000fc600078e3cff */
[----:B------:R-:W4:Y:S04]  /*8480*/  LDL.LU R74, [R1+0x440] ;  /* 0x00044000014a7983 */ /* 0x000f280000300800 */
[----:B------:R-:W4:Y:S04]  /*8490*/  LDL R75, [R1+0x6b0] ;  /* 0x0006b000014b7983 */ /* 0x000f280000100800 */
[----:B------:R-:W4:Y:S04]  /*84a0*/  LDL.LU R72, [R1+0x43c] ;  /* 0x00043c0001487983 */ /* 0x000f280000300800 */
[----:B------:R-:W4:Y:S04]  /*84b0*/  LDL.LU R73, [R1+0x438] ;  /* 0x0004380001497983 */ /* 0x000f280000300800 */
[----:B------:R-:W4:Y:S04]  /*84c0*/  LDL.LU R66, [R1+0x3d4] ;  /* 0x0003d40001427983 */ /* 0x000f280000300800 */
[----:B------:R-:W4:Y:S04]  /*84d0*/  LDL.LU R67, [R1+0x3d0] ;  /* 0x0003d00001437983 */ /* 0x000f280000300800 */
[----:B--2---:R0:W-:Y:S04]  /*84e0*/  STS.U16 [R6+UR5+0x100], R64 ;  /* 0x0001004006007988 */ /* 0x0041e80008000405 */
[----:B0-----:R-:W2:Y:S04]  /*84f0*/  LDL.LU R64, [R1+0x3cc] ;  /* 0x0003cc0001407983 */ /* 0x001ea80000300800 */
        /* <DEDUP_REMOVED lines=9> */
[----:B------:R0:W-:Y:S04]  /*8590*/  STS.U16 [R6+UR5+0x1500], R80 ;  /* 0x0015005006007988 */ /* 0x0001e80008000405 */
[----:B------:R1:W-:Y:S04]  /*85a0*/  STS.U16 [R6+UR5+0x9500], R81 ;  /* 0x0095005106007988 */ /* 0x0003e80008000405 */
[----:B0-----:R-:W2:Y:S04]  /*85b0*/  LDL.LU R80, [R1+0x6b4] ;  /* 0x0006b40001507983 */ /* 0x001ea80000300800 */
[----:B------:R0:W-:Y:S04]  /*85c0*/  STS.U16 [R6+UR5+0x1900], R78 ;  /* 0x0019004e06007988 */ /* 0x0001e80008000405 */
[----:B-1----:R-:W2:Y:S04]  /*85d0*/  LDL.LU R81, [R1+0x6ac] ;  /* 0x0006ac0001517983 */ /* 0x002ea80000300800 */
[----:B------:R-:W-:Y:S04]  /*85e0*/  STS.U16 [R6+UR5+0x9900], R79 ;  /* 0x0099004f06007988 */ /* 0x000fe80008000405 */
[----:B0-----:R-:W2:Y:S04]  /*85f0*/  LDL.LU R78, [R1+0x644] ;  /* 0x00064400014e7983 */ /* 0x001ea80000300800 */
[----:B------:R-:W-:Y:S04]  /*8600*/  STS.U16 [R6+UR5+0x1d00], R76 ;  /* 0x001d004c06007988 */ /* 0x000fe80008000405 */
[----:B------:R-:W-:Y:S04]  /*8610*/  STS.U16 [R6+UR5+0x9d00], R77 ;  /* 0x009d004d06007988 */ /* 0x000fe80008000405 */
[----:B------:R0:W-:Y:S04]  /*8620*/  STS.U16 [R6+UR5+0x2100], R71 ;  /* 0x0021004706007988 */ /* 0x0001e80008000405 */
[----:B------:R1:W-:Y:S04]  /*8630*/  STS.U16 [R6+UR5+0xa100], R65 ;  /* 0x00a1004106007988 */ /* 0x0003e80008000405 */
[----:B0-----:R-:W2:Y:S04]  /*8640*/  LDL.LU R71, [R1+0x640] ;  /* 0x0006400001477983 */ /* 0x001ea80000300800 */
[----:B-1----:R-:W2:Y:S04]  /*8650*/  LDL.LU R65, [R1+0x63c] ;  /* 0x00063c0001417983 */ /* 0x002ea80000300800 */
[----:B---3--:R0:W-:Y:S04]  /*8660*/  STS.U16 [R6+UR5+0x2500], R53 ;  /* 0x0025003506007988 */ /* 0x0081e80008000405 */
[----:B----4-:R-:W-:Y:S04]  /*8670*/  STS.U16 [R6+UR5+0xa500], R74 ;  /* 0x00a5004a06007988 */ /* 0x010fe80008000405 */
[----:B0-----:R-:W3:Y:S04]  /*8680*/  LDL.LU R53, [R1+0x638] ;  /* 0x0006380001357983 */ /* 0x001ee80000300800 */
[----:B------:R-:W-:Y:S04]  /*8690*/  STS.U16 [R6+UR5+0x2900], R72 ;  /* 0x0029004806007988 */ /* 0x000fe80008000405 */
[----:B------:R-:W-:Y:S04]  /*86a0*/  STS.U16 [R6+UR5+0xa900], R73 ;  /* 0x00a9004906007988 */ /* 0x000fe80008000405 */
[----:B------:R-:W-:Y:S04]  /*86b0*/  STS.U16 [R6+UR5+0x2d00], R66 ;  /* 0x002d004206007988 */ /* 0x000fe80008000405 */
[----:B------:R-:W-:Y:S04]  /*86c0*/  STS.U16 [R6+UR5+0xad00], R67 ;  /* 0x00ad004306007988 */ /* 0x000fe80008000405 */
[----:B--2---:R-:W-:Y:S04]  /*86d0*/  STS.U16 [R6+UR5+0x3100], R64 ;  /* 0x0031004006007988 */ /* 0x004fe80008000405 */
[----:B------:R0:W-:Y:S04]  /*86e0*/  STS.U16 [R6+UR5+0xb100], R4 ;  /* 0x00b1000406007988 */ /* 0x0001e80008000405 */
[----:B0-----:R-:W2:Y:S01]  /*86f0*/  LDL.LU R4, [R1+0x1180] ;  /* 0x0011800001047983 */ /* 0x001ea20000300800 */
[----:B------:R-:W-:Y:S01]  /*8700*/  ISETP.GE.AND P5, PT, R75, RZ, PT ;  /* 0x000000ff4b00720c */ /* 0x000fe20003fa6270 */
[----:B------:R-:W-:Y:S01]  /*8710*/  VIADD R16, R62, 0xfffffff8 ;  /* 0xfffffff83e107836 */ /* 0x000fe20000000000 */
[----:B------:R-:W-:Y:S01]  /*8720*/  PRMT R69, RZ, 0x7610, R69 ;  /* 0x00007610ff457816 */ /* 0x000fe20000000045 */
[----:B------:R-:W4:Y:S01]  /*8730*/  LDL.LU R79, [R1+0x728] ;  /* 0x00072800014f7983 */ /* 0x000f220000300800 */
[----:B------:R-:W-:-:S03]  /*8740*/  PRMT R68, RZ, 0x7610, R68 ;  /* 0x00007610ff447816 */ /* 0x000fc60000000044 */
[----:B------:R-:W3:Y:S04]  /*8750*/  LDL.LU R76, [R1+0x724] ;  /* 0x00072400014c7983 */ /* 0x000ee80000300800 */
[----:B------:R-:W3:Y:S04]  /*8760*/  LDL.LU R77, [R1+0x720] ;  /* 0x00072000014d7983 */ /* 0x000ee80000300800 */
[----:B------:R-:W3:Y:S04]  /*8770*/  LDL.LU R74, [R1+0x71c] ;  /* 0x00071c00014a7983 */ /* 0x000ee80000300800 */
[----:B------:R-:W3:Y:S04]  /*8780*/  LDL.LU R75, [R1+0x718] ;  /* 0x00071800014b7983 */ /* 0x000ee80000300800 */
[----:B------:R-:W3:Y:S04]  /*8790*/  LDL.LU R72, [R1+0x714] ;  /* 0x0007140001487983 */ /* 0x000ee80000300800 */
[----:B------:R-:W3:Y:S04]  /*87a0*/  LDL.LU R73, [R1+0x710] ;  /* 0x0007100001497983 */ /* 0x000ee80000300800 */
[----:B------:R-:W3:Y:S04]  /*87b0*/  LDL.LU R66, [R1+0x70c] ;  /* 0x00070c0001427983 */ /* 0x000ee80000300800 */
[----:B------:R-:W3:Y:S04]  /*87c0*/  LDL.LU R67, [R1+0x708] ;  /* 0x0007080001437983 */ /* 0x000ee80000300800 */
[----:B------:R-:W3:Y:S01]  /*87d0*/  LDL.LU R64, [R1+0x704] ;  /* 0x0007040001407983 */ /* 0x000ee20000300800 */
[----:B--2---:R-:W-:-:S02]  /*87e0*/  IMAD.MOV.U32 R50, RZ, RZ, R4 ;  /* 0x000000ffff327224 */ /* 0x004fc400078e0004 */
[----:B------:R-:W-:Y:S02]  /*87f0*/  VIADD R4, R62, 0xffffffd9 ;  /* 0xffffffd93e047836 */ /* 0x000fe40000000000 */
[----:B------:R-:W-:Y:S01]  /*8800*/  @!P5 IMAD.MOV R50, RZ, RZ, -R50 ;  /* 0x000000ffff32d224 */ /* 0x000fe200078e0a32 */
[----:B------:R-:W-:Y:S02]  /*8810*/  ISETP.GE.U32.AND P5, PT, R16, 0x7fffff79, PT ;  /* 0x7fffff791000780c */ /* 0x000fe40003fa6070 */
[----:B------:R-:W-:Y:S01]  /*8820*/  ISETP.GE.U32.AND P6, PT, R4, 0x7fffff5a, PT ;  /* 0x7fffff5a0400780c */ /* 0x000fe20003fc6070 */
[----:B------:R-:W-:-:S04]  /*8830*/  IMAD R4, R90, 0x7, RZ ;  /* 0x000000075a047824 */ /* 0x000fc800078e02ff */
[----:B------:R-:W-:-:S06]  /*8840*/  IMAD.WIDE R82, R4, 0x2, R88 ;  /* 0x0000000204527825 */ /* 0x000fcc00078e0258 */
[----:B------:R-:W2:Y:S04]  /*8850*/  @!P5 LDG.E.U16 R69, desc[UR16][R82.64] ;  /* 0x000000105245d981 */ /* 0x000ea8000c1e1500 */
[----:B------:R-:W-:Y:S04]  /*8860*/  STS.U16 [R6+UR5+0x3500], R80 ;  /* 0x0035005006007988 */ /* 0x000fe80008000405 */
[----:B------:R0:W-:Y:S02]  /*8870*/  STS.U16 [R6+UR5+0xb500], R81 ;  /* 0x00b5005106007988 */ /* 0x0001e40008000405 */
[----:B0-----:R-:W-:-:S05]  /*8880*/  IMAD.WIDE R80, R4, 0x2, R86 ;  /* 0x0000000204507825 */ /* 0x001fca00078e0256 */
[----:B------:R-:W4:Y:S04]  /*8890*/  @!P5 LDG.E.U16 R68, desc[UR16][R80.64] ;  /* 0x000000105044d981 */ /* 0x000f28000c1e1500 */
[----:B------:R-:W-:Y:S04]  /*88a0*/  STS.U16 [R6+UR5+0x3900], R78 ;  /* 0x0039004e06007988 */ /* 0x000fe80008000405 */
[----:B------:R-:W-:Y:S04]  /*88b0*/  STL.64 [R1+0x640], R82 ;  /* 0x0006405201007387 */ /* 0x000fe80000100a00 */
[----:B------:R-:W-:Y:S04]  /*88c0*/  STS.U16 [R6+UR5+0xb900], R71 ;  /* 0x00b9004706007988 */ /* 0x000fe80008000405 */
[----:B------:R-:W-:Y:S04]  /*88d0*/  STL.64 [R1+0x638], R80 ;  /* 0x0006385001007387 */ /* 0x000fe80000100a00 */
[----:B------:R0:W-:Y:S04]  /*88e0*/  STS.U16 [R6+UR5+0x3d00], R65 ;  /* 0x003d004106007988 */ /* 0x0001e80008000405 */
[----:B---3--:R1:W-:Y:S04]  /*88f0*/  STS.U16 [R6+UR5+0xbd00], R53 ;  /* 0x00bd003506007988 */ /* 0x0083e80008000405 */
[----:B--2---:R-:W-:Y:S04]  /*8900*/  STL [R1+0x107c], R69 ;  /* 0x00107c4501007387 */ /* 0x004fe80000100800 */
[----:B0-----:R-:W2:Y:S04]  /*8910*/  LDL.LU R65, [R1+0x700] ;  /* 0x0007000001417983 */ /* 0x001ea80000300800 */
[----:B-1----:R-:W3:Y:S01]  /*8920*/  LDL.LU R53, [R1+0x6fc] ;  /* 0x0006fc0001357983 */ /* 0x002ee20000300800 */
[----:B------:R-:W-:-:S03]  /*8930*/  LOP3.LUT R71, R0, 0x30, RZ, 0x3c, !PT ;  /* 0x0000003000477812 */ /* 0x000fc600078e3cff */
[----:B----4-:R-:W-:Y:S04]  /*8940*/  STL [R1+0x1080], R68 ;  /* 0x0010804401007387 */ /* 0x010fe80000100800 */
[----:B------:R-:W4:Y:S04]  /*8950*/  LDL.LU R44, [R1+0x6f8] ;  /* 0x0006f800012c7983 */ /* 0x000f280000300800 */
        /* <DEDUP_REMOVED lines=9> */
[----:B------:R0:W-:Y:S04]  /*89f0*/  STS.U16 [R71+UR5+0x180], R79 ;  /* 0x0001804f47007988 */ /* 0x0001e80008000405 */
[----:B------:R-:W4:Y:S04]  /*8a00*/  LDL.LU R78, [R1+0x6d0] ;  /* 0x0006d000014e7983 */ /* 0x000f280000300800 */
[----:B------:R1:W-:Y:S04]  /*8a10*/  STS.U16 [R71+UR5+0x8180], R76 ;  /* 0x0081804c47007988 */ /* 0x0003e80008000405 */
[----:B0-----:R-:W4:Y:S04]  /*8a20*/  LDL.LU R79, [R1+0x6cc] ;  /* 0x0006cc00014f7983 */ /* 0x001f280000300800 */
[----:B------:R0:W-:Y:S04]  /*8a30*/  STS.U16 [R71+UR5+0x580], R77 ;  /* 0x0005804d47007988 */ /* 0x0001e80008000405 */
[----:B-1----:R-:W4:Y:S04]  /*8a40*/  LDL.LU R76, [R1+0x6c8] ;  /* 0x0006c800014c7983 */ /* 0x002f280000300800 */
[----:B------:R1:W-:Y:S04]  /*8a50*/  STS.U16 [R71+UR5+0x8580], R74 ;  /* 0x0085804a47007988 */ /* 0x0003e80008000405 */
[----:B0-----:R-:W4:Y:S04]  /*8a60*/  LDL.LU R77, [R1+0x6c4] ;  /* 0x0006c400014d7983 */ /* 0x001f280000300800 */
[----:B------:R0:W-:Y:S04]  /*8a70*/  STS.U16 [R71+UR5+0x980], R75 ;  /* 0x0009804b47007988 */ /* 0x0001e80008000405 */
[----:B-1----:R-:W4:Y:S04]  /*8a80*/  LDL.LU R74, [R1+0x6c0] ;  /* 0x0006c000014a7983 */ /* 0x002f280000300800 */
        /* <DEDUP_REMOVED lines=9> */
[----:B------:R1:W-:Y:S04]  /*8b20*/  STS.U16 [R71+UR5+0x9180], R64 ;  /* 0x0091804047007988 */ /* 0x0003e80008000405 */
[----:B0-----:R-:W4:Y:S04]  /*8b30*/  LDL.LU R67, [R1+0x7a8] ;  /* 0x0007a80001437983 */ /* 0x001f280000300800 */
[----:B-1----:R-:W4:Y:S04]  /*8b40*/  LDL.LU R64, [R1+0x7a4] ;  /* 0x0007a40001407983 */ /* 0x002f280000300800 */
[----:B--2---:R0:W-:Y:S04]  /*8b50*/  STS.U16 [R71+UR5+0x1580], R65 ;  /* 0x0015804147007988 */ /* 0x0041e80008000405 */
[----:B---3--:R1:W-:Y:S04]  /*8b60*/  STS.U16 [R71+UR5+0x9580], R53 ;  /* 0x0095803547007988 */ /* 0x0083e80008000405 */
[----:B0-----:R-:W2:Y:S04]  /*8b70*/  LDL.LU R65, [R1+0x7a0] ;  /* 0x0007a00001417983 */ /* 0x001ea80000300800 */
[----:B-1----:R-:W3:Y:S01]  /*8b80*/  LDL.LU R53, [R1+0x79c] ;  /* 0x00079c0001357983 */ /* 0x002ee20000300800 */
[----:B------:R-:W-:-:S05]  /*8b90*/  VIADD R4, R62, 0xffffffd1 ;  /* 0xffffffd13e047836 */ /* 0x000fca0000000000 */
[----:B------:R-:W-:Y:S02]  /*8ba0*/  ISETP.GE.U32.AND P5, PT, R4, 0x7fffff52, PT ;  /* 0x7fffff520400780c */ /* 0x000fe40003fa6070 */
[----:B------:R-:W3:Y:S04]  /*8bb0*/  LDL.LU R4, [R1+0x798] ;  /* 0x0007980001047983 */ /* 0x000ee80000300800 */
[----:B------:R-:W3:Y:S04]  /*8bc0*/  LDL.LU R31, [R1+0x794] ;  /* 0x00079400011f7983 */ /* 0x000ee80000300800 */
[----:B------:R-:W3:Y:S04]  /*8bd0*/  LDL.LU R35, [R1+0x790] ;  /* 0x0007900001237983 */ /* 0x000ee80000300800 */
[----:B------:R-:W3:Y:S04]  /*8be0*/  LDL.LU R37, [R1+0x78c] ;  /* 0x00078c0001257983 */ /* 0x000ee80000300800 */
[----:B----4-:R0:W-:Y:S04]  /*8bf0*/  STS.U16 [R71+UR5+0x1980], R44 ;  /* 0x0019802c47007988 */ /* 0x0101e80008000405 */
        /* <DEDUP_REMOVED lines=31> */
[----:B------:R0:W-:Y:S01]  /*8df0*/  STS.U16 [R71+UR5+0x3980], R75 ;  /* 0x0039804b47007988 */ /* 0x0001e20008000405 */
[----:B-1----:R-:W-:-:S03]  /*8e00*/  LOP3.LUT R16, R0, 0x40, RZ, 0x3c, !PT ;  /* 0x0000004000107812 */ /* 0x002fc600078e3cff */
[----:B------:R1:W-:Y:S04]  /*8e10*/  STS.U16 [R71+UR5+0xb980], R72 ;  /* 0x00b9804847007988 */ /* 0x0003e80008000405 */
[----:B------:R1:W-:Y:S04]  /*8e20*/  STS.U16 [R71+UR5+0x3d80], R73 ;  /* 0x003d804947007988 */ /* 0x0003e80008000405 */
[----:B0-----:R-:W4:Y:S04]  /*8e30*/  LDL.LU R75, [R1+0x1140] ;  /* 0x00114000014b7983 */ /* 0x001f280000300800 */
[----:B-1----:R-:W4:Y:S04]  /*8e40*/  LDL.LU R72, [R1+0x113c] ;  /* 0x00113c0001487983 */ /* 0x002f280000300800 */
[----:B------:R-:W4:Y:S04]  /*8e50*/  LDL.LU R73, [R1+0x1138] ;  /* 0x0011380001497983 */ /* 0x000f280000300800 */
[----:B------:R0:W-:Y:S04]  /*8e60*/  STS.U16 [R71+UR5+0xbd80], R66 ;  /* 0x00bd804247007988 */ /* 0x0001e80008000405 */
[----:B------:R1:W-:Y:S04]  /*8e70*/  STS.U16 [R16+UR5+0x200], R67 ;  /* 0x0002004310007988 */ /* 0x0003e80008000405 */
[----:B------:R1:W-:Y:S04]  /*8e80*/  STS.U16 [R16+UR5+0x8200], R64 ;  /* 0x0082004010007988 */ /* 0x0003e80008000405 */
[----:B0-----:R-:W4:Y:S04]  /*8e90*/  LDL.LU R71, [R1+0x1134] ;  /* 0x0011340001477983 */ /* 0x001f280000300800 */
[----:B------:R-:W4:Y:S04]  /*8ea0*/  LDL.LU R66, [R1+0x1130] ;  /* 0x0011300001427983 */ /* 0x000f280000300800 */
[----:B-1----:R-:W4:Y:S04]  /*8eb0*/  LDL.LU R67, [R1+0x112c] ;  /* 0x00112c0001437983 */ /* 0x002f280000300800 */
[----:B------:R-:W4:Y:S04]  /*8ec0*/  LDL.LU R64, [R1+0x1128] ;  /* 0x0011280001407983 */ /* 0x000f280000300800 */
[----:B--2---:R0:W-:Y:S04]  /*8ed0*/  STS.U16 [R16+UR5+0x600], R65 ;  /* 0x0006004110007988 */ /* 0x0041e80008000405 */
[----:B---3--:R1:W-:Y:S04]  /*8ee0*/  STS.U16 [R16+UR5+0x8600], R53 ;  /* 0x0086003510007988 */ /* 0x0083e80008000405 */
[----:B0-----:R-:W2:Y:S04]  /*8ef0*/  LDL.LU R65, [R1+0x1124] ;  /* 0x0011240001417983 */ /* 0x001ea80000300800 */
[----:B-1----:R-:W3:Y:S04]  /*8f00*/  LDL.LU R53, [R1+0x1120] ;  /* 0x0011200001357983 */ /* 0x002ee80000300800 */
[----:B------:R0:W-:Y:S04]  /*8f10*/  STS.U16 [R16+UR5+0xa00], R4 ;  /* 0x000a000410007988 */ /* 0x0001e80008000405 */
[----:B------:R-:W-:Y:S04]  /*8f20*/  STS.U16 [R16+UR5+0x8a00], R31 ;  /* 0x008a001f10007988 */ /* 0x000fe80008000405 */
[----:B------:R-:W-:Y:S04]  /*8f30*/  STS.U16 [R16+UR5+0xe00], R35 ;  /* 0x000e002310007988 */ /* 0x000fe80008000405 */
[----:B------:R-:W-:Y:S04]  /*8f40*/  STS.U16 [R16+UR5+0x8e00], R37 ;  /* 0x008e002510007988 */ /* 0x000fe80008000405 */
[----:B----4-:R-:W-:Y:S01]  /*8f50*/  STS.U16 [R16+UR5+0x1200], R39 ;  /* 0x0012002710007988 */ /* 0x010fe20008000405 */
[----:B0-----:R-:W-:-:S03]  /*8f60*/  LOP3.LUT R4, R0, 0x50, RZ, 0x3c, !PT ;  /* 0x0000005000047812 */ /* 0x001fc600078e3cff */
[----:B---3--:R0:W-:Y:S04]  /*8f70*/  STS.U16 [R16+UR5+0x9200], R53 ;  /* 0x0092003510007988 */ /* 0x0081e80008000405 */
[----:B--2---:R1:W-:Y:S04]  /*8f80*/  STS.U16 [R16+UR5+0x1600], R65 ;  /* 0x0016004110007988 */ /* 0x0043e80008000405 */
[----:B------:R2:W-:Y:S04]  /*8f90*/  STS.U16 [R16+UR5+0x9600], R64 ;  /* 0x0096004010007988 */ /* 0x0005e80008000405 */
[----:B0-----:R-:W3:Y:S04]  /*8fa0*/  LDL.LU R53, [R1+0x111c] ;  /* 0x00111c0001357983 */ /* 0x001ee80000300800 */
[----:B-1----:R-:W4:Y:S04]  /*8fb0*/  LDL.LU R65, [R1+0x1118] ;  /* 0x0011180001417983 */ /* 0x002f280000300800 */
[----:B--2---:R-:W2:Y:S04]  /*8fc0*/  LDL.LU R64, [R1+0x1114] ;  /* 0x0011140001407983 */ /* 0x004ea80000300800 */
[----:B------:R0:W-:Y:S04]  /*8fd0*/  STS.U16 [R16+UR5+0x1a00], R67 ;  /* 0x001a004310007988 */ /* 0x0001e80008000405 */
[----:B------:R1:W-:Y:S04]  /*8fe0*/  STS.U16 [R16+UR5+0x9a00], R66 ;  /* 0x009a004210007988 */ /* 0x0003e80008000405 */
[----:B------:R1:W-:Y:S04]  /*8ff0*/  STS.U16 [R16+UR5+0x1e00], R71 ;  /* 0x001e004710007988 */ /* 0x0003e80008000405 */
[----:B0-----:R-:W2:Y:S04]  /*9000*/  LDL.LU R67, [R1+0x1110] ;  /* 0x0011100001437983 */ /* 0x001ea80000300800 */
[----:B-1----:R-:W2:Y:S04]  /*9010*/  LDL.LU R66, [R1+0x110c] ;  /* 0x00110c0001427983 */ /* 0x002ea80000300800 */
[----:B------:R-:W2:Y:S04]  /*9020*/  LDL.LU R71, [R1+0x1108] ;  /* 0x0011080001477983 */ /* 0x000ea80000300800 */
        /* <DEDUP_REMOVED lines=31> */
[----:B0-----:R-:W3:Y:S04]  /*9220*/  LDL.LU R7, [R1+0x10c8] ;  /* 0x0010c80001077983 */ /* 0x001ee80000300800 */
        /* <DEDUP_REMOVED lines=24> */
[----:B------:R-:W-:Y:S01]  /*93b0*/  STS.U16 [R4+UR5+0xae80], R21 ;  /* 0x00ae801504007988 */ /* 0x000fe20008000405 */
[----:B0-----:R-:W-:-:S03]  /*93c0*/  LOP3.LUT R70, R0, 0x60, RZ, 0x3c, !PT ;  /* 0x0000006000467812 */ /* 0x001fc600078e3cff */
        /* <DEDUP_REMOVED lines=9> */
[----:B------:R-:W-:Y:S01]  /*9460*/  STS.U16 [R70+UR5+0x8300], R41 ;  /* 0x0083002946007988 */ /* 0x000fe20008000405 */
[----:B0-----:R-:W-:-:S03]  /*9470*/  IMAD R4, R90, 0x26, RZ ;  /* 0x000000265a047824 */ /* 0x001fc600078e02ff */
[----:B------:R-:W-:Y:S01]  /*9480*/  STS.U16 [R70+UR5+0x700], R29 ;  /* 0x0007001d46007988 */ /* 0x000fe20008000405 */
[----:B------:R-:W-:-:S03]  /*9490*/  IMAD.WIDE R20, R8, 0x2, R86 ;  /* 0x0000000208147825 */ /* 0x000fc600078e0256 */
[----:B------:R-:W-:Y:S04]  /*94a0*/  STS.U16 [R70+UR5+0x8700], R11 ;  /* 0x0087000b46007988 */ /* 0x000fe80008000405 */
[----:B------:R0:W-:Y:S04]  /*94b0*/  STS.U16 [R70+UR5+0xb00], R10 ;  /* 0x000b000a46007988 */ /* 0x0001e80008000405 */
[----:B------:R1:W-:Y:S04]  /*94c0*/  STS.U16 [R70+UR5+0x8b00], R9 ;  /* 0x008b000946007988 */ /* 0x0003e80008000405 */
[----:B------:R-:W4:Y:S01]  /*94d0*/  LDL.LU R5, [R1+0x10c4] ;  /* 0x0010c40001057983 */ /* 0x000f220000300800 */
[----:B0-----:R-:W-:-:S03]  /*94e0*/  IMAD.WIDE R10, R4, 0x2, R88 ;  /* 0x00000002040a7825 */ /* 0x001fc600078e0258 */
[----:B------:R-:W4:Y:S01]  /*94f0*/  LDL.LU R93, [R1+0x10c0] ;  /* 0x0010c000015d7983 */ /* 0x000f220000300800 */
[----:B-1----:R-:W-:-:S03]  /*9500*/  IMAD.WIDE R8, R4, 0x2, R86 ;  /* 0x0000000204087825 */ /* 0x002fc600078e0256 */
[----:B------:R-:W4:Y:S01]  /*9510*/  LDL.LU R92, [R1+0x10bc] ;  /* 0x0010bc00015c7983 */ /* 0x000f220000300800 */
[----:B------:R-:W-:Y:S01]  /*9520*/  VIADD R4, R62, 0xffffffc1 ;  /* 0xffffffc13e047836 */ /* 0x000fe20000000000 */
[----:B------:R-:W-:Y:S02]  /*9530*/  PRMT R33, RZ, 0x7610, R33 ;  /* 0x00007610ff217816 */ /* 0x000fe40000000021 */
[----:B------:R-:W4:Y:S04]  /*9540*/  LDL.LU R15, [R1+0x10b8] ;  /* 0x0010b800010f7983 */ /* 0x000f280000300800 */
[----:B------:R-:W4:Y:S04]  /*9550*/  LDL.LU R14, [R1+0x10b4] ;  /* 0x0010b400010e7983 */ /* 0x000f280000300800 */
[----:B------:R-:W4:Y:S04]  /*9560*/  LDL.LU R13, [R1+0x10b0] ;  /* 0x0010b000010d7983 */ /* 0x000f280000300800 */
[----:B------:R-:W4:Y:S01]  /*9570*/  LDL.LU R12, [R1+0x10ac] ;  /* 0x0010ac00010c7983 */ /* 0x000f220000300800 */
[----:B------:R-:W-:-:S03]  /*9580*/  PRMT R18, RZ, 0x7610, R18 ;  /* 0x00007610ff127816 */ /* 0x000fc60000000012 */
[----:B------:R-:W4:Y:S04]  /*9590*/  LDL.LU R3, [R1+0x10a8] ;  /* 0x0010a80001037983 */ /* 0x000f280000300800 */
[----:B------:R-:W-:Y:S04]  /*95a0*/  STL [R1+0x1084], R0 ;  /* 0x0010840001007387 */ /* 0x000fe80000100800 */
[----:B------:R-:W-:Y:S04]  /*95b0*/  STL [R1+0x1088], R84 ;  /* 0x0010885401007387 */ /* 0x000fe80000100800 */
[----:B------:R0:W-:Y:S04]  /*95c0*/  STL.64 [R1+0x4c8], R20 ;  /* 0x0004c81401007387 */ /* 0x0001e80000100a00 */
[----:B------:R0:W4:Y:S01]  /*95d0*/  @!P4 LDG.E.U16 R33, desc[UR16][R20.64] ;  /* 0x000000101421c981 */ /* 0x000122000c1e1500 */
[----:B------:R-:W-:-:S03]  /*95e0*/  PRMT R2, RZ, 0x7610, R2 ;  /* 0x00007610ff027816 */ /* 0x000fc60000000002 */
[----:B------:R1:W-:Y:S01]  /*95f0*/  STL.64 [R1+0x450], R10 ;  /* 0x0004500a01007387 */ /* 0x0003e20000100a00 */
[----:B--2---:R-:W-:-:S06]  /*9600*/  PRMT R6, RZ, 0x7610, R6 ;  /* 0x00007610ff067816 */ /* 0x004fcc0000000006 */
[----:B------:R-:W2:Y:S01]  /*9610*/  @!P6 LDG.E.U16 R6, desc[UR16][R8.64] ;  /* 0x000000100806e981 */ /* 0x000ea2000c1e1500 */
[----:B---3--:R-:W-:-:S06]  /*9620*/  PRMT R7, RZ, 0x7610, R7 ;  /* 0x00007610ff077816 */ /* 0x008fcc0000000007 */
[----:B------:R1:W3:Y:S01]  /*9630*/  @!P6 LDG.E.U16 R7, desc[UR16][R10.64] ;  /* 0x000000100a07e981 */ /* 0x0002e2000c1e1500 */
[----:B------:R-:W-:Y:S01]  /*9640*/  ISETP.GE.U32.AND P6, PT, R4, 0x7fffff42, PT ;  /* 0x7fffff420400780c */ /* 0x000fe20003fc6070 */
[----:B------:R-:W-:-:S04]  /*9650*/  IMAD R4, R90, 0x2e, RZ ;  /* 0x0000002e5a047824 */ /* 0x000fc800078e02ff */
[----:B0-----:R-:W-:-:S05]  /*9660*/  IMAD.WIDE R20, R4, 0x2, R88 ;  /* 0x0000000204147825 */ /* 0x001fca00078e0258 */
[----:B------:R-:W4:Y:S01]  /*9670*/  @!P5 LDG.E.U16 R18, desc[UR16][R20.64] ;  /* 0x000000101412d981 */ /* 0x000f22000c1e1500 */
[----:B-1----:R-:W-:-:S05]  /*9680*/  IMAD.WIDE R10, R4, 0x2, R86 ;  /* 0x00000002040a7825 */ /* 0x002fca00078e0256 */
[----:B------:R0:W4:Y:S01]  /*9690*/  @!P5 LDG.E.U16 R2, desc[UR16][R10.64] ;  /* 0x000000100a02d981 */ /* 0x000122000c1e1500 */
[----:B------:R-:W-:-:S05]  /*96a0*/  VIADD R16, R62, 0xffffffc9 ;  /* 0xffffffc93e107836 */ /* 0x000fca0000000000 */
[----:B------:R-:W-:Y:S01]  /*96b0*/  ISETP.GE.U32.AND P4, PT, R16, 0x7fffff4a, PT ;  /* 0x7fffff4a1000780c */ /* 0x000fe20003f86070 */
[----:B------:R1:W-:Y:S01]  /*96c0*/  STL.64 [R1+0x448], R8 ;  /* 0x0004480801007387 */ /* 0x0003e20000100a00 */
[----:B------:R-:W-:Y:S01]  /*96d0*/  IMAD R16, R90, 0x36, RZ ;  /* 0x000000365a107824 */ /* 0x000fe200078e02ff */
[----:B------:R-:W-:Y:S02]  /*96e0*/  PRMT R84, RZ, 0x7610, R84 ;  /* 0x00007610ff547816 */ /* 0x000fe40000000054 */
[----:B------:R-:W-:Y:S01]  /*96f0*/  STL.64 [R1+0x3d0], R20 ;  /* 0x0003d01401007387 */ /* 0x000fe20000100a00 */
[----:B------:R-:W-:Y:S01]  /*9700*/  PRMT R0, RZ, 0x7610, R0 ;  /* 0x00007610ff007816 */ /* 0x000fe20000000000 */
[C---:B------:R-:W-:Y:S02]  /*9710*/  VIADD R17, R62.reuse, 0xffffffb9 ;  /* 0xffffffb93e117836 */ /* 0x040fe40000000000 */
[----:B------:R-:W-:Y:S02]  /*9720*/  VIADD R4, R62, 0xffffffb1 ;  /* 0xffffffb13e047836 */ /* 0x000fe40000000000 */
[----:B-1----:R-:W-:Y:S01]  /*9730*/  IMAD.WIDE R8, R16, 0x2, R88 ;  /* 0x0000000210087825 */ /* 0x002fe200078e0258 */
[----:B------:R-:W-:-:S04]  /*9740*/  ISETP.GE.U32.AND P5, PT, R17, 0x7fffff3a, PT ;  /* 0x7fffff3a1100780c */ /* 0x000fc80003fa6070 */
[----:B------:R1:W4:Y:S01]  /*9750*/  @!P4 LDG.E.U16 R84, desc[UR16][R8.64] ;  /* 0x000000100854c981 */ /* 0x000322000c1e1500 */
[----:B------:R-:W-:Y:S02]  /*9760*/  PRMT R68, RZ, 0x7610, R68 ;  /* 0x00007610ff447816 */ /* 0x000fe40000000044 */
[----:B------:R-:W-:Y:S02]  /*9770*/  PRMT R69, RZ, 0x7610, R69 ;  /* 0x00007610ff457816 */ /* 0x000fe40000000045 */
[----:B------:R-:W-:Y:S02]  /*9780*/  PRMT R91, RZ, 0x7610, R91 ;  /* 0x00007610ff5b7816 */ /* 0x000fe4000000005b */
[----:B------:R-:W-:Y:S02]  /*9790*/  PRMT R85, RZ, 0x7610, R85 ;  /* 0x00007610ff557816 */ /* 0x000fe40000000055 */
[----:B------:R-:W-:Y:S02]  /*97a0*/  IADD3 R17, PT, PT, R62, -0x57, RZ ;  /* 0xffffffa93e117810 */ /* 0x000fe40007ffe0ff */
[----:B------:R-:W-:-:S02]  /*97b0*/  PRMT R81, RZ, 0x7610, R81 ;  /* 0x00007610ff517816 */ /* 0x000fc40000000051 */
[----:B------:R-:W-:Y:S02]  /*97c0*/  PRMT R80, RZ, 0x7610, R80 ;  /* 0x00007610ff507816 */ /* 0x000fe40000000050 */
[----:B------:R-:W-:Y:S02]  /*97d0*/  PRMT R83, RZ, 0x7610, R83 ;  /* 0x00007610ff537816 */ /* 0x000fe40000000053 */
[----:B------:R-:W-:Y:S01]  /*97e0*/  PRMT R82, RZ, 0x7610, R82 ;  /* 0x00007610ff527816 */ /* 0x000fe20000000052 */
[----:B--2---:R-:W-:Y:S04]  /*97f0*/  STL [R1+0x708], R6 ;  /* 0x0007080601007387 */ /* 0x004fe80000100800 */
[----:B---3--:R2:W-:Y:S02]  /*9800*/  STL [R1+0x70c], R7 ;  /* 0x00070c0701007387 */ /* 0x0085e40000100800 */
[----:B--2---:R-:W-:-:S02]  /*9810*/  IMAD.WIDE R6, R16, 0x2, R86 ;  /* 0x0000000210067825 */ /* 0x004fc400078e0256 */
[----:B------:R0:W-:Y:S04]  /*9820*/  STL.64 [R1+0x3c8], R10 ;  /* 0x0003c80a01007387 */ /* 0x0001e80000100a00 */
[----:B------:R2:W3:Y:S01]  /*9830*/  @!P4 LDG.E.U16 R0, desc[UR16][R6.64] ;  /* 0x000000100600c981 */ /* 0x0004e2000c1e1500 */
[----:B------:R-:W-:Y:S01]  /*9840*/  ISETP.GE.U32.AND P4, PT, R4, 0x7fffff32, PT ;  /* 0x7fffff320400780c */ /* 0x000fe20003f86070 */
[C---:B------:R-:W-:Y:S02]  /*9850*/  IMAD R4, R90.reuse, 0x3e, RZ ;  /* 0x0000003e5a047824 */ /* 0x040fe400078e02ff */
[----:B------:R1:W-:Y:S01]  /*9860*/  STL.64 [R1+0x350], R8 ;  /* 0x0003500801007387 */ /* 0x0003e20000100a00 */
[----:B------:R-:W-:-:S03]  /*9870*/  IMAD R16, R90, 0x46, RZ ;  /* 0x000000465a107824 */ /* 0x000fc600078e02ff */
[----:B------:R2:W-:Y:S01]  /*9880*/  STL.64 [R1+0x348], R6 ;  /* 0x0003480601007387 */ /* 0x0005e20000100a00 */
[----:B0-----:R-:W-:-:S03]  /*9890*/  IMAD.WIDE R10, R4, 0x2, R86 ;  /* 0x00000002040a7825 */ /* 0x001fc600078e0256 */
[----:B----4-:R0:W-:Y:S01]  /*98a0*/  STL [R1+0x704], R18 ;  /* 0x0007041201007387 */ /* 0x0101e20000100800 */
[----:B-1----:R-:W-:-:S03]  /*98b0*/  IMAD.WIDE R8, R16, 0x2, R88 ;  /* 0x0000000210087825 */ /* 0x002fc600078e0258 */
[----:B------:R-:W4:Y:S01]  /*98c0*/  @!P6 LDG.E.U16 R69, desc[UR16][R10.64] ;  /* 0x000000100a45e981 */ /* 0x000f22000c1e1500 */
[----:B--2---:R-:W-:-:S03]  /*98d0*/  IMAD.WIDE R6, R16, 0x2, R86 ;  /* 0x0000000210067825 */ /* 0x004fc600078e0256 */
[----:B------:R-:W2:Y:S01]  /*98e0*/  @!P5 LDG.E.U16 R91, desc[UR16][R8.64] ;  /* 0x00000010085bd981 */ /* 0x000ea2000c1e1500 */
[----:B0-----:R-:W-:-:S03]  /*98f0*/  IMAD.WIDE R18, R4, 0x2, R88 ;  /* 0x0000000204127825 */ /* 0x001fc600078e0258 */
[----:B------:R-:W2:Y:S01]  /*9900*/  @!P5 LDG.E.U16 R85, desc[UR16][R6.64] ;  /* 0x000000100655d981 */ /* 0x000ea2000c1e1500 */
[----:B------:R-:W-:-:S03]  /*9910*/  VIADD R4, R62, 0xffffffa1 ;  /* 0xffffffa13e047836 */ /* 0x000fc60000000000 */
[----:B------:R0:W2:Y:S01]  /*9920*/  @!P6 LDG.E.U16 R68, desc[UR16][R18.64] ;  /* 0x000000101244e981 */ /* 0x0000a2000c1e1500 */
[----:B------:R-:W-:Y:S01]  /*9930*/  ISETP.GE.U32.AND P6, PT, R17, 0x7fffff2a, PT ;  /* 0x7fffff2a1100780c */ /* 0x000fe20003fc6070 */
[----:B------:R-:W-:Y:S01]  /*9940*/  IMAD R16, R90, 0x56, RZ ;  /* 0x000000565a107824 */ /* 0x000fe200078e02ff */
[----:B------:R-:W-:Y:S01]  /*9950*/  ISETP.GE.U32.AND P5, PT, R4, 0x7fffff22, PT ;  /* 0x7fffff220400780c */ /* 0x000fe20003fa6070 */
[----:B------:R0:W-:Y:S01]  /*9960*/  STL.64 [R1+0x2d0], R18 ;  /* 0x0002d01201007387 */ /* 0x0001e20000100a00 */
[----:B------:R-:W-:-:S03]  /*9970*/  IMAD R4, R90, 0x4e, RZ ;  /* 0x0000004e5a047824 */ /* 0x000fc600078e02ff */
[----:B------:R1:W-:Y:S04]  /*9980*/  STL.64 [R1+0x2c8], R10 ;  /* 0x0002c80a01007387 */ /* 0x0003e80000100a00 */
[----:B------:R1:W-:Y:S04]  /*9990*/  STL.64 [R1+0x250], R8 ;  /* 0x0002500801007387 */ /* 0x0003e80000100a00 */
[----:B------:R1:W-:Y:S01]  /*99a0*/  STL.64 [R1+0x248], R6 ;  /* 0x0002480601007387 */ /* 0x0003e20000100a00 */
[----:B0-----:R-:W-:-:S04]  /*99b0*/  IMAD.WIDE R18, R4, 0x2, R88 ;  /* 0x0000000204127825 */ /* 0x001fc800078e0258 */
[----:B-1----:R-:W-:-:S04]  /*99c0*/  IMAD.WIDE R10, R4, 0x2, R86 ;  /* 0x00000002040a7825 */ /* 0x002fc800078e0256 */
[----:B------:R-:W-:-:S04]  /*99d0*/  IMAD.WIDE R8, R16, 0x2, R88 ;  /* 0x0000000210087825 */ /* 0x000fc800078e0258 */
[----:B------:R-:W-:Y:S01]  /*99e0*/  IMAD.WIDE R6, R16, 0x2, R86 ;  /* 0x0000000210067825 */ /* 0x000fe200078e0256 */
[----:B------:R-:W2:Y:S03]  /*99f0*/  @!P6 LDG.E.U16 R81, desc[UR16][R8.64] ;  /* 0x000000100851e981 */ /* 0x000ea6000c1e1500 */
[----:B------:R-:W-:Y:S01]  /*9a00*/  VIADD R4, R62, 0xffffff91 ;  /* 0xffffff913e047836 */ /* 0x000fe20000000000 */
[----:B------:R-:W2:Y:S01]  /*9a10*/  @!P6 LDG.E.U16 R80, desc[UR16][R6.64] ;  /* 0x000000100650e981 */ /* 0x000ea2000c1e1500 */
[----:B------:R-:W-:-:S03]  /*9a20*/  IMAD R16, R90, 0x66, RZ ;  /* 0x000000665a107824 */ /* 0x000fc600078e02ff */
[----:B------:R-:W-:Y:S01]  /*9a30*/  ISETP.GE.U32.AND P6, PT, R4, 0x7fffff12, PT ;  /* 0x7fffff120400780c */ /* 0x000fe20003fc6070 */
[----:B------:R-:W-:Y:S01]  /*9a40*/  IMAD R4, R90, 0x5e, RZ ;  /* 0x0000005e5a047824 */ /* 0x000fe200078e02ff */
[----:B------:R-:W-:Y:S04]  /*9a50*/  STL [R1+0x700], R2 ;  /* 0x0007000201007387 */ /* 0x000fe80000100800 */
[----:B------:R0:W-:Y:S04]  /*9a60*/  STL.64 [R1+0x1d0], R18 ;  /* 0x0001d01201007387 */ /* 0x0001e80000100a00 */
[----:B------:R0:W2:Y:S04]  /*9a70*/  @!P4 LDG.E.U16 R83, desc[UR16][R18.64] ;  /* 0x000000101253c981 */ /* 0x0000a8000c1e1500 */
[----:B------:R1:W-:Y:S04]  /*9a80*/  STL.64 [R1+0x1c8], R10 ;  /* 0x0001c80a01007387 */ /* 0x0003e80000100a00 */
[----:B------:R1:W2:Y:S01]  /*9a90*/  @!P4 LDG.E.U16 R82, desc[UR16][R10.64] ;  /* 0x000000100a52c981 */ /* 0x0002a2000c1e1500 */
[----:B0-----:R-:W-:-:S03]  /*9aa0*/  IMAD.WIDE R18, R4, 0x2, R88 ;  /* 0x0000000204127825 */ /* 0x001fc600078e0258 */
[----:B------:R0:W-:Y:S04]  /*9ab0*/  STL.64 [R1+0x150], R8 ;  /* 0x0001500801007387 */ /* 0x0001e80000100a00 */
[----:B------:R0:W-:Y:S01]  /*9ac0*/  STL.64 [R1+0x148], R6 ;  /* 0x0001480601007387 */ /* 0x0001e20000100a00 */
[----:B-1----:R-:W-:-:S03]  /*9ad0*/  IMAD.WIDE R10, R4, 0x2, R86 ;  /* 0x00000002040a7825 */ /* 0x002fc600078e0256 */
[----:B------:R-:W-:Y:S01]  /*9ae0*/  STL.64 [R1+0xd0], R18 ;  /* 0x0000d01201007387 */ /* 0x000fe20000100a00 */
[----:B0-----:R-:W-:-:S03]  /*9af0*/  IMAD.WIDE R8, R16, 0x2, R88 ;  /* 0x0000000210087825 */ /* 0x001fc600078e0258 */
[----:B------:R-:W-:Y:S01]  /*9b00*/  STL.64 [R1+0xc8], R10 ;  /* 0x0000c80a01007387 */ /* 0x000fe20000100a00 */
[----:B------:R-:W-:-:S03]  /*9b10*/  IMAD.WIDE R6, R16, 0x2, R86 ;  /* 0x0000000210067825 */ /* 0x000fc600078e0256 */
[----:B------:R-:W-:Y:S04]  /*9b20*/  STL.64 [R1+0x50], R8 ;  /* 0x0000500801007387 */ /* 0x000fe80000100a00 */
[----:B------:R-:W-:Y:S04]  /*9b30*/  STL.64 [R1+0x48], R6 ;  /* 0x0000480601007387 */ /* 0x000fe80000100a00 */
[----:B------:R-:W2:Y:S01]  /*9b40*/  LDL.LU R63, [R1+0x7e8] ;  /* 0x0007e800013f7983 */ /* 0x000ea20000300800 */
[----:B------:R-:W-:Y:S01]  /*9b50*/  VIADD R17, R62, 0xffffff99 ;  /* 0xffffff993e117836 */ /* 0x000fe20000000000 */
[----:B------:R-:W-:-:S02]  /*9b60*/  PRMT R79, RZ, 0x7610, R79 ;  /* 0x00007610ff4f7816 */ /* 0x000fc4000000004f */
[----:B------:R-:W-:Y:S02]  /*9b70*/  PRMT R78, RZ, 0x7610, R78 ;  /* 0x00007610ff4e7816 */ /* 0x000fe4000000004e */
[----:B------:R-:W-:Y:S01]  /*9b80*/  ISETP.GE.U32.AND P4, PT, R17, 0x7fffff1a, PT ;  /* 0x7fffff1a1100780c */ /* 0x000fe20003f86070 */
[----:B------:R-:W-:Y:S01]  /*9b90*/  VIADD R17, R62, 0xffffff89 ;  /* 0xffffff893e117836 */ /* 0x000fe20000000000 */
[----:B------:R0:W3:Y:S01]  /*9ba0*/  @!P5 LDG.E.U16 R79, desc[UR16][R18.64] ;  /* 0x00000010124fd981 */ /* 0x0000e2000c1e1500 */
[----:B------:R-:W-:-:S03]  /*9bb0*/  IMAD R24, R90, 0x6e, RZ ;  /* 0x0000006e5a187824 */ /* 0x000fc600078e02ff */
[----:B------:R-:W3:Y:S01]  /*9bc0*/  @!P5 LDG.E.U16 R78, desc[UR16][R10.64] ;  /* 0x000000100a4ed981 */ /* 0x000ee2000c1e1500 */
[----:B------:R-:W-:Y:S01]  /*9bd0*/  ISETP.GE.U32.AND P5, PT, R17, 0x7fffff0a, PT ;  /* 0x7fffff0a1100780c */ /* 0x000fe20003fa6070 */
[----:B------:R-:W-:Y:S01]  /*9be0*/  IMAD R20, R90, 0x76, RZ ;  /* 0x000000765a147824 */ /* 0x000fe200078e02ff */
[----:B------:R-:W-:Y:S01]  /*9bf0*/  PRMT R77, RZ, 0x7610, R77 ;  /* 0x00007610ff4d7816 */ /* 0x000fe2000000004d */
[----:B------:R1:W-:Y:S01]  /*9c00*/  STS.U16 [R70+UR5+0xf00], R27 ;  /* 0x000f001b46007988 */ /* 0x0003e20008000405 */
[----:B------:R-:W-:Y:S01]  /*9c10*/  PRMT R76, RZ, 0x7610, R76 ;  /* 0x00007610ff4c7816 */ /* 0x000fe2000000004c */
[----:B------:R-:W-:Y:S01]  /*9c20*/  VIADD R4, R62, 0xffffff81 ;  /* 0xffffff813e047836 */ /* 0x000fe20000000000 */
[----:B------:R-:W-:Y:S01]  /*9c30*/  PRMT R73, RZ, 0x7610, R73 ;  /* 0x00007610ff497816 */ /* 0x000fe20000000049 */
[----:B------:R-:W-:Y:S01]  /*9c40*/  IMAD.WIDE R22, R20, 0x2, R88 ;  /* 0x0000000214167825 */ /* 0x000fe200078e0258 */
[----:B------:R-:W-:Y:S01]  /*9c50*/  PRMT R72, RZ, 0x7610, R72 ;  /* 0x00007610ff487816 */ /* 0x000fe20000000048 */
[----:B------:R-:W3:Y:S02]  /*9c60*/  @!P4 LDG.E.U16 R77, desc[UR16][R8.64] ;  /* 0x00000010084dc981 */ /* 0x000ee4000c1e1500 */
[----:B-1----:R-:W-:-:S02]  /*9c70*/  IMAD.WIDE R26, R24, 0x2, R88 ;  /* 0x00000002181a7825 */ /* 0x002fc400078e0258 */
[----:B------:R1:W3:Y:S02]  /*9c80*/  @!P4 LDG.E.U16 R76, desc[UR16][R6.64] ;  /* 0x00000010064cc981 */ /* 0x0002e4000c1e1500 */
[----:B------:R-:W-:Y:S02]  /*9c90*/  IMAD.WIDE R24, R24, 0x2, R86 ;  /* 0x0000000218187825 */ /* 0x000fe400078e0256 */
[----:B------:R-:W-:Y:S01]  /*9ca0*/  STL [R1+0xfe0], R26 ;  /* 0x000fe01a01007387 */ /* 0x000fe20000100800 */
[----:B------:R-:W-:Y:S01]  /*9cb0*/  PRMT R75, RZ, 0x7610, R75 ;  /* 0x00007610ff4b7816 */ /* 0x000fe2000000004b */
[----:B------:R-:W-:Y:S01]  /*9cc0*/  IMAD.WIDE R20, R20, 0x2, R86 ;  /* 0x0000000214147825 */ /* 0x000fe200078e0256 */
[----:B------:R-:W-:Y:S01]  /*9cd0*/  PRMT R74, RZ, 0x7610, R74 ;  /* 0x00007610ff4a7816 */ /* 0x000fe2000000004a */
[----:B------:R-:W-:Y:S02]  /*9ce0*/  STL [R1+0xfd8], R27 ;  /* 0x000fd81b01007387 */ /* 0x000fe40000100800 */
[----:B------:R-:W-:Y:S01]  /*9cf0*/  VIADD R2, R62, 0xfffffff0 ;  /* 0xfffffff03e027836 */ /* 0x000fe20000000000 */
[----:B------:R-:W-:Y:S01]  /*9d00*/  ISETP.GE.U32.AND P4, PT, R4, 0x7fffff02, PT ;  /* 0x7fffff020400780c */ /* 0x000fe20003f86070 */
[----:B------:R-:W-:Y:S01]  /*9d10*/  STL [R1+0xfec], R24 ;  /* 0x000fec1801007387 */ /* 0x000fe20000100800 */
[----:B------:R-:W-:-:S03]  /*9d20*/  VIADD R4, R62, 0xffffffe8 ;  /* 0xffffffe83e047836 */ /* 0x000fc60000000000 */
[----:B------:R-:W-:Y:S01]  /*9d30*/  STL [R1+0xfe4], R25 ;  /* 0x000fe41901007387 */ /* 0x000fe20000100800 */
[----:B------:R-:W-:-:S03]  /*9d40*/  IMAD R16, R90, 0x7e, RZ ;  /* 0x0000007e5a107824 */ /* 0x000fc600078e02ff */
[----:B------:R-:W3:Y:S04]  /*9d50*/  @!P5 LDG.E.U16 R73, desc[UR16][R22.64] ;  /* 0x000000101649d981 */ /* 0x000ee8000c1e1500 */
[----:B------:R-:W-:Y:S04]  /*9d60*/  STL [R1+0xff8], R22 ;  /* 0x000ff81601007387 */ /* 0x000fe80000100800 */
[----:B------:R-:W3:Y:S01]  /*9d70*/  @!P5 LDG.E.U16 R72, desc[UR16][R20.64] ;  /* 0x000000101448d981 */ /* 0x000ee2000c1e1500 */
[----:B------:R-:W-:-:S03]  /*9d80*/  ISETP.GE.U32.AND P5, PT, R2, 0x7fffff71, PT ;  /* 0x7fffff710200780c */ /* 0x000fc60003fa6070 */
[----:B------:R-:W-:Y:S01]  /*9d90*/  STL [R1+0xff0], R23 ;  /* 0x000ff01701007387 */ /* 0x000fe20000100800 */
[----:B0-----:R-:W-:-:S03]  /*9da0*/  IMAD.WIDE R18, R16, 0x2, R88 ;  /* 0x0000000210127825 */ /* 0x001fc600078e0258 */
[----:B------:R-:W-:Y:S04]  /*9db0*/  STL [R1+0x1004], R20 ;  /* 0x0010041401007387 */ /* 0x000fe80000100800 */
[----:B------:R-:W3:Y:S04]  /*9dc0*/  @!P6 LDG.E.U16 R75, desc[UR16][R26.64] ;  /* 0x000000101a4be981 */ /* 0x000ee8000c1e1500 */
[----:B------:R-:W3:Y:S01]  /*9dd0*/  @!P6 LDG.E.U16 R74, desc[UR16][R24.64] ;  /* 0x00000010184ae981 */ /* 0x000ee2000c1e1500 */
[----:B------:R-:W-:Y:S01]  /*9de0*/  ISETP.GE.U32.AND P6, PT, R4, 0x7fffff69, PT ;  /* 0x7fffff690400780c */ /* 0x000fe20003fc6070 */
[----:B------:R-:W-:-:S02]  /*9df0*/  IMAD R4, R90, 0xf, RZ ;  /* 0x0000000f5a047824 */ /* 0x000fc400078e02ff */
[----:B------:R-:W-:Y:S01]  /*9e00*/  STL [R1+0xffc], R21 ;  /* 0x000ffc1501007387 */ /* 0x000fe20000100800 */
[----:B------:R-:W-:-:S03]  /*9e10*/  IMAD.WIDE R16, R16, 0x2, R86 ;  /* 0x0000000210107825 */ /* 0x000fc600078e0256 */
[----:B------:R-:W3:Y:S01]  /*9e20*/  LDL.LU R57, [R1+0x7f0] ;  /* 0x0007f00001397983 */ /* 0x000ee20000300800 */
[----:B------:R-:W-:-:S03]  /*9e30*/  PRMT R67, RZ, 0x7610, R67 ;  /* 0x00007610ff437816 */ /* 0x000fc60000000043 */
[----:B------:R-:W4:Y:S01]  /*9e40*/  LDL.LU R55, [R1+0x7f4] ;  /* 0x0007f40001377983 */ /* 0x000f220000300800 */
[----:B------:R-:W-:-:S03]  /*9e50*/  IMAD R2, R90, 0x17, RZ ;  /* 0x000000175a027824 */ /* 0x000fc600078e02ff */
[----:B------:R-:W4:Y:S01]  /*9e60*/  LDL.LU R56, [R1+0x7f8] ;  /* 0x0007f80001387983 */ /* 0x000f220000300800 */
[----:B-1----:R-:W-:-:S03]  /*9e70*/  IMAD.WIDE R6, R4, 0x2, R88 ;  /* 0x0000000204067825 */ /* 0x002fc600078e0258 */
[----:B------:R-:W4:Y:S01]  /*9e80*/  LDL.LU R59, [R1+0x7fc] ;  /* 0x0007fc00013b7983 */ /* 0x000f220000300800 */
[----:B------:R-:W-:-:S03]  /*9e90*/  IMAD.WIDE R10, R4, 0x2, R86 ;  /* 0x00000002040a7825 */ /* 0x000fc600078e0256 */
[----:B------:R-:W4:Y:S01]  /*9ea0*/  LDL.LU R58, [R1+0x800] ;  /* 0x00080000013a7983 */ /* 0x000f220000300800 */
[----:B------:R-:W-:-:S03]  /*9eb0*/  PRMT R66, RZ, 0x7610, R66 ;  /* 0x00007610ff427816 */ /* 0x000fc60000000042 */
[----:B------:R-:W4:Y:S01]  /*9ec0*/  LDL.LU R61, [R1+0x804] ;  /* 0x00080400013d7983 */ /* 0x000f220000300800 */
[----:B------:R-:W-:-:S03]  /*9ed0*/  IMAD.WIDE R8, R2, 0x2, R88 ;  /* 0x0000000202087825 */ /* 0x000fc600078e0258 */
[----:B------:R-:W-:Y:S01]  /*9ee0*/  STL [R1+0x1010], R18 ;  /* 0x0010101201007387 */ /* 0x000fe20000100800 */
[----:B------:R-:W-:-:S03]  /*9ef0*/  PRMT R65, RZ, 0x7610, R65 ;  /* 0x00007610ff417816 */ /* 0x000fc60000000041 */
[----:B------:R-:W-:Y:S04]  /*9f00*/  STL [R1+0x1008], R19 ;  /* 0x0010081301007387 */ /* 0x000fe80000100800 */
[----:B------:R-:W-:Y:S01]  /*9f10*/  STL [R1+0x101c], R16 ;  /* 0x00101c1001007387 */ /* 0x000fe20000100800 */
[----:B------:R-:W-:-:S03]  /*9f20*/  PRMT R64, RZ, 0x7610, R64 ;  /* 0x00007610ff407816 */ /* 0x000fc60000000040 */
[----:B------:R-:W-:Y:S04]  /*9f30*/  STL [R1+0x1014], R17 ;  /* 0x0010141101007387 */ /* 0x000fe80000100800 */
[----:B------:R0:W-:Y:S04]  /*9f40*/  STL.64 [R1+0x5c0], R6 ;  /* 0x0005c00601007387 */ /* 0x0001e80000100a00 */
[----:B------:R0:W4:Y:S04]  /*9f50*/  @!P5 LDG.E.U16 R67, desc[UR16][R6.64] ;  /* 0x000000100643d981 */ /* 0x000128000c1e1500 */
[----:B------:R1:W-:Y:S04]  /*9f60*/  STL.64 [R1+0x5b8], R10 ;  /* 0x0005b80a01007387 */ /* 0x0003e80000100a00 */
[----:B------:R-:W4:Y:S01]  /*9f70*/  LDL.LU R60, [R1+0x808] ;  /* 0x00080800013c7983 */ /* 0x000f220000300800 */
[----:B0-----:R-:W-:-:S03]  /*9f80*/  IMAD.WIDE R6, R2, 0x2, R86 ;  /* 0x0000000202067825 */ /* 0x001fc600078e0256 */
[----:B------:R0:W-:Y:S04]  /*9f90*/  STL.64 [R1+0x540], R8 ;  /* 0x0005400801007387 */ /* 0x0001e80000100a00 */
[----:B------:R-:W4:Y:S04]  /*9fa0*/  @!P5 LDG.E.U16 R66, desc[UR16][R10.64] ;  /* 0x000000100a42d981 */ /* 0x000f28000c1e1500 */
[----:B------:R-:W4:Y:S04]  /*9fb0*/  @!P6 LDG.E.U16 R65, desc[UR16][R8.64] ;  /* 0x000000100841e981 */ /* 0x000f28000c1e1500 */
[----:B------:R-:W4:Y:S04]  /*9fc0*/  @!P6 LDG.E.U16 R64, desc[UR16][R6.64] ;  /* 0x000000100640e981 */ /* 0x000f28000c1e1500 */
[----:B-1----:R-:W4:Y:S04]  /*9fd0*/  LDL.LU.64 R10, [R1+0x10a0] ;  /* 0x0010a000010a7983 */ /* 0x002f280000300a00 */
[----:B------:R1:W-:Y:S04]  /*9fe0*/  STL.64 [R1+0x538], R6 ;  /* 0x0005380601007387 */ /* 0x0003e80000100a00 */
[----:B0-----:R-:W4:Y:S01]  /*9ff0*/  LDL.LU.64 R8, [R1+0x1098] ;  /* 0x0010980001087983 */ /* 0x001f220000300a00 */
[----:B--2---:R-:W-:-:S03]  /*a000*/  ISETP.GE.AND P5, PT, R63, RZ, PT ;  /* 0x000000ff3f00720c */ /* 0x004fc60003fa6270 */
[----:B------:R-:W2:Y:S04]  /*a010*/  LDL.LU R63, [R1+0x80c] ;  /* 0x00080c00013f7983 */ /* 0x000ea80000300800 */
[----:B-1----:R-:W2:Y:S04]  /*a020*/  LDL.LU.64 R6, [R1+0x1090] ;  /* 0x0010900001067983 */ /* 0x002ea80000300a00 */
[----:B------:R-:W2:Y:S04]  /*a030*/  LDL.LU R54, [R1+0x810] ;  /* 0x0008100001367983 */ /* 0x000ea80000300800 */
[----:B------:R-:W2:Y:S01]  /*a040*/  LDL.LU R49, [R1+0x23c] ;  /* 0x00023c0001317983 */ /* 0x000ea20000300800 */
[----:B------:R-:W-:-:S02]  /*a050*/  PRMT R71, RZ, 0x7610, R71 ;  /* 0x00007610ff477816 */ /* 0x000fc40000000047 */
[----:B------:R-:W-:-:S04]  /*a060*/  PRMT R48, RZ, 0x7610, R48 ;  /* 0x00007610ff307816 */ /* 0x000fc80000000030 */
[----:B------:R-:W4:Y:S04]  /*a070*/  @!P4 LDG.E.U16 R71, desc[UR16][R18.64] ;  /* 0x000000101247c981 */ /* 0x000f28000c1e1500 */
[----:B------:R0:W4:Y:S01]  /*a080*/  @!P4 LDG.E.U16 R48, desc[UR16][R16.64] ;  /* 0x000000101030c981 */ /* 0x000122000c1e1500 */
[----:B---3--:R-:W-:-:S03]  /*a090*/  ISETP.GE.AND P4, PT, R57, RZ, PT ;  /* 0x000000ff3900720c */ /* 0x008fc60003f86270 */
[----:B------:R-:W3:Y:S04]  /*a0a0*/  LDL.LU R57, [R1+0x814] ;  /* 0x0008140001397983 */ /* 0x000ee80000300800 */
[----:B------:R-:W3:Y:S01]  /*a0b0*/  LDL.LU R47, [R1+0x238] ;  /* 0x00023800012f7983 */ /* 0x000ee20000300800 */
[----:B--2---:R-:W-:Y:S01]  /*a0c0*/  @!P2 IMAD.MOV R49, RZ, RZ, -R49 ;  /* 0x000000ffff31a224 */ /* 0x004fe200078e0a31 */
[----:B----4-:R-:W-:Y:S02]  /*a0d0*/  ISETP.GE.AND P2, PT, R56, RZ, PT ;  /* 0x000000ff3800720c */ /* 0x010fe40003f46270 */
[----:B------:R-:W2:Y:S04]  /*a0e0*/  LDL.LU R56, [R1+0x818] ;  /* 0x0008180001387983 */ /* 0x000ea80000300800 */
[----:B------:R-:W4:Y:S01]  /*a0f0*/  LDL.LU R22, [R1+0x1c4] ;  /* 0x0001c40001167983 */ /* 0x000f220000300800 */
[----:B---3--:R-:W-:Y:S01]  /*a100*/  @!P3 IMAD.MOV R47, RZ, RZ, -R47 ;  /* 0x000000ffff2fb224 */ /* 0x008fe200078e0a2f */
[----:B------:R-:W-:-:S02]  /*a110*/  ISETP.GE.AND P3, PT, R59, RZ, PT ;  /* 0x000000ff3b00720c */ /* 0x000fc40003f66270 */
[----:B------:R-:W3:Y:S04]  /*a120*/  LDL.LU R59, [R1+0x81c] ;  /* 0x00081c00013b7983 */ /* 0x000ee80000300800 */
[----:B------:R-:W2:Y:S04]  /*a130*/  LDL.LU R29, [R1+0x1c0] ;  /* 0x0001c000011d7983 */ /* 0x000ea80000300800 */
[----:B------:R-:W3:Y:S01]  /*a140*/  LDL.LU R37, [R1+0x1bc] ;  /* 0x0001bc0001257983 */ /* 0x000ee20000300800 */
[----:B----4-:R-:W-:Y:S01]  /*a150*/  @!P5 IMAD.MOV R22, RZ, RZ, -R22 ;  /* 0x000000ffff16d224 */ /* 0x010fe200078e0a16 */
[----:B------:R-:W-:-:S02]  /*a160*/  ISETP.GE.AND P5, PT, R58, RZ, PT ;  /* 0x000000ff3a00720c */ /* 0x000fc40003fa6270 */
[----:B------:R-:W4:Y:S04]  /*a170*/  LDL.LU R58, [R1+0x820] ;  /* 0x00082000013a7983 */ /* 0x000f280000300800 */
[----:B------:R-:W4:Y:S01]  /*a180*/  LDL.LU R45, [R1+0x1b8] ;  /* 0x0001b800012d7983 */ /* 0x000f220000300800 */
[----:B------:R-:W-:-:S04]  /*a190*/  IMAD.MOV.U32 R52, RZ, RZ, R5 ;  /* 0x000000ffff347224 */ /* 0x000fc800078e0005 */
[----:B------:R-:W-:Y:S01]  /*a1a0*/  @!P1 IMAD.MOV R52, RZ, RZ, -R52 ;  /* 0x000000ffff349224 */ /* 0x000fe200078e0a34 */
[----:B------:R-:W-:Y:S01]  /*a1b0*/  ISETP.GE.AND P1, PT, R55, RZ, PT ;  /* 0x000000ff3700720c */ /* 0x000fe20003f26270 */
[----:B--2---:R-:W-:Y:S01]  /*a1c0*/  @!P4 IMAD.MOV R29, RZ, RZ, -R29 ;  /* 0x000000ffff1dc224 */ /* 0x004fe200078e0a1d */
[----:B------:R-:W-:Y:S02]  /*a1d0*/  ISETP.GE.AND P4, PT, R61, RZ, PT ;  /* 0x000000ff3d00720c */ /* 0x000fe40003f86270 */
[----:B------:R-:W2:Y:S09]  /*a1e0*/  LDL.LU R61, [R1+0x824] ;  /* 0x00082400013d7983 */ /* 0x000eb20000300800 */
[----:B---3--:R-:W-:-:S02]  /*a1f0*/  @!P1 IADD3 R37, PT, PT, -R37, RZ, RZ ;  /* 0x000000ff25259210 */ /* 0x008fc40007ffe1ff */
[----:B------:R-:W-:Y:S01]  /*a200*/  ISETP.GE.AND P1, PT, R60, RZ, PT ;  /* 0x000000ff3c00720c */ /* 0x000fe20003f26270 */
[----:B------:R-:W3:Y:S04]  /*a210*/  LDL.LU R43, [R1+0x144] ;  /* 0x00014400012b7983 */ /* 0x000ee80000300800 */
[----:B------:R-:W2:Y:S04]  /*a220*/  LDL.LU R60, [R1+0x828] ;  /* 0x00082800013c7983 */ /* 0x000ea80000300800 */
[----:B------:R-:W2:Y:S01]  /*a230*/  LDL.LU R41, [R1+0x140] ;  /* 0x0001400001297983 */ /* 0x000ea20000300800 */
[----:B----4-:R-:W-:Y:S01]  /*a240*/  @!P2 IMAD.MOV R45, RZ, RZ, -R45 ;  /* 0x000000ffff2da224 */ /* 0x010fe200078e0a2d */
[----:B------:R-:W-:-:S02]  /*a250*/  ISETP.GE.AND P2, PT, R63, RZ, PT ;  /* 0x000000ff3f00720c */ /* 0x000fc40003f46270 */
[----:B------:R-:W4:Y:S04]  /*a260*/  LDL.LU R63, [R1+0x82c] ;  /* 0x00082c00013f7983 */ /* 0x000f280000300800 */
[----:B------:R-:W4:Y:S04]  /*a270*/  LDL.LU R39, [R1+0x13c] ;  /* 0x00013c0001277983 */ /* 0x000f280000300800 */
[----:B------:R-:W4:Y:S04]  /*a280*/  LDL.LU R2, [R1+0x830] ;  /* 0x0008300001027983 */ /* 0x000f280000300800 */
[----:B------:R-:W0:Y:S04]  /*a290*/  LDL.LU R16, [R1+0x138] ;  /* 0x0001380001107983 */ /* 0x000e280000300800 */
[----:B------:R-:W4:Y:S04]  /*a2a0*/  LDL.LU R51, [R1+0x834] ;  /* 0x0008340001337983 */ /* 0x000f280000300800 */
[----:B------:R-:W4:Y:S04]  /*a2b0*/  LDL.LU R24, [R1+0xc4] ;  /* 0x0000c40001187983 */ /* 0x000f280000300800 */
[----:B------:R-:W4:Y:S01]  /*a2c0*/  LDL.LU R55, [R1+0x838] ;  /* 0x0008380001377983 */ /* 0x000f220000300800 */
[----:B---3--:R-:W-:Y:S01]  /*a2d0*/  @!P3 IMAD.MOV R43, RZ, RZ, -R43 ;  /* 0x000000ffff2bb224 */ /* 0x008fe200078e0a2b */
[----:B------:R-:W-:-:S02]  /*a2e0*/  ISETP.GE.AND P3, PT, R54, RZ, PT ;  /* 0x000000ff3600720c */ /* 0x000fc40003f66270 */
[----:B------:R-:W3:Y:S04]  /*a2f0*/  LDL.LU R54, [R1+0x83c] ;  /* 0x00083c0001367983 */ /* 0x000ee80000300800 */
[----:B------:R-:W3:Y:S01]  /*a300*/  LDL.LU R31, [R1+0xc0] ;  /* 0x0000c000011f7983 */ /* 0x000ee20000300800 */
[----:B--2---:R-:W-:Y:S01]  /*a310*/  @!P5 IMAD.MOV R41, RZ, RZ, -R41 ;  /* 0x000000ffff29d224 */ /* 0x004fe200078e0a29 */
[----:B------:R-:W-:Y:S02]  /*a320*/  ISETP.GE.AND P5, PT, R57, RZ, PT ;  /* 0x000000ff3900720c */ /* 0x000fe40003fa6270 */
[----:B------:R-:W2:Y:S04]  /*a330*/  LDL.LU R57, [R1+0x840] ;  /* 0x0008400001397983 */ /* 0x000ea80000300800 */
[----:B------:R-:W2:Y:S01]  /*a340*/  LDL.LU R35, [R1+0xbc] ;  /* 0x0000bc0001237983 */ /* 0x000ea20000300800 */
[----:B----4-:R-:W-:Y:S01]  /*a350*/  @!P4 IMAD.MOV R39, RZ, RZ, -R39 ;  /* 0x000000ffff27c224 */ /* 0x010fe200078e0a27 */
[----:B------:R-:W-:-:S02]  /*a360*/  ISETP.GE.AND P4, PT, R56, RZ, PT ;  /* 0x000000ff3800720c */ /* 0x000fc40003f86270 */
[----:B------:R-:W4:Y:S01]  /*a370*/  LDL.LU R56, [R1+0x844] ;  /* 0x0008440001387983 */ /* 0x000f220000300800 */
[----:B0-----:R-:W-:Y:S01]  /*a380*/  @!P1 IMAD.MOV R16, RZ, RZ, -R16 ;  /* 0x000000ffff109224 */ /* 0x001fe200078e0a10 */
[----:B------:R-:W-:Y:S02]  /*a390*/  ISETP.GE.AND P1, PT, R59, RZ, PT ;  /* 0x000000ff3b00720c */ /* 0x000fe40003f26270 */
[----:B------:R-:W4:Y:S04]  /*a3a0*/  LDL.LU R59, [R1+0x848] ;  /* 0x00084800013b7983 */ /* 0x000f280000300800 */
[----:B------:R-:W4:Y:S01]  /*a3b0*/  LDL.LU R26, [R1+0xb8] ;  /* 0x0000b800011a7983 */ /* 0x000f220000300800 */
[----:B------:R-:W-:Y:S01]  /*a3c0*/  @!P2 IMAD.MOV R24, RZ, RZ, -R24 ;  /* 0x000000ffff18a224 */ /* 0x000fe200078e0a18 */
[----:B------:R-:W-:-:S02]  /*a3d0*/  ISETP.GE.AND P2, PT, R58, RZ, PT ;  /* 0x000000ff3a00720c */ /* 0x000fc40003f46270 */
[----:B------:R-:W4:Y:S04]  /*a3e0*/  LDL.LU R58, [R1+0x84c] ;  /* 0x00084c00013a7983 */ /* 0x000f280000300800 */
[----:B------:R-:W4:Y:S01]  /*a3f0*/  LDL.LU R20, [R1+0x44] ;  /* 0x0000440001147983 */ /* 0x000f220000300800 */
[----:B---3--:R-:W-:Y:S01]  /*a400*/  @!P3 IMAD.MOV R31, RZ, RZ, -R31 ;  /* 0x000000ffff1fb224 */ /* 0x008fe200078e0a1f */
[----:B------:R-:W-:Y:S02]  /*a410*/  ISETP.GE.AND P3, PT, R61, RZ, PT ;  /* 0x000000ff3d00720c */ /* 0x000fe40003f66270 */
[----:B------:R-:W3:Y:S01]  /*a420*/  LDL.LU R61, [R1+0x858] ;  /* 0x00085800013d7983 */ /* 0x000ee20000300800 */
[----:B--2---:R-:W-:Y:S01]  /*a430*/  @!P5 IMAD.MOV R35, RZ, RZ, -R35 ;  /* 0x000000ffff23d224 */ /* 0x004fe200078e0a23 */
[----:B------:R-:W-:-:S02]  /*a440*/  ISETP.GE.AND P5, PT, R60, RZ, PT ;  /* 0x000000ff3c00720c */ /* 0x000fc40003fa6270 */
[----:B------:R-:W2:Y:S04]  /*a450*/  LDL.LU R60, [R1+0x854] ;  /* 0x00085400013c7983 */ /* 0x000ea80000300800 */
[----:B------:R-:W2:Y:S01]  /*a460*/  LDL.LU R18, [R1+0x40] ;  /* 0x0000400001127983 */ /* 0x000ea20000300800 */
[----:B----4-:R-:W-:Y:S01]  /*a470*/  @!P4 IMAD.MOV R26, RZ, RZ, -R26 ;  /* 0x000000ffff1ac224 */ /* 0x010fe200078e0a1a */
[----:B------:R-:W-:Y:S02]  /*a480*/  ISETP.GE.AND P4, PT, R63, RZ, PT ;  /* 0x000000ff3f00720c */ /* 0x000fe40003f86270 */
[----:B------:R-:W4:Y:S04]  /*a490*/  LDL.LU R63, [R1+0x850] ;  /* 0x00085000013f7983 */ /* 0x000f280000300800 */
[----:B------:R-:W3:Y:S04]  /*a4a0*/  LDL.LU R5, [R1+0x3c] ;  /* 0x00003c0001057983 */ /* 0x000ee80000300800 */
[----:B------:R-:W4:Y:S01]  /*a4b0*/  LDL.LU R4, [R1+0x38] ;  /* 0x0000380001047983 */ /* 0x000f220000300800 */
[----:B------:R-:W-:Y:S01]  /*a4c0*/  @!P1 IMAD.MOV R20, RZ, RZ, -R20 ;  /* 0x000000ffff149224 */ /* 0x000fe200078e0a14 */
[----:B------:R-:W-:-:S02]  /*a4d0*/  ISETP.GE.AND P1, PT, R2, RZ, PT ;  /* 0x000000ff0200720c */ /* 0x000fc40003f26270 */
[----:B------:R-:W-:Y:S02]  /*a4e0*/  @!P4 IADD3 R93, PT, PT, -R93, RZ, RZ ;  /* 0x000000ff5d5dc210 */ /* 0x000fe40007ffe1ff */
[----:B------:R-:W-:-:S09]  /*a4f0*/  ISETP.GE.AND P4, PT, R57, RZ, PT ;  /* 0x000000ff3900720c */ /* 0x000fd20003f86270 */
[----:B------:R-:W-:Y:S01]  /*a500*/  @!P1 IMAD.MOV R92, RZ, RZ, -R92 ;  /* 0x000000ffff5c9224 */ /* 0x000fe200078e0a5c */
[----:B------:R-:W-:Y:S01]  /*a510*/  ISETP.GE.AND P1, PT, R56, RZ, PT ;  /* 0x000000ff3800720c */ /* 0x000fe20003f26270 */
[----:B------:R-:W-:Y:S02]  /*a520*/  VIADD R2, R62, 0xffffffd8 ;  /* 0xffffffd83e027836 */ /* 0x000fe40000000000 */
[----:B------:R-:W-:Y:S01]  /*a530*/  @!P4 IMAD.MOV R12, RZ, RZ, -R12 ;  /* 0x000000ffff0cc224 */ /* 0x000fe200078e0a0c */
[----:B------:R-:W-:Y:S02]  /*a540*/  PRMT R46, RZ, 0x7610, R46 ;  /* 0x00007610ff2e7816 */ /* 0x000fe4000000002e */
[----:B------:R-:W-:-:S07]  /*a550*/  PRMT R53, RZ, 0x7610, R53 ;  /* 0x00007610ff357816 */ /* 0x000fce0000000035 */
[----:B------:R-:W-:Y:S02]  /*a560*/  @!P1 IMAD.MOV R11, RZ, RZ, -R11 ;  /* 0x000000ffff0b9224 */ /* 0x000fe400078e0a0b */
[----:B--2---:R-:W-:Y:S01]  /*a570*/  @!P2 IMAD.MOV R18, RZ, RZ, -R18 ;  /* 0x000000ffff12a224 */ /* 0x004fe200078e0a12 */
[----:B------:R-:W-:Y:S01]  /*a580*/  ISETP.GE.AND P2, PT, R51, RZ, PT ;  /* 0x000000ff3300720c */ /* 0x000fe20003f46270 */
[----:B------:R-:W-:-:S12]  /*a590*/  VIADD R51, R62, 0xffffffe0 ;  /* 0xffffffe03e337836 */ /* 0x000fd80000000000 */
[----:B------:R-:W-:Y:S01]  /*a5a0*/  @!P2 IMAD.MOV R15, RZ, RZ, -R15 ;  /* 0x000000ffff0fa224 */ /* 0x000fe200078e0a0f */
[----:B------:R-:W-:Y:S02]  /*a5b0*/  ISETP.GE.AND P2, PT, R59, RZ, PT ;  /* 0x000000ff3b00720c */ /* 0x000fe40003f46270 */
[----:B------:R-:W-:Y:S02]  /*a5c0*/  ISETP.GE.U32.AND P6, PT, R51, 0x7fffff61, PT ;  /* 0x7fffff613300780c */ /* 0x000fe40003fc6070 */
[----:B------:R-:W-:-:S09]  /*a5d0*/  ISETP.GE.AND P4, PT, R60, RZ, PT ;  /* 0x000000ff3c00720c */ /* 0x000fd20003f86270 */
[----:B------:R-:W-:Y:S01]  /*a5e0*/  @!P2 IMAD.MOV R10, RZ, RZ, -R10 ;  /* 0x000000ffff0aa224 */ /* 0x000fe200078e0a0a */
[----:B------:R-:W-:Y:S01]  /*a5f0*/  ISETP.GE.U32.AND P2, PT, R2, 0x7fffff59, PT ;  /* 0x7fffff590200780c */ /* 0x000fe20003f46070 */
[----:B------:R-:W-:Y:S02]  /*a600*/  IMAD R2, R90, 0x1f, RZ ;  /* 0x0000001f5a027824 */ /* 0x000fe400078e02ff */
[----:B---3--:R-:W-:Y:S01]  /*a610*/  @!P3 IMAD.MOV R5, RZ, RZ, -R5 ;  /* 0x000000ffff05b224 */ /* 0x008fe200078e0a05 */
[----:B------:R-:W-:-:S13]  /*a620*/  ISETP.GE.AND P3, PT, R55, RZ, PT ;  /* 0x000000ff3700720c */ /* 0x000fda0003f66270 */
[----:B------:R-:W-:Y:S01]  /*a630*/  @!P3 IMAD.MOV R14, RZ, RZ, -R14 ;  /* 0x000000ffff0eb224 */ /* 0x000fe200078e0a0e */
[----:B------:R-:W-:Y:S01]  /*a640*/  ISETP.GE.AND P3, PT, R58, RZ, PT ;  /* 0x000000ff3a00720c */ /* 0x000fe20003f66270 */
[----:B----4-:R-:W-:Y:S01]  /*a650*/  @!P5 IMAD.MOV R4, RZ, RZ, -R4 ;  /* 0x000000ffff04d224 */ /* 0x010fe200078e0a04 */
[----:B------:R-:W-:-:S11]  /*a660*/  ISETP.GE.AND P5, PT, R54, RZ, PT ;  /* 0x000000ff3600720c */ /* 0x000fd60003fa6270 */
[----:B------:R-:W-:Y:S01]  /*a670*/  @!P3 IMAD.MOV R9, RZ, RZ, -R9 ;  /* 0x000000ffff09b224 */ /* 0x000fe200078e0a09 */
[----:B------:R-:W-:Y:S02]  /*a680*/  ISETP.NE.AND P3, PT, R3, RZ, PT ;  /* 0x000000ff0300720c */ /* 0x000fe40003f65270 */
[----:B------:R-:W-:-:S04]  /*a690*/  LOP3.LUT R3, RZ, R3, RZ, 0x33, !PT ;  /* 0x00000003ff037212 */ /* 0x000fc800078e33ff */
[C---:B------:R-:W-:Y:S02]  /*a6a0*/  SEL R62, R3.reuse, R49, !P3 ;  /* 0x00000031033e7207 */ /* 0x040fe40005800000 */
[C---:B------:R-:W-:Y:S02]  /*a6b0*/  SEL R60, R3.reuse, R41, !P3 ;  /* 0x00000029033c7207 */ /* 0x040fe40005800000 */
[C---:B------:R-:W-:Y:S02]  /*a6c0*/  SEL R58, R3.reuse, R20, !P3 ;  /* 0x00000014033a7207 */ /* 0x040fe40005800000 */
[C---:B------:R-:W-:Y:S02]  /*a6d0*/  SEL R41, R3.reuse, R15, !P3 ;  /* 0x0000000f03297207 */ /* 0x040fe40005800000 */
[C---:B------:R-:W-:Y:S01]  /*a6e0*/  SEL R49, R3.reuse, R14, !P3 ;  /* 0x0000000e03317207 */ /* 0x040fe20005800000 */
[----:B------:R-:W-:Y:S01]  /*a6f0*/  IMAD.WIDE R14, R2, 0x2, R88 ;  /* 0x00000002020e7825 */ /* 0x000fe200078e0258 */
[----:B------:R-:W-:-:S02]  /*a700*/  SEL R54, R3, R11, !P3 ;  /* 0x0000000b03367207 */ /* 0x000fc40005800000 */
[----:B------:R-:W-:Y:S01]  /*a710*/  SEL R20, R3, R10, !P3 ;  /* 0x0000000a03147207 */ /* 0x000fe20005800000 */
[----:B------:R-:W-:Y:S01]  /*a720*/  IMAD.WIDE R10, R2, 0x2, R86 ;  /* 0x00000002020a7825 */ /* 0x000fe200078e0256 */
[----:B------:R0:W2:Y:S04]  /*a730*/  @!P6 LDG.E.U16 R46, desc[UR16][R14.64] ;  /* 0x000000100e2ee981 */ /* 0x0000a8000c1e1500 */
[----:B------:R1:W3:Y:S04]  /*a740*/  @!P6 LDG.E.U16 R53, desc[UR16][R10.64] ;  /* 0x000000100a35e981 */ /* 0x0002e8000c1e1500 */
[----:B------:R0:W-:Y:S01]  /*a750*/  STL.64 [R1+0x4c0], R14 ;  /* 0x0004c00e01007387 */ /* 0x0001e20000100a00 */
[----:B------:R-:W-:-:S03]  /*a760*/  PRMT R44, RZ, 0x7610, R44 ;  /* 0x00007610ff2c7816 */ /* 0x000fc6000000002c */
[----:B------:R1:W-:Y:S01]  /*a770*/  STL.64 [R1+0x4b8], R10 ;  /* 0x0004b80a01007387 */ /* 0x0003e20000100a00 */
[----:B0-----:R-:W-:-:S04]  /*a780*/  IMAD R15, R90, 0x27, RZ ;  /* 0x000000275a0f7824 */ /* 0x001fc800078e02ff */
[----:B-1----:R-:W-:Y:S01]  /*a790*/  IMAD.WIDE R10, R15, 0x2, R88 ;  /* 0x000000020f0a7825 */ /* 0x002fe200078e0258 */
[----:B------:R-:W-:-:S04]  /*a7a0*/  SEL R56, R3, R5, !P3 ;  /* 0x0000000503387207 */ /* 0x000fc80005800000 */
[----:B------:R0:W4:Y:S01]  /*a7b0*/  @!P2 LDG.E.U16 R44, desc[UR16][R10.64] ;  /* 0x000000100a2ca981 */ /* 0x000122000c1e1500 */
[----:B------:R-:W-:Y:S01]  /*a7c0*/  PRMT R5, RZ, 0x7610, R5 ;  /* 0x00007610ff057816 */ /* 0x000fe20000000005 */
[----:B------:R-:W-:Y:S01]  /*a7d0*/  @!P5 IMAD.MOV R13, RZ, RZ, -R13 ;  /* 0x000000ffff0dd224 */ /* 0x000fe200078e0a0d */
[----:B------:R-:W-:Y:S02]  /*a7e0*/  ISETP.GE.AND P5, PT, R61, RZ, PT ;  /* 0x000000ff3d00720c */ /* 0x000fe40003fa6270 */
[C---:B------:R-:W-:Y:S02]  /*a7f0*/  SEL R61, R3.reuse, R47, !P3 ;  /* 0x0000002f033d7207 */ /* 0x040fe40005800000 */
[----:B------:R-:W-:Y:S01]  /*a800*/  SEL R47, R3, R26, !P3 ;  /* 0x0000001a032f7207 */ /* 0x000fe20005800000 */
[----:B--2---:R-:W-:Y:S04]  /*a810*/  STL [R1+0x106c], R46 ;  /* 0x00106c2e01007387 */ /* 0x004fe80000100800 */
[----:B---3--:R-:W-:Y:S04]  /*a820*/  STL [R1+0x750], R53 ;  /* 0x0007503501007387 */ /* 0x008fe80000100800 */
[----:B------:R0:W-:Y:S02]  /*a830*/  STL.64 [R1+0x440], R10 ;  /* 0x0004400a01007387 */ /* 0x0001e40000100a00 */
[----:B0-----:R-:W-:-:S05]  /*a840*/  IMAD.WIDE R10, R15, 0x2, R86 ;  /* 0x000000020f0a7825 */ /* 0x001fca00078e0256 */
[----:B------:R0:W2:Y:S01]  /*a850*/  @!P2 LDG.E.U16 R5, desc[UR16][R10.64] ;  /* 0x000000100a05a981 */ /* 0x0000a2000c1e1500 */
[C---:B------:R-:W-:Y:S02]  /*a860*/  SEL R26, R3.reuse, R93, !P3 ;  /* 0x0000005d031a7207 */ /* 0x040fe40005800000 */
[----:B------:R-:W-:Y:S02]  /*a870*/  MOV R93, R33 ;  /* 0x00000021005d7202 */ /* 0x000fe40000000f00 */
[C---:B------:R-:W-:Y:S02]  /*a880*/  SEL R33, R3.reuse, R92, !P3 ;  /* 0x0000005c03217207 */ /* 0x040fe40005800000 */
[C---:B------:R-:W-:Y:S01]  /*a890*/  SEL R57, R3.reuse, R18, !P3 ;  /* 0x0000001203397207 */ /* 0x040fe20005800000 */
[----:B------:R-:W1:Y:S01]  /*a8a0*/  LDC R92, c[0x0][0x3a0] ;  /* 0x0000e800ff5c7b82 */ /* 0x000e620000000800 */
[----:B------:R-:W-:Y:S02]  /*a8b0*/  SEL R18, R3, R4, !P3 ;  /* 0x0000000403127207 */ /* 0x000fe40005800000 */
[----:B------:R-:W-:-:S05]  /*a8c0*/  ISETP.GE.AND P1, PT, R63, RZ, PT ;  /* 0x000000ff3f00720c */ /* 0x000fca0003f26270 */
[----:B------:R-:W3:Y:S01]  /*a8d0*/  LDC R4, c[0x0][0x3a0] ;  /* 0x0000e800ff047b82 */ /* 0x000ee20000000800 */
[----:B------:R-:W-:Y:S02]  /*a8e0*/  @!P5 IMAD.MOV R8, RZ, RZ, -R8 ;  /* 0x000000ffff08d224 */ /* 0x000fe400078e0a08 */
[----:B------:R-:W-:Y:S01]  /*a8f0*/  @!P4 IMAD.MOV R7, RZ, RZ, -R7 ;  /* 0x000000ffff07c224 */ /* 0x000fe200078e0a07 */
[----:B------:R-:W-:-:S04]  /*a900*/  SEL R63, R3, R50, !P3 ;  /* 0x00000032033f7207 */ /* 0x000fc80005800000 */
[----:B------:R-:W-:Y:S01]  /*a910*/  @!P1 IMAD.MOV R6, RZ, RZ, -R6 ;  /* 0x000000ffff069224 */ /* 0x000fe200078e0a06 */
[C---:B------:R-:W-:Y:S02]  /*a920*/  SEL R59, R3.reuse, R39, !P3 ;  /* 0x00000027033b7207 */ /* 0x040fe40005800000 */
[C---:B------:R-:W-:Y:S02]  /*a930*/  SEL R50, R3.reuse, R43, !P3 ;  /* 0x0000002b03327207 */ /* 0x040fe40005800000 */
[C---:B------:R-:W-:Y:S02]  /*a940*/  SEL R39, R3.reuse, R35, !P3 ;  /* 0x0000002303277207 */ /* 0x040fe40005800000 */
[C---:B------:R-:W-:Y:S02]  /*a950*/  SEL R22, R3.reuse, R22, !P3 ;  /* 0x0000001603167207 */ /* 0x040fe40005800000 */
[C---:B------:R-:W-:Y:S02]  /*a960*/  SEL R29, R3.reuse, R29, !P3 ;  /* 0x0000001d031d7207 */ /* 0x040fe40005800000 */
[----:B------:R-:W-:-:S02]  /*a970*/  SEL R37, R3, R37, !P3 ;  /* 0x0000002503257207 */ /* 0x000fc40005800000 */
        /* <DEDUP_REMOVED lines=10> */
[----:B------:R-:W-:Y:S01]  /*aa20*/  SEL R52, R3, R52, !P3 ;  /* 0x0000003403347207 */ /* 0x000fe20005800000 */
[----:B-1----:R-:W-:Y:S02]  /*aa30*/  VIADD R3, R92, 0xffffffc0 ;  /* 0xffffffc05c037836 */ /* 0x002fe40000000000 */
[----:B---3--:R-:W-:Y:S01]  /*aa40*/  VIADD R4, R4, 0xffffffd0 ;  /* 0xffffffd004047836 */ /* 0x008fe20000000000 */
[----:B----4-:R1:W-:Y:S02]  /*aa50*/  STL [R1+0x75c], R44 ;  /* 0x00075c2c01007387 */ /* 0x0103e40000100800 */
[----:B------:R-:W-:Y:S01]  /*aa60*/  ISETP.GE.U32.AND P1, PT, R3, 0x7fffff41, PT ;  /* 0x7fffff410300780c */ /* 0x000fe20003f26070 */
[----:B------:R-:W-:Y:S01]  /*aa70*/  IMAD R3, R90, 0x2f, RZ ;  /* 0x0000002f5a037824 */ /* 0x000fe200078e02ff */
[----:B------:R-:W-:Y:S01]  /*aa80*/  ISETP.GE.U32.AND P6, PT, R4, 0x7fffff51, PT ;  /* 0x7fffff510400780c */ /* 0x000fe20003fc6070 */
[----:B------:R-:W-:-:S02]  /*aa90*/  VIADD R4, R92, 0xffffffc8 ;  /* 0xffffffc85c047836 */ /* 0x000fc40000000000 */
[C---:B------:R-:W-:Y:S01]  /*aaa0*/  IMAD.WIDE R14, R3.reuse, 0x2, R88 ;  /* 0x00000002030e7825 */ /* 0x040fe200078e0258 */
[----:B-1----:R-:W3:Y:S04]  /*aab0*/  LDL.LU R44, [R1+0x108c] ;  /* 0x00108c00012c7983 */ /* 0x002ee80000300800 */
[----:B------:R0:W-:Y:S01]  /*aac0*/  STL.64 [R1+0x438], R10 ;  /* 0x0004380a01007387 */ /* 0x0001e20000100a00 */
[----:B------:R-:W-:Y:S02]  /*aad0*/  ISETP.GE.U32.AND P5, PT, R4, 0x7fffff49, PT ;  /* 0x7fffff490400780c */ /* 0x000fe40003fa6070 */
[----:B------:R-:W-:Y:S01]  /*aae0*/  PRMT R9, RZ, 0x7610, R9 ;  /* 0x00007610ff097816 */ /* 0x000fe20000000009 */
[----:B0-----:R-:W-:-:S04]  /*aaf0*/  IMAD.WIDE R10, R3, 0x2, R86 ;  /* 0x00000002030a7825 */ /* 0x001fc800078e0256 */
[----:B------:R-:W-:Y:S01]  /*ab00*/  VIADD R3, R92, 0xffffffa8 ;  /* 0xffffffa85c037836 */ /* 0x000fe20000000000 */
[----:B------:R0:W4:Y:S04]  /*ab10*/  @!P6 LDG.E.U16 R9, desc[UR16][R10.64] ;  /* 0x000000100a09e981 */ /* 0x000128000c1e1500 */
[----:B------:R-:W-:Y:S01]  /*ab20*/  ISETP.GE.U32.AND P2, PT, R3, 0x7fffff29, PT ;  /* 0x7fffff290300780c */ /* 0x000fe20003f46070 */
[----:B------:R-:W-:Y:S01]  /*ab30*/  IMAD R3, R90, 0x37, RZ ;  /* 0x000000375a037824 */ /* 0x000fe200078e02ff */
[----:B------:R-:W-:Y:S01]  /*ab40*/  PRMT R8, RZ, 0x7610, R8 ;  /* 0x00007610ff087816 */ /* 0x000fe20000000008 */
[----:B--2---:R-:W-:Y:S04]  /*ab50*/  STL [R1+0x724], R5 ;  /* 0x0007240501007387 */ /* 0x004fe80000100800 */
[----:B------:R-:W-:Y:S04]  /*ab60*/  STL.64 [R1+0x3c0], R14 ;  /* 0x0003c00e01007387 */ /* 0x000fe80000100a00 */
[----:B------:R0:W-:Y:S02]  /*ab70*/  STL.64 [R1+0x3b8], R10 ;  /* 0x0003b80a01007387 */ /* 0x0001e40000100a00 */
[----:B0-----:R-:W-:-:S05]  /*ab80*/  IMAD.WIDE R10, R3, 0x2, R88 ;  /* 0x00000002030a7825 */ /* 0x001fca00078e0258 */
[----:B------:R0:W2:Y:S01]  /*ab90*/  @!P5 LDG.E.U16 R8, desc[UR16][R10.64] ;  /* 0x000000100a08d981 */ /* 0x0000a2000c1e1500 */
[C---:B------:R-:W-:Y:S01]  /*aba0*/  VIADD R4, R92.reuse, 0xffffffb0 ;  /* 0xffffffb05c047836 */ /* 0x040fe20000000000 */
[----:B------:R-:W-:Y:S01]  /*abb0*/  PRMT R13, RZ, 0x7610, R13 ;  /* 0x00007610ff0d7816 */ /* 0x000fe2000000000d */
[----:B------:R-:W-:Y:S01]  /*abc0*/  VIADD R5, R92, 0xffffffb8 ;  /* 0xffffffb85c057836 */ /* 0x000fe20000000000 */
[----:B------:R0:W-:Y:S02]  /*abd0*/  STL.64 [R1+0x340], R10 ;  /* 0x0003400a01007387 */ /* 0x0001e40000100a00 */
[----:B------:R-:W-:Y:S01]  /*abe0*/  ISETP.GE.U32.AND P3, PT, R4, 0x7fffff31, PT ;  /* 0x7fffff310400780c */ /* 0x000fe20003f66070 */
[----:B------:R-:W-:Y:S01]  /*abf0*/  IMAD R4, R90, 0x3f, RZ ;  /* 0x0000003f5a047824 */ /* 0x000fe200078e02ff */
[----:B------:R1:W3:Y:S01]  /*ac00*/  @!P6 LDG.E.U16 R13, desc[UR16][R14.64] ;  /* 0x000000100e0de981 */ /* 0x0002e2000c1e1500 */
[----:B------:R-:W-:Y:S02]  /*ac10*/  PRMT R7, RZ, 0x7610, R7 ;  /* 0x00007610ff077816 */ /* 0x000fe40000000007 */
[----:B------:R-:W-:-:S02]  /*ac20*/  PRMT R6, RZ, 0x7610, R6 ;  /* 0x00007610ff067816 */ /* 0x000fc40000000006 */
[----:B------:R-:W-:Y:S01]  /*ac30*/  ISETP.GE.U32.AND P4, PT, R5, 0x7fffff39, PT ;  /* 0x7fffff390500780c */ /* 0x000fe20003f86070 */
[----:B0-----:R-:W-:-:S04]  /*ac40*/  IMAD.WIDE R10, R4, 0x2, R88 ;  /* 0x00000002040a7825 */ /* 0x001fc800078e0258 */
[----:B-1----:R-:W-:Y:S01]  /*ac50*/  IMAD.WIDE R14, R3, 0x2, R86 ;  /* 0x00000002030e7825 */ /* 0x002fe200078e0256 */
[----:B------:R-:W-:Y:S01]  /*ac60*/  PRMT R12, RZ, 0x7610, R12 ;  /* 0x00007610ff0c7816 */ /* 0x000fe2000000000c */
[----:B------:R0:W3:Y:S02]  /*ac70*/  @!P1 LDG.E.U16 R7, desc[UR16][R10.64] ;  /* 0x000000100a079981 */ /* 0x0000e4000c1e1500 */
[C---:B------:R-:W-:Y:S02]  /*ac80*/  VIADD R3, R92.reuse, 0xffffff98 ;  /* 0xffffff985c037836 */ /* 0x040fe40000000000 */
[----:B------:R-:W-:Y:S01]  /*ac90*/  VIADD R5, R92, 0xffffffa0 ;  /* 0xffffffa05c057836 */ /* 0x000fe20000000000 */
[----:B------:R-:W3:Y:S01]  /*aca0*/  @!P5 LDG.E.U16 R12, desc[UR16][R14.64] ;  /* 0x000000100e0cd981 */ /* 0x000ee2000c1e1500 */
[----:B------:R-:W-:-:S03]  /*acb0*/  PRMT R17, RZ, 0x7610, R17 ;  /* 0x00007610ff117816 */ /* 0x000fc60000000011 */
[----:B------:R-:W-:Y:S02]  /*acc0*/  ISETP.GE.U32.AND P5, PT, R5, 0x7fffff21, PT ;  /* 0x7fffff210500780c */ /* 0x000fe40003fa6070 */
[----:B------:R-:W-:Y:S01]  /*acd0*/  PRMT R5, RZ, 0x7610, R5 ;  /* 0x00007610ff057816 */ /* 0x000fe20000000005 */
[----:B--2---:R-:W-:Y:S04]  /*ace0*/  STL [R1+0x730], R8 ;  /* 0x0007300801007387 */ /* 0x004fe80000100800 */
[----:B----4-:R1:W-:Y:S02]  /*acf0*/  STL [R1+0x72c], R9 ;  /* 0x00072c0901007387 */ /* 0x0103e40000100800 */
[----:B-1----:R-:W-:Y:S02]  /*ad00*/  IMAD.WIDE R8, R4, 0x2, R86 ;  /* 0x0000000204087825 */ /* 0x002fe400078e0256 */
[----:B------:R-:W-:Y:S04]  /*ad10*/  STL.64 [R1+0x338], R14 ;  /* 0x0003380e01007387 */ /* 0x000fe80000100a00 */
[----:B------:R1:W2:Y:S01]  /*ad20*/  @!P1 LDG.E.U16 R6, desc[UR16][R8.64] ;  /* 0x0000001008069981 */ /* 0x0002a2000c1e1500 */
[----:B------:R-:W-:Y:S01]  /*ad30*/  ISETP.GE.U32.AND P1, PT, R3, 0x7fffff19, PT ;  /* 0x7fffff190300780c */ /* 0x000fe20003f26070 */
[----:B------:R-:W-:-:S02]  /*ad40*/  IMAD R3, R90, 0x47, RZ ;  /* 0x000000475a037824 */ /* 0x000fc400078e02ff */
[----:B------:R0:W-:Y:S04]  /*ad50*/  STL.64 [R1+0x2c0], R10 ;  /* 0x0002c00a01007387 */ /* 0x0001e80000100a00 */
[----:B------:R1:W-:Y:S01]  /*ad60*/  STL.64 [R1+0x2b8], R8 ;  /* 0x0002b80801007387 */ /* 0x0003e20000100a00 */
[----:B0-----:R-:W-:-:S04]  /*ad70*/  IMAD.WIDE R10, R3, 0x2, R88 ;  /* 0x00000002030a7825 */ /* 0x001fc800078e0258 */
[----:B-1----:R-:W-:Y:S01]  /*ad80*/  IMAD.WIDE R8, R3, 0x2, R86 ;  /* 0x0000000203087825 */ /* 0x002fe200078e0256 */
[----:B------:R-:W4:Y:S04]  /*ad90*/  @!P4 LDG.E.U16 R5, desc[UR16][R10.64] ;  /* 0x000000100a05c981 */ /* 0x000f28000c1e1500 */
[----:B------:R-:W4:Y:S01]  /*ada0*/  @!P4 LDG.E.U16 R17, desc[UR16][R8.64] ;  /* 0x000000100811c981 */ /* 0x000f22000c1e1500 */
[----:B------:R-:W-:-:S03]  /*adb0*/  IMAD R4, R90, 0x4f, RZ ;  /* 0x0000004f5a047824 */ /* 0x000fc600078e02ff */
[----:B---3--:R-:W-:Y:S04]  /*adc0*/  STL [R1+0x728], R13 ;  /* 0x0007280d01007387 */ /* 0x008fe80000100800 */
[----:B------:R-:W-:Y:S01]  /*add0*/  STL.64 [R1+0x240], R10 ;  /* 0x0002400a01007387 */ /* 0x000fe20000100a00 */
[----:B------:R-:W-:Y:S02]  /*ade0*/  PRMT R19, RZ, 0x7610, R19 ;  /* 0x00007610ff137816 */ /* 0x000fe40000000013 */
[----:B------:R-:W-:Y:S01]  /*adf0*/  PRMT R21, RZ, 0x7610, R21 ;  /* 0x00007610ff157816 */ /* 0x000fe20000000015 */
[----:B--2---:R-:W-:Y:S04]  /*ae00*/  STL [R1+0x73c], R6 ;  /* 0x00073c0601007387 */ /* 0x004fe80000100800 */
[----:B------:R0:W-:Y:S04]  /*ae10*/  STL [R1+0x738], R7 ;  /* 0x0007380701007387 */ /* 0x0001e80000100800 */
[----:B------:R-:W-:Y:S01]  /*ae20*/  STL.64 [R1+0x238], R8 ;  /* 0x0002380801007387 */ /* 0x000fe20000100a00 */
[----:B0-----:R-:W-:-:S05]  /*ae30*/  IMAD.WIDE R6, R4, 0x2, R88 ;  /* 0x0000000204067825 */ /* 0x001fca00078e0258 */
[----:B------:R0:W2:Y:S04]  /*ae40*/  @!P3 LDG.E.U16 R19, desc[UR16][R6.64] ;  /* 0x000000100613b981 */ /* 0x0000a8000c1e1500 */
[----:B----4-:R-:W-:Y:S04]  /*ae50*/  STL [R1+0x1024], R17 ;  /* 0x0010241101007387 */ /* 0x010fe80000100800 */
[----:B------:R-:W-:Y:S04]  /*ae60*/  STL.64 [R1+0x1c0], R6 ;  /* 0x0001c00601007387 */ /* 0x000fe80000100a00 */
[----:B------:R1:W-:Y:S02]  /*ae70*/  STL [R1+0x740], R5 ;  /* 0x0007400501007387 */ /* 0x0003e40000100800 */
[----:B-1----:R-:W-:-:S05]  /*ae80*/  IMAD.WIDE R4, R4, 0x2, R86 ;  /* 0x0000000204047825 */ /* 0x002fca00078e0256 */
[----:B------:R1:W3:Y:S01]  /*ae90*/  @!P3 LDG.E.U16 R21, desc[UR16][R4.64] ;  /* 0x000000100415b981 */ /* 0x0002e2000c1e1500 */
[----:B------:R-:W-:-:S05]  /*aea0*/  VIADD R3, R92, 0xffffff90 ;  /* 0xffffff905c037836 */ /* 0x000fca0000000000 */
[----:B------:R-:W-:Y:S01]  /*aeb0*/  ISETP.GE.U32.AND P4, PT, R3, 0x7fffff11, PT ;  /* 0x7fffff110300780c */ /* 0x000fe20003f86070 */
[----:B------:R-:W-:Y:S01]  /*aec0*/  VIADD R3, R92, 0xffffff88 ;  /* 0xffffff885c037836 */ /* 0x000fe20000000000 */
[----:B------:R1:W-:Y:S04]  /*aed0*/  STL.64 [R1+0x1b8], R4 ;  /* 0x0001b80401007387 */ /* 0x0003e80000100a00 */
[----:B------:R-:W-:Y:S01]  /*aee0*/  ISETP.GE.U32.AND P3, PT, R3, 0x7fffff09, PT ;  /* 0x7fffff090300780c */ /* 0x000fe20003f66070 */
[----:B------:R-:W-:Y:S01]  /*aef0*/  IMAD R3, R90, 0x57, RZ ;  /* 0x000000575a037824 */ /* 0x000fe200078e02ff */
[----:B------:R-:W-:Y:S02]  /*af00*/  PRMT R23, RZ, 0x7610, R23 ;  /* 0x00007610ff177816 */ /* 0x000fe40000000017 */
[----:B------:R-:W-:Y:S01]  /*af10*/  PRMT R25, RZ, 0x7610, R25 ;  /* 0x00007610ff197816 */ /* 0x000fe20000000019 */
[----:B0-----:R-:W-:-:S04]  /*af20*/  IMAD.WIDE R6, R3, 0x2, R88 ;  /* 0x0000000203067825 */ /* 0x001fc800078e0258 */
[----:B-1----:R-:W-:Y:S01]  /*af30*/  IMAD.WIDE R4, R3, 0x2, R86 ;  /* 0x0000000203047825 */ /* 0x002fe200078e0256 */
[----:B------:R0:W4:Y:S03]  /*af40*/  @!P2 LDG.E.U16 R23, desc[UR16][R6.64] ;  /* 0x000000100617a981 */ /* 0x000126000c1e1500 */
[----:B------:R-:W-:Y:S01]  /*af50*/  VIADD R3, R92, 0xffffff80 ;  /* 0xffffff805c037836 */ /* 0x000fe20000000000 */
[----:B------:R-:W4:Y:S04]  /*af60*/  @!P2 LDG.E.U16 R25, desc[UR16][R4.64] ;  /* 0x000000100419a981 */ /* 0x000f28000c1e1500 */
[----:B------:R-:W-:Y:S01]  /*af70*/  ISETP.GE.U32.AND P2, PT, R3, 0x7fffff01, PT ;  /* 0x7fffff010300780c */ /* 0x000fe20003f46070 */
[----:B------:R-:W-:Y:S01]  /*af80*/  STL [R1+0x734], R12 ;  /* 0x0007340c01007387 */ /* 0x000fe20000100800 */
[----:B------:R-:W-:Y:S01]  /*af90*/  IMAD R3, R90, 0x5f, RZ ;  /* 0x0000005f5a037824 */ /* 0x000fe200078e02ff */
[----:B------:R-:W-:-:S02]  /*afa0*/  PRMT R27, RZ, 0x7610, R27 ;  /* 0x00007610ff1b7816 */ /* 0x000fc4000000001b */
[----:B--2---:R-:W-:Y:S04]  /*afb0*/  STL [R1+0x102c], R19 ;  /* 0x00102c1301007387 */ /* 0x004fe80000100800 */
[----:B---3--:R-:W-:Y:S04]  /*afc0*/  STL [R1+0x1030], R21 ;  /* 0x0010301501007387 */ /* 0x008fe80000100800 */
[----:B------:R0:W-:Y:S02]  /*afd0*/  STL.64 [R1+0x140], R6 ;  /* 0x0001400601007387 */ /* 0x0001e40000100a00 */
[----:B0-----:R-:W-:-:S05]  /*afe0*/  IMAD.WIDE R6, R3, 0x2, R88 ;  /* 0x0000000203067825 */ /* 0x001fca00078e0258 */
[----:B------:R0:W2:Y:S01]  /*aff0*/  @!P5 LDG.E.U16 R27, desc[UR16][R6.64] ;  /* 0x00000010061bd981 */ /* 0x0000a2000c1e1500 */
[----:B------:R-:W-:-:S03]  /*b000*/  PRMT R28, RZ, 0x7610, R28 ;  /* 0x00007610ff1c7816 */ /* 0x000fc6000000001c */
[----:B----4-:R-:W-:Y:S04]  /*b010*/  STL [R1+0x1034], R23 ;  /* 0x0010341701007387 */ /* 0x010fe80000100800 */
[----:B------:R1:W-:Y:S01]  /*b020*/  STL.64 [R1+0x138], R4 ;  /* 0x0001380401007387 */ /* 0x0003e20000100a00 */
[----:B------:R-:W-:-:S03]  /*b030*/  PRMT R30, RZ, 0x7610, R30 ;  /* 0x00007610ff1e7816 */ /* 0x000fc6000000001e */
[----:B------:R-:W-:Y:S01]  /*b040*/  STL [R1+0x103c], R25 ;  /* 0x00103c1901007387 */ /* 0x000fe20000100800 */
[----:B------:R-:W-:-:S03]  /*b050*/  PRMT R32, RZ, 0x7610, R32 ;  /* 0x00007610ff207816 */ /* 0x000fc60000000020 */
[----:B------:R0:W-:Y:S01]  /*b060*/  STL.64 [R1+0xc0], R6 ;  /* 0x0000c00601007387 */ /* 0x0001e20000100a00 */
[----:B-1----:R-:W-:-:S04]  /*b070*/  IMAD.WIDE R4, R3, 0x2, R86 ;  /* 0x0000000203047825 */ /* 0x002fc800078e0256 */
[----:B------:R-:W-:Y:S01]  /*b080*/  IMAD R3, R90, 0x67, RZ ;  /* 0x000000675a037824 */ /* 0x000fe200078e02ff */
[----:B------:R1:W3:Y:S03]  /*b090*/  @!P5 LDG.E.U16 R28, desc[UR16][R4.64] ;  /* 0x00000010041cd981 */ /* 0x0002e6000c1e1500 */
[----:B0-----:R-:W-:-:S04]  /*b0a0*/  IMAD.WIDE R6, R3, 0x2, R88 ;  /* 0x0000000203067825 */ /* 0x001fc800078e0258 */
[----:B------:R-:W-:Y:S01]  /*b0b0*/  IMAD.MOV.U32 R19, RZ, RZ, R93 ;  /* 0x000000ffff137224 */ /* 0x000fe200078e005d */
[----:B------:R-:W4:Y:S04]  /*b0c0*/  @!P1 LDG.E.U16 R30, desc[UR16][R6.64] ;  /* 0x00000010061e9981 */ /* 0x000f28000c1e1500 */
[----:B--2---:R-:W-:Y:S04]  /*b0d0*/  STL [R1+0x1044], R27 ;  /* 0x0010441b01007387 */ /* 0x004fe80000100800 */
[----:B------:R1:W-:Y:S04]  /*b0e0*/  STL.64 [R1+0xb8], R4 ;  /* 0x0000b80401007387 */ /* 0x0003e80000100a00 */
[----:B------:R-:W2:Y:S04]  /*b0f0*/  LDL.LU R17, [R1+0x70c] ;  /* 0x00070c0001117983 */ /* 0x000ea80000300800 */
[----:B------:R-:W2:Y:S01]  /*b100*/  LDL.LU R46, [R1+0x708] ;  /* 0x00070800012e7983 */ /* 0x000ea20000300800 */
[----:B-1----:R-:W-:-:S03]  /*b110*/  IMAD.WIDE R4, R3, 0x2, R86 ;  /* 0x0000000203047825 */ /* 0x002fc600078e0256 */
[----:B------:R-:W2:Y:S04]  /*b120*/  LDL.LU R92, [R1+0x704] ;  /* 0x00070400015c7983 */ /* 0x000ea80000300800 */
[----:B------:R-:W2:Y:S04]  /*b130*/  @!P1 LDG.E.U16 R32, desc[UR16][R4.64] ;  /* 0x0000001004209981 */ /* 0x000ea8000c1e1500 */
[----:B------:R-:W2:Y:S01]  /*b140*/  LDL.LU R93, [R1+0x700] ;  /* 0x00070000015d7983 */ /* 0x000ea20000300800 */
[----:B------:R-:W-:-:S03]  /*b150*/  IMAD R12, R90, 0x6f, RZ ;  /* 0x0000006f5a0c7824 */ /* 0x000fc600078e02ff */
[----:B---3--:R-:W-:Y:S01]  /*b160*/  STL [R1+0x104c], R28 ;  /* 0x00104c1c01007387 */ /* 0x008fe20000100800 */
[----:B------:R-:W-:-:S03]  /*b170*/  IMAD.WIDE R14, R12, 0x2, R88 ;  /* 0x000000020c0e7825 */ /* 0x000fc600078e0258 */
[----:B------:R-:W-:Y:S04]  /*b180*/  STL.64 [R1+0x40], R6 ;  /* 0x0000400601007387 */ /* 0x000fe80000100a00 */
[----:B------:R-:W-:Y:S04]  /*b190*/  STS.U16 [R70+UR5+0x8f00], R19 ;  /* 0x008f001346007988 */ /* 0x000fe80008000405 */
[----:B------:R-:W-:Y:S04]  /*b1a0*/  STL.64 [R1+0x38], R4 ;  /* 0x0000380401007387 */ /* 0x000fe80000100a00 */
[----:B----4-:R-:W-:Y:S04]  /*b1b0*/  STL [R1+0x1054], R30 ;  /* 0x0010541e01007387 */ /* 0x010fe80000100800 */
[----:B--2---:R-:W-:Y:S04]  /*b1c0*/  STS.U16 [R70+UR5+0x1300], R17 ;  /* 0x0013001146007988 */ /* 0x004fe80008000405 */
[----:B------:R-:W-:Y:S04]  /*b1d0*/  STS.U16 [R70+UR5+0x9300], R46 ;  /* 0x0093002e46007988 */ /* 0x000fe80008000405 */
[----:B------:R-:W-:Y:S04]  /*b1e0*/  STS.U16 [R70+UR5+0x1700], R92 ;  /* 0x0017005c46007988 */ /* 0x000fe80008000405 */
[----:B------:R-:W-:Y:S04]  /*b1f0*/  STL [R1+0x105c], R32 ;  /* 0x00105c2001007387 */ /* 0x000fe80000100800 */
[----:B------:R-:W-:Y:S04]  /*b200*/  STL [R1+0x1074], R14 ;  /* 0x0010740e01007387 */ /* 0x000fe80000100800 */
[----:B------:R-:W-:Y:S04]  /*b210*/  STS.U16 [R70+UR5+0x9700], R93 ;  /* 0x0097005d46007988 */ /* 0x000fe80008000405 */
[----:B------:R-:W-:Y:S04]  /*b220*/  STL [R1+0x1070], R15 ;  /* 0x0010700f01007387 */ /* 0x000fe80000100800 */
[----:B------:R0:W-:Y:S04]  /*b230*/  STS.U16 [R70+UR5+0x1b00], R84 ;  /* 0x001b005446007988 */ /* 0x0001e80008000405 */
[----:B------:R1:W-:Y:S04]  /*b240*/  STS.U16 [R70+UR5+0x9b00], R0 ;  /* 0x009b000046007988 */ /* 0x0003e80008000405 */
[----:B------:R2:W-:Y:S04]  /*b250*/  STS.U16 [R70+UR5+0x1f00], R68 ;  /* 0x001f004446007988 */ /* 0x0005e80008000405 */
[----:B0-----:R-:W3:Y:S04]  /*b260*/  LDL.LU R84, [R1+0x1088] ;  /* 0x0010880001547983 */ /* 0x001ee80000300800 */
[----:B-1----:R-:W4:Y:S04]  /*b270*/  LDL.LU R0, [R1+0x1084] ;  /* 0x0010840001007983 */ /* 0x002f280000300800 */
[----:B--2---:R-:W2:Y:S04]  /*b280*/  LDL.LU R68, [R1+0x1080] ;  /* 0x0010800001447983 */ /* 0x004ea80000300800 */
[----:B------:R0:W-:Y:S04]  /*b290*/  STS.U16 [R70+UR5+0x9f00], R69 ;  /* 0x009f004546007988 */ /* 0x0001e80008000405 */
[----:B------:R1:W-:Y:S04]  /*b2a0*/  STS.U16 [R70+UR5+0x2300], R91 ;  /* 0x0023005b46007988 */ /* 0x0003e80008000405 */
[----:B0-----:R-:W2:Y:S04]  /*b2b0*/  LDL.LU R69, [R1+0x107c] ;  /* 0x00107c0001457983 */ /* 0x001ea80000300800 */
[----:B-1----:R-:W2:Y:S04]  /*b2c0*/  LDL.LU R91, [R1+0x1078] ;  /* 0x00107800015b7983 */ /* 0x002ea80000300800 */
[----:B------:R-:W-:Y:S04]  /*b2d0*/  STS.U16 [R70+UR5+0xa300], R85 ;  /* 0x00a3005546007988 */ /* 0x000fe80008000405 */
[----:B------:R-:W-:Y:S04]  /*b2e0*/  STS.U16 [R70+UR5+0x2700], R83 ;  /* 0x0027005346007988 */ /* 0x000fe80008000405 */
        /* <DEDUP_REMOVED lines=11> */
[C---:B------:R-:W-:Y:S02]  /*b3a0*/  IMAD.WIDE R6, R4.reuse, 0x2, R88 ;  /* 0x0000000204067825 */ /* 0x040fe400078e0258 */
[----:B------:R-:W-:Y:S02]  /*b3b0*/  STS.U16 [R70+UR5+0xb700], R74 ;  /* 0x00b7004a46007988 */ /* 0x000fe40008000405 */
[----:B------:R-:W-:Y:S02]  /*b3c0*/  IMAD.WIDE R4, R4, 0x2, R86 ;  /* 0x0000000204047825 */ /* 0x000fe400078e0256 */
[----:B------:R-:W-:Y:S02]  /*b3d0*/  STS.U16 [R70+UR5+0x3b00], R73 ;  /* 0x003b004946007988 */ /* 0x000fe40008000405 */
[----:B------:R-:W-:-:S02]  /*b3e0*/  IMAD R8, R90, 0x77, RZ ;  /* 0x000000775a087824 */ /* 0x000fc400078e02ff */
[----:B------:R-:W-:Y:S01]  /*b3f0*/  STS.U16 [R70+UR5+0xbb00], R72 ;  /* 0x00bb004846007988 */ /* 0x000fe20008000405 */
[----:B------:R-:W-:-:S03]  /*b400*/  IMAD R27, R62, UR4, RZ ;  /* 0x000000043e1b7c24 */ /* 0x000fc6000f8e02ff */
[----:B------:R-:W-:Y:S01]  /*b410*/  STS.U16 [R70+UR5+0x3f00], R71 ;  /* 0x003f004746007988 */ /* 0x000fe20008000405 */
[----:B------:R-:W-:-:S03]  /*b420*/  IMAD R93, R63, UR4, RZ ;  /* 0x000000043f5d7c24 */ /* 0x000fc6000f8e02ff */
[----:B------:R4:W-:Y:S01]  /*b430*/  STS.U16 [R70+UR5+0xbf00], R48 ;  /* 0x00bf003046007988 */ /* 0x0009e20008000405 */
[----:B------:R-:W-:Y:S01]  /*b440*/  PRMT R38, RZ, 0x7610, R38 ;  /* 0x00007610ff267816 */ /* 0x000fe20000000026 */
[----:B------:R-:W-:Y:S01]  /*b450*/  IMAD.WIDE R10, R8, 0x2, R88 ;  /* 0x00000002080a7825 */ /* 0x000fe200078e0258 */
[----:B------:R-:W-:Y:S01]  /*b460*/  PRMT R40, RZ, 0x7610, R40 ;  /* 0x00007610ff287816 */ /* 0x000fe20000000028 */
[----:B------:R-:W2:Y:S02]  /*b470*/  @!P2 LDG.E.U16 R42, desc[UR16][R6.64] ;  /* 0x00000010062aa981 */ /* 0x000ea4000c1e1500 */
[----:B------:R-:W-:Y:S02]  /*b480*/  IMAD R30, R58, UR10, RZ ;  /* 0x0000000a3a1e7c24 */ /* 0x000fe4000f8e02ff */
[----:B------:R-:W2:Y:S01]  /*b490*/  @!P2 LDG.E.U16 R44, desc[UR16][R4.64] ;  /* 0x00000010042ca981 */ /* 0x000ea2000c1e1500 */
[----:B------:R-:W-:-:S03]  /*b4a0*/  IMAD.WIDE R8, R8, 0x2, R86 ;  /* 0x0000000208087825 */ /* 0x000fc600078e0256 */
[----:B------:R-:W2:Y:S01]  /*b4b0*/  @!P3 LDG.E.U16 R38, desc[UR16][R10.64] ;  /* 0x000000100a26b981 */ /* 0x000ea2000c1e1500 */
[----:B------:R-:W-:Y:S02]  /*b4c0*/  IMAD R22, R22, UR4, RZ ;  /* 0x0000000416167c24 */ /* 0x000fe4000f8e02ff */
[----:B------:R-:W-:Y:S01]  /*b4d0*/  IMAD R17, R61, UR4, RZ ;  /* 0x000000043d117c24 */ /* 0x000fe2000f8e02ff */
[----:B------:R-:W2:Y:S01]  /*b4e0*/  @!P3 LDG.E.U16 R40, desc[UR16][R8.64] ;  /* 0x000000100828b981 */ /* 0x000ea2000c1e1500 */
[----:B------:R-:W-:Y:S02]  /*b4f0*/  IMAD R29, R29, UR4, RZ ;  /* 0x000000041d1d7c24 */ /* 0x000fe4000f8e02ff */
[----:B------:R-:W-:Y:S02]  /*b500*/  IMAD R45, R45, UR4, RZ ;  /* 0x000000042d2d7c24 */ /* 0x000fe4000f8e02ff */
[----:B------:R-:W-:Y:S02]  /*b510*/  IMAD R37, R37, UR4, RZ ;  /* 0x0000000425257c24 */ /* 0x000fe4000f8e02ff */
[----:B------:R-:W-:-:S02]  /*b520*/  IMAD R50, R50, UR4, RZ ;  /* 0x0000000432327c24 */ /* 0x000fc4000f8e02ff */
[----:B------:R-:W-:Y:S02]  /*b530*/  IMAD R25, R59, UR4, RZ ;  /* 0x000000043b197c24 */ /* 0x000fe4000f8e02ff */
[----:B------:R-:W-:Y:S02]  /*b540*/  IMAD R32, R60, UR4, RZ ;  /* 0x000000043c207c24 */ /* 0x000fe4000f8e02ff */
[----:B------:R-:W-:Y:S02]  /*b550*/  IMAD R16, R16, UR4, RZ ;  /* 0x0000000410107c24 */ /* 0x000fe4000f8e02ff */
[----:B------:R-:W-:Y:S02]  /*b560*/  IMAD R19, R54, UR24, RZ ;  /* 0x0000001836137c24 */ /* 0x000fe4000f8e02ff */
[----:B------:R-:W-:Y:S02]  /*b570*/  IMAD R31, R31, UR4, RZ ;  /* 0x000000041f1f7c24 */ /* 0x000fe4000f8e02ff */
[----:B------:R-:W-:-:S02]  /*b580*/  IMAD R24, R24, UR4, RZ ;  /* 0x0000000418187c24 */ /* 0x000fc4000f8e02ff */
[----:B------:R-:W-:Y:S01]  /*b590*/  IMAD R39, R39, UR4, RZ ;  /* 0x0000000427277c24 */ /* 0x000fe2000f8e02ff */
[----:B------:R-:W-:Y:S01]  /*b5a0*/  PRMT R34, RZ, 0x7610, R34 ;  /* 0x00007610ff227816 */ /* 0x000fe20000000022 */
[----:B------:R-:W-:Y:S02]  /*b5b0*/  IMAD R47, R47, UR9, RZ ;  /* 0x000000092f2f7c24 */ /* 0x000fe4000f8e02ff */
[----:B------:R-:W-:-:S03]  /*b5c0*/  IMAD R21, R57, UR11, RZ ;  /* 0x0000000b39157c24 */ /* 0x000fc6000f8e02ff */
[----:B------:R0:W2:Y:S01]  /*b5d0*/  @!P4 LDG.E.U16 R34, desc[UR16][R14.64] ;  /* 0x000000100e22c981 */ /* 0x0000a2000c1e1500 */
[----:B------:R-:W-:Y:S02]  /*b5e0*/  IMAD R23, R56, UR12, RZ ;  /* 0x0000000c38177c24 */ /* 0x000fe4000f8e02ff */
[----:B------:R-:W-:Y:S02]  /*b5f0*/  IMAD R33, R33, UR19, RZ ;  /* 0x0000001321217c24 */ /* 0x000fe4000f8e02ff */
[----:B0-----:R-:W-:Y:S02]  /*b600*/  IMAD R15, R53, UR29, RZ ;  /* 0x0000001d350f7c24 */ /* 0x001fe4000f8e02ff */
[----:B------:R-:W-:Y:S02]  /*b610*/  IMAD R51, R51, UR22, RZ ;  /* 0x0000001633337c24 */ /* 0x000fe4000f8e02ff */
[----:B------:R-:W-:Y:S02]  /*b620*/  IMAD R18, R18, UR13, RZ ;  /* 0x0000000d12127c24 */ /* 0x000fe4000f8e02ff */
[----:B------:R-:W-:-:S02]  /*b630*/  IMAD R26, R26, UR18, RZ ;  /* 0x000000121a1a7c24 */ /* 0x000fc4000f8e02ff */
[----:B------:R-:W-:Y:S02]  /*b640*/  IMAD R41, R41, UR20, RZ ;  /* 0x0000001429297c24 */ /* 0x000fe4000f8e02ff */
[----:B------:R-:W-:Y:S02]  /*b650*/  IMAD R49, R49, UR21, RZ ;  /* 0x0000001531317c24 */ /* 0x000fe4000f8e02ff */
[----:B------:R-:W-:Y:S01]  /*b660*/  IMAD R28, R55, UR23, RZ ;  /* 0x00000017371c7c24 */ /* 0x000fe2000f8e02ff */
[----:B------:R-:W-:Y:S01]  /*b670*/  PRMT R36, RZ, 0x7610, R36 ;  /* 0x00007610ff247816 */ /* 0x000fe20000000024 */
[----:B------:R-:W-:Y:S02]  /*b680*/  IMAD R20, R20, UR25, RZ ;  /* 0x0000001914147c24 */ /* 0x000fe4000f8e02ff */
[----:B------:R-:W-:Y:S02]  /*b690*/  IMAD R2, R2, UR26, RZ ;  /* 0x0000001a02027c24 */ /* 0x000fe4000f8e02ff */
[----:B------:R-:W-:-:S04]  /*b6a0*/  IMAD.WIDE R12, R12, 0x2, R86 ;  /* 0x000000020c0c7825 */ /* 0x000fc800078e0256 */
[----:B------:R-:W-:Y:S01]  /*b6b0*/  IMAD R35, R35, UR27, RZ ;  /* 0x0000001b23237c24 */ /* 0x000fe2000f8e02ff */
[----:B------:R-:W2:Y:S01]  /*b6c0*/  @!P4 LDG.E.U16 R36, desc[UR16][R12.64] ;  /* 0x000000100c24c981 */ /* 0x000ea2000c1e1500 */
[----:B------:R-:W-:Y:S01]  /*b6d0*/  IMAD R43, R43, UR28, RZ ;  /* 0x0000001c2b2b7c24 */ /* 0x000fe2000f8e02ff */
[----:B---3--:R-:W-:Y:S02]  /*b6e0*/  LOP3.LUT R46, R84, 0x7f, RZ, 0xc0, !PT ;  /* 0x0000007f542e7812 */ /* 0x008fe400078ec0ff */
[----:B----4-:R-:W-:-:S03]  /*b6f0*/  LOP3.LUT R48, R0, 0x70, RZ, 0x3c, !PT ;  /* 0x0000007000307812 */ /* 0x010fc600078e3cff */
[----:B--2---:R-:W-:-:S05]  /*b700*/  IMAD R92, R46, R91, RZ ;  /* 0x0000005b2e5c7224 */ /* 0x004fca00078e02ff */
[C---:B------:R-:W-:Y:S01]  /*b710*/  LEA R3, P1, R92.reuse, UR14, 0x1 ;  /* 0x0000000e5c037c11 */ /* 0x040fe2000f8208ff */
[----:B------:R0:W-:Y:S01]  /*b720*/  STS.U16 [R48+UR5+0x380], R69 ;  /* 0x0003804530007988 */ /* 0x0001e20008000405 */
[----:B------:R-:W1:Y:S02]  /*b730*/  LDCU UR14, c[0x0][0x3b0] ;  /* 0x00007600ff0e77ac */ /* 0x000e640008000800 */
[----:B------:R-:W-:Y:S02]  /*b740*/  LEA.HI.X.SX32 R92, R92, UR15, 0x1, P1 ;  /* 0x0000000f5c5c7c11 */ /* 0x000fe400088f0eff */
[-C--:B------:R-:W-:Y:S01]  /*b750*/  LEA R58, P2, R27, R3.reuse, 0x1 ;  /* 0x000000031b3a7211 */ /* 0x080fe200078408ff */
[----:B------:R-:W-:Y:S01]  /*b760*/  STS.U16 [R48+UR5+0x8380], R68 ;  /* 0x0083804430007988 */ /* 0x000fe20008000405 */
[----:B------:R-:W-:Y:S02]  /*b770*/  LEA R83, P1, R93, R3, 0x1 ;  /* 0x000000035d537211 */ /* 0x000fe400078208ff */
[-C--:B------:R-:W-:Y:S01]  /*b780*/  LEA.HI.X.SX32 R27, R27, R92.reuse, 0x1, P2 ;  /* 0x0000005c1b1b7211 */ /* 0x080fe200010f0eff */
[----:B------:R-:W-:Y:S01]  /*b790*/  STS.U16 [R48+UR5+0x780], R67 ;  /* 0x0007804330007988 */ /* 0x000fe20008000405 */
[----:B------:R-:W-:-:S02]  /*b7a0*/  LEA.HI.X.SX32 R93, R93, R92, 0x1, P1 ;  /* 0x0000005c5d5d7211 */ /* 0x000fc400008f0eff */
[-C--:B0-----:R-:W-:Y:S01]  /*b7b0*/  LEA R69, P2, R22, R3.reuse, 0x1 ;  /* 0x0000000316457211 */ /* 0x081fe200078408ff */
[----:B------:R-:W-:Y:S01]  /*b7c0*/  STS.U16 [R48+UR5+0x8780], R66 ;  /* 0x0087804230007988 */ /* 0x000fe20008000405 */
[----:B------:R-:W-:-:S03]  /*b7d0*/  LEA R73, P3, R29, R3, 0x1 ;  /* 0x000000031d497211 */ /* 0x000fc600078608ff */
[----:B------:R0:W-:Y:S01]  /*b7e0*/  STS.U16 [R48+UR5+0xb80], R65 ;  /* 0x000b804130007988 */ /* 0x0001e20008000405 */
[-C--:B------:R-:W-:Y:S02]  /*b7f0*/  LEA.HI.X.SX32 R22, R22, R92.reuse, 0x1, P2 ;  /* 0x0000005c16167211 */ /* 0x080fe400010f0eff */
[-C--:B------:R-:W-:Y:S02]  /*b800*/  LEA.HI.X.SX32 R29, R29, R92.reuse, 0x1, P3 ;  /* 0x0000005c1d1d7211 */ /* 0x080fe400018f0eff */
[-C--:B------:R-:W-:Y:S02]  /*b810*/  LEA R81, P2, R45, R3.reuse, 0x1 ;  /* 0x000000032d517211 */ /* 0x080fe400078408ff */
[CC--:B0-----:R-:W-:Y:S02]  /*b820*/  LEA R65, P1, R17.reuse, R3.reuse, 0x1 ;  /* 0x0000000311417211 */ /* 0x0c1fe400078208ff */
[----:B------:R-:W-:Y:S02]  /*b830*/  LEA R85, P3, R50, R3, 0x1 ;  /* 0x0000000332557211 */ /* 0x000fe400078608ff */
[----:B------:R-:W-:-:S02]  /*b840*/  LEA.HI.X.SX32 R17, R17, R92, 0x1, P1 ;  /* 0x0000005c11117211 */ /* 0x000fc400008f0eff */
[-C--:B------:R-:W-:Y:S02]  /*b850*/  LEA R77, P1, R37, R3.reuse, 0x1 ;  /* 0x00000003254d7211 */ /* 0x080fe400078208ff */
[-C--:B------:R-:W-:Y:S01]  /*b860*/  LEA.HI.X.SX32 R45, R45, R92.reuse, 0x1, P2 ;  /* 0x0000005c2d2d7211 */ /* 0x080fe200010f0eff */
[----:B------:R-:W-:Y:S01]  /*b870*/  STL [R1+0x9d0], R83 ;  /* 0x0009d05301007387 */ /* 0x000fe20000100800 */
[-C--:B------:R-:W-:Y:S02]  /*b880*/  LEA.HI.X.SX32 R37, R37, R92.reuse, 0x1, P1 ;  /* 0x0000005c25257211 */ /* 0x080fe400008f0eff */
[----:B------:R-:W-:Y:S02]  /*b890*/  LEA.HI.X.SX32 R54, R50, R92, 0x1, P3 ;  /* 0x0000005c32367211 */ /* 0x000fe400018f0eff */
[-C--:B------:R-:W-:Y:S01]  /*b8a0*/  LEA R61, P2, R25, R3.reuse, 0x1 ;  /* 0x00000003193d7211 */ /* 0x080fe200078408ff */
[----:B------:R-:W-:Y:S01]  /*b8b0*/  STL [R1+0x9d8], R58 ;  /* 0x0009d83a01007387 */ /* 0x000fe20000100800 */
[----:B------:R-:W-:-:S02]  /*b8c0*/  LEA R84, P1, R32, R3, 0x1 ;  /* 0x0000000320547211 */ /* 0x000fc400078208ff */
[-C--:B------:R-:W-:Y:S01]  /*b8d0*/  LEA R66, P3, R16, R3.reuse, 0x1 ;  /* 0x0000000310427211 */ /* 0x080fe200078608ff */
[----:B------:R-:W-:Y:S01]  /*b8e0*/  STL [R1+0x9cc], R93 ;  /* 0x0009cc5d01007387 */ /* 0x000fe20000100800 */
[-C--:B------:R-:W-:Y:S02]  /*b8f0*/  LEA.HI.X.SX32 R25, R25, R92.reuse, 0x1, P2 ;  /* 0x0000005c19197211 */ /* 0x080fe400010f0eff */
[-C--:B------:R-:W-:Y:S01]  /*b900*/  LEA.HI.X.SX32 R32, R32, R92.reuse, 0x1, P1 ;  /* 0x0000005c20207211 */ /* 0x080fe200008f0eff */
[----:B------:R-:W-:Y:S01]  /*b910*/  STL [R1+0x9d4], R27 ;  /* 0x0009d41b01007387 */ /* 0x000fe20000100800 */
[----:B------:R-:W-:Y:S02]  /*b920*/  LEA.HI.X.SX32 R16, R16, R92, 0x1, P3 ;  /* 0x0000005c10107211 */ /* 0x000fe400018f0eff */
[-C--:B------:R-:W-:Y:S01]  /*b930*/  LEA R74, P2, R31, R3.reuse, 0x1 ;  /* 0x000000031f4a7211 */ /* 0x080fe200078408ff */
[----:B------:R-:W-:Y:S01]  /*b940*/  STL [R1+0x9e0], R65 ;  /* 0x0009e04101007387 */ /* 0x000fe20000100800 */
[----:B------:R-:W-:-:S02]  /*b950*/  LEA R70, P1, R24, R3, 0x1 ;  /* 0x0000000318467211 */ /* 0x000fc400078208ff */
[----:B------:R-:W-:Y:S01]  /*b960*/  LEA R78, P3, R39, R3, 0x1 ;  /* 0x00000003274e7211 */ /* 0x000fe200078608ff */
[----:B------:R-:W-:Y:S01]  /*b970*/  STL [R1+0x9e8], R69 ;  /* 0x0009e84501007387 */ /* 0x000fe20000100800 */
[----:B------:R-:W-:-:S03]  /*b980*/  LEA.HI.X.SX32 R31, R31, R92, 0x1, P2 ;  /* 0x0000005c1f1f7211 */ /* 0x000fc600010f0eff */
[----:B------:R-:W-:Y:S01]  /*b990*/  STL [R1+0x9dc], R17 ;  /* 0x0009dc1101007387 */ /* 0x000fe20000100800 */
[----:B------:R-:W-:-:S03]  /*b9a0*/  LEA.HI.X.SX32 R24, R24, R92, 0x1, P1 ;  /* 0x0000005c18187211 */ /* 0x000fc600008f0eff */
[----:B------:R-:W-:Y:S01]  /*b9b0*/  STL [R1+0x9f0], R73 ;  /* 0x0009f04901007387 */ /* 0x000fe20000100800 */
[-C--:B------:R-:W-:Y:S02]  /*b9c0*/  LEA.HI.X.SX32 R39, R39, R92.reuse, 0x1, P3 ;  /* 0x0000005c27277211 */ /* 0x080fe400018f0eff */
[CC--:B------:R-:W-:Y:S01]  /*b9d0*/  LEA R57, P2, R30.reuse, R3.reuse, 0x1 ;  /* 0x000000031e397211 */ /* 0x0c0fe200078408ff */
[----:B------:R-:W-:Y:S01]  /*b9e0*/  STL [R1+0x9e4], R22 ;  /* 0x0009e41601007387 */ /* 0x000fe20000100800 */
[-C--:B------:R-:W-:Y:S02]  /*b9f0*/  LEA R82, P1, R47, R3.reuse, 0x1 ;  /* 0x000000032f527211 */ /* 0x080fe400078208ff */
[----:B------:R-:W-:Y:S01]  /*ba00*/  LEA R53, P3, R21, R3, 0x1 ;  /* 0x0000000315357211 */ /* 0x000fe200078608ff */
[----:B------:R-:W-:Y:S01]  /*ba10*/  STL [R1+0x9ec], R29 ;  /* 0x0009ec1d01007387 */ /* 0x000fe20000100800 */
[----:B------:R-:W-:-:S03]  /*ba20*/  LEA.HI.X.SX32 R56, R30, R92, 0x1, P2 ;  /* 0x0000005c1e387211 */ /* 0x000fc600010f0eff */
[----:B------:R-:W-:Y:S01]  /*ba30*/  STL [R1+0x9f8], R77 ;  /* 0x0009f84d01007387 */ /* 0x000fe20000100800 */
[----:B------:R-:W-:-:S03]  /*ba40*/  LEA.HI.X.SX32 R47, R47, R92, 0x1, P1 ;  /* 0x0000005c2f2f7211 */ /* 0x000fc600008f0eff */
[----:B------:R-:W-:Y:S01]  /*ba50*/  STL [R1+0xa00], R81 ;  /* 0x000a005101007387 */ /* 0x000fe20000100800 */
[----:B------:R-:W-:-:S03]  /*ba60*/  LEA.HI.X.SX32 R30, R21, R92, 0x1, P3 ;  /* 0x0000005c151e7211 */ /* 0x000fc600018f0eff */
[----:B------:R-:W-:Y:S01]  /*ba70*/  STL [R1+0x9f4], R37 ;  /* 0x0009f42501007387 */ /* 0x000fe20000100800 */
[----:B------:R-:W-:-:S03]  /*ba80*/  LEA R21, P1, R23, R3, 0x1 ;  /* 0x0000000317157211 */ /* 0x000fc600078208ff */
[----:B------:R-:W-:Y:S04]  /*ba90*/  STL [R1+0xa08], R85 ;  /* 0x000a085501007387 */ /* 0x000fe80000100800 */
[----:B------:R-:W-:Y:S04]  /*baa0*/  STL [R1+0x9fc], R45 ;  /* 0x0009fc2d01007387 */ /* 0x000fe80000100800 */
[----:B------:R-:W-:Y:S01]  /*bab0*/  STL [R1+0xa04], R54 ;  /* 0x000a043601007387 */ /* 0x000fe20000100800 */
[----:B------:R-:W-:-:S03]  /*bac0*/  LEA.HI.X.SX32 R23, R23, R92, 0x1, P1 ;  /* 0x0000005c17177211 */ /* 0x000fc600008f0eff */
[----:B------:R-:W-:Y:S01]  /*bad0*/  STL [R1+0xa10], R84 ;  /* 0x000a105401007387 */ /* 0x000fe20000100800 */
[----:B------:R-:W-:-:S03]  /*bae0*/  LEA R75, P1, R33, R3, 0x1 ;  /* 0x00000003214b7211 */ /* 0x000fc600078208ff */
[----:B------:R-:W-:Y:S04]  /*baf0*/  STL [R1+0xa18], R61 ;  /* 0x000a183d01007387 */ /* 0x000fe80000100800 */
[----:B------:R-:W-:Y:S04]  /*bb00*/  STL [R1+0xa0c], R32 ;  /* 0x000a0c2001007387 */ /* 0x000fe80000100800 */
[----:B------:R-:W-:Y:S04]  /*bb10*/  STL [R1+0xa20], R66 ;  /* 0x000a204201007387 */ /* 0x000fe80000100800 */
[----:B------:R-:W-:Y:S01]  /*bb20*/  STL [R1+0xa14], R25 ;  /* 0x000a141901007387 */ /* 0x000fe20000100800 */
[----:B------:R-:W-:-:S03]  /*bb30*/  LEA.HI.X.SX32 R33, R33, R92, 0x1, P1 ;  /* 0x0000005c21217211 */ /* 0x000fc600008f0eff */
[----:B------:R-:W-:Y:S01]  /*bb40*/  STL [R1+0xa1c], R16 ;  /* 0x000a1c1001007387 */ /* 0x000fe20000100800 */
[----:B-1----:R-:W-:-:S03]  /*bb50*/  IMAD R14, R52, UR14, RZ ;  /* 0x0000000e340e7c24 */ /* 0x002fc6000f8e02ff */
[----:B------:R-:W-:Y:S01]  /*bb60*/  STL [R1+0xa28], R70 ;  /* 0x000a284601007387 */ /* 0x000fe20000100800 */
[----:B------:R-:W-:-:S03]  /*bb70*/  LEA R60, P1, R51, R3, 0x1 ;  /* 0x00000003333c7211 */ /* 0x000fc600078208ff */
[----:B------:R-:W-:Y:S01]  /*bb80*/  STL [R1+0xa30], R74 ;  /* 0x000a304a01007387 */ /* 0x000fe20000100800 */
[----:B------:R-:W-:-:S03]  /*bb90*/  LEA R52, P5, R15, R3, 0x1 ;  /* 0x000000030f347211 */ /* 0x000fc600078a08ff */
[----:B------:R-:W-:Y:S04]  /*bba0*/  STL [R1+0xa24], R24 ;  /* 0x000a241801007387 */ /* 0x000fe80000100800 */
[----:B------:R-:W-:Y:S01]  /*bbb0*/  STL [R1+0xa38], R78 ;  /* 0x000a384e01007387 */ /* 0x000fe20000100800 */
[----:B------:R-:W-:-:S03]  /*bbc0*/  LEA R67, P2, R18, R3, 0x1 ;  /* 0x0000000312437211 */ /* 0x000fc600078408ff */
[----:B------:R-:W-:Y:S01]  /*bbd0*/  STL [R1+0xa2c], R31 ;  /* 0x000a2c1f01007387 */ /* 0x000fe20000100800 */
[----:B------:R-:W-:-:S03]  /*bbe0*/  LEA.HI.X.SX32 R59, R51, R92, 0x1, P1 ;  /* 0x0000005c333b7211 */ /* 0x000fc600008f0eff */
[----:B------:R-:W-:Y:S01]  /*bbf0*/  STL [R1+0xa34], R39 ;  /* 0x000a342701007387 */ /* 0x000fe20000100800 */
[----:B------:R-:W-:-:S03]  /*bc00*/  LEA R71, P3, R26, R3, 0x1 ;  /* 0x000000031a477211 */ /* 0x000fc600078608ff */
[----:B------:R-:W-:Y:S01]  /*bc10*/  STL [R1+0xa40], R82 ;  /* 0x000a405201007387 */ /* 0x000fe20000100800 */
[-C--:B------:R-:W-:Y:S02]  /*bc20*/  LEA.HI.X.SX32 R51, R15, R92.reuse, 0x1, P5 ;  /* 0x0000005c0f337211 */ /* 0x080fe400028f0eff */
[----:B------:R-:W0:Y:S01]  /*bc30*/  LDC R15, c[0x0][0x3a0] ;  /* 0x0000e800ff0f7b82 */ /* 0x000e220000000800 */
[----:B------:R-:W-:Y:S01]  /*bc40*/  STL [R1+0xa50], R53 ;  /* 0x000a503501007387 */ /* 0x000fe20000100800 */
[----:B------:R-:W-:-:S03]  /*bc50*/  LEA.HI.X.SX32 R18, R18, R92, 0x1, P2 ;  /* 0x0000005c12127211 */ /* 0x000fc600010f0eff */
[----:B------:R-:W-:Y:S01]  /*bc60*/  STL [R1+0xa48], R57 ;  /* 0x000a483901007387 */ /* 0x000fe20000100800 */
[----:B------:R-:W-:-:S03]  /*bc70*/  LEA.HI.X.SX32 R26, R26, R92, 0x1, P3 ;  /* 0x0000005c1a1a7211 */ /* 0x000fc600018f0eff */
[----:B------:R-:W-:Y:S01]  /*bc80*/  STL [R1+0xa3c], R47 ;  /* 0x000a3c2f01007387 */ /* 0x000fe20000100800 */
[----:B------:R-:W-:-:S03]  /*bc90*/  LEA R79, P2, R41, R3, 0x1 ;  /* 0x00000003294f7211 */ /* 0x000fc600078408ff */
[----:B------:R-:W-:Y:S01]  /*bca0*/  STL [R1+0xa44], R56 ;  /* 0x000a443801007387 */ /* 0x000fe20000100800 */
[----:B------:R-:W-:-:S03]  /*bcb0*/  LEA R50, P3, R49, R3, 0x1 ;  /* 0x0000000331327211 */ /* 0x000fc600078608ff */
[----:B------:R-:W-:Y:S04]  /*bcc0*/  STL [R1+0xa4c], R30 ;  /* 0x000a4c1e01007387 */ /* 0x000fe80000100800 */
[----:B------:R-:W-:Y:S04]  /*bcd0*/  STL [R1+0xa58], R21 ;  /* 0x000a581501007387 */ /* 0x000fe80000100800 */
        /* <DEDUP_REMOVED lines=8> */
[----:B------:R-:W-:Y:S04]  /*bd60*/  STL [R1+0xa70], R75 ;  /* 0x000a704b01007387 */ /* 0x000fe80000100800 */
[----:B------:R1:W-:Y:S04]  /*bd70*/  STS.U16 [R48+UR5+0x8b80], R64 ;  /* 0x008b804030007988 */ /* 0x0003e80008000405 */
[----:B------:R-:W-:Y:S01]  /*bd80*/  STL [R1+0xa78], R79 ;  /* 0x000a784f01007387 */ /* 0x000fe20000100800 */
[----:B------:R-:W-:-:S03]  /*bd90*/  LEA.HI.X.SX32 R28, R28, R92, 0x1, P2 ;  /* 0x0000005c1c1c7211 */ /* 0x000fc600010f0eff */
[----:B------:R-:W-:Y:S01]  /*bda0*/  STL [R1+0xa6c], R33 ;  /* 0x000a6c2101007387 */ /* 0x000fe20000100800 */
[----:B-1----:R-:W-:-:S03]  /*bdb0*/  LEA R64, P3, R19, R3, 0x1 ;  /* 0x0000000313407211 */ /* 0x002fc600078608ff */
[----:B------:R-:W-:Y:S01]  /*bdc0*/  STL [R1+0xa80], R50 ;  /* 0x000a803201007387 */ /* 0x000fe20000100800 */
[----:B------:R-:W-:-:S03]  /*bdd0*/  LEA R68, P1, R20, R3, 0x1 ;  /* 0x0000000314447211 */ /* 0x000fc600078208ff */
[----:B------:R-:W-:Y:S01]  /*bde0*/  STL [R1+0xa74], R41 ;  /* 0x000a742901007387 */ /* 0x000fe20000100800 */
[----:B------:R-:W-:-:S03]  /*bdf0*/  LEA.HI.X.SX32 R19, R19, R92, 0x1, P3 ;  /* 0x0000005c13137211 */ /* 0x000fc600018f0eff */
[----:B------:R-:W-:Y:S01]  /*be00*/  STL [R1+0xa7c], R49 ;  /* 0x000a7c3101007387 */ /* 0x000fe20000100800 */
[----:B------:R-:W-:-:S03]  /*be10*/  LEA R72, P2, R2, R3, 0x1 ;  /* 0x0000000302487211 */ /* 0x000fc600078408ff */
[----:B------:R-:W-:Y:S01]  /*be20*/  STL [R1+0xa90], R55 ;  /* 0x000a903701007387 */ /* 0x000fe20000100800 */
[----:B------:R-:W-:-:S03]  /*be30*/  LEA R76, P3, R35, R3, 0x1 ;  /* 0x00000003234c7211 */ /* 0x000fc600078608ff */
[----:B------:R-:W-:Y:S01]  /*be40*/  STL [R1+0xa88], R60 ;  /* 0x000a883c01007387 */ /* 0x000fe20000100800 */
[----:B------:R-:W-:-:S03]  /*be50*/  LEA R80, P4, R43, R3, 0x1 ;  /* 0x000000032b507211 */ /* 0x000fc600078808ff */
[----:B------:R-:W-:Y:S01]  /*be60*/  STL [R1+0xa98], R64 ;  /* 0x000a984001007387 */ /* 0x000fe20000100800 */
[----:B------:R-:W-:-:S03]  /*be70*/  LEA R63, P6, R14, R3, 0x1 ;  /* 0x000000030e3f7211 */ /* 0x000fc600078c08ff */
[----:B------:R-:W-:Y:S01]  /*be80*/  STL [R1+0xa84], R59 ;  /* 0x000a843b01007387 */ /* 0x000fe20000100800 */
[----:B------:R-:W-:-:S03]  /*be90*/  LEA.HI.X.SX32 R20, R20, R92, 0x1, P1 ;  /* 0x0000005c14147211 */ /* 0x000fc600008f0eff */
[----:B------:R-:W-:Y:S01]  /*bea0*/  STL [R1+0xa8c], R28 ;  /* 0x000a8c1c01007387 */ /* 0x000fe20000100800 */
[----:B------:R-:W-:-:S03]  /*beb0*/  LEA.HI.X.SX32 R2, R2, R92, 0x1, P2 ;  /* 0x0000005c02027211 */ /* 0x000fc600010f0eff */
[----:B------:R-:W-:Y:S01]  /*bec0*/  STL [R1+0xa94], R19 ;  /* 0x000a941301007387 */ /* 0x000fe20000100800 */
[----:B------:R-:W-:-:S03]  /*bed0*/  LEA.HI.X.SX32 R62, R14, R92, 0x1, P6 ;  /* 0x0000005c0e3e7211 */ /* 0x000fc600030f0eff */
[----:B------:R-:W-:Y:S01]  /*bee0*/  STL [R1+0xaa0], R68 ;  /* 0x000aa04401007387 */ /* 0x000fe20000100800 */
[-C--:B------:R-:W-:Y:S01]  /*bef0*/  LEA.HI.X.SX32 R35, R35, R92.reuse, 0x1, P3 ;  /* 0x0000005c23237211 */ /* 0x080fe200018f0eff */
[----:B0-----:R-:W-:Y:S02]  /*bf00*/  VIADD R14, R15, 0x7f ;  /* 0x0000007f0f0e7836 */ /* 0x001fe40000000000 */
[----:B------:R-:W-:Y:S01]  /*bf10*/  STL [R1+0xaa8], R72 ;  /* 0x000aa84801007387 */ /* 0x000fe20000100800 */
[----:B------:R-:W-:-:S03]  /*bf20*/  LEA.HI.X.SX32 R43, R43, R92, 0x1, P4 ;  /* 0x0000005c2b2b7211 */ /* 0x000fc600020f0eff */
[----:B------:R-:W-:Y:S04]  /*bf30*/  STL [R1+0xab0], R76 ;  /* 0x000ab04c01007387 */ /* 0x000fe80000100800 */
[----:B------:R-:W-:Y:S04]  /*bf40*/  STL [R1+0xab8], R80 ;  /* 0x000ab85001007387 */ /* 0x000fe80000100800 */
[----:B------:R-:W-:Y:S01]  /*bf50*/  STL [R1+0xac0], R52 ;  /* 0x000ac03401007387 */ /* 0x000fe20000100800 */
[----:B------:R-:W-:-:S03]  /*bf60*/  ISETP.GT.AND P1, PT, R14, 0x7f, PT ;  /* 0x0000007f0e00780c */ /* 0x000fc60003f24270 */
[----:B------:R-:W-:Y:S04]  /*bf70*/  STL [R1+0xa9c], R20 ;  /* 0x000a9c1401007387 */ /* 0x000fe80000100800 */
[----:B------:R-:W-:Y:S04]  /*bf80*/  STL [R1+0xac8], R63 ;  /* 0x000ac83f01007387 */ /* 0x000fe80000100800 */
[----:B------:R-:W-:Y:S04]  /*bf90*/  STL [R1+0xaa4], R2 ;  /* 0x000aa40201007387 */ /* 0x000fe80000100800 */
[----:B------:R-:W-:Y:S01]  /*bfa0*/  STL [R1+0xaac], R35 ;  /* 0x000aac2301007387 */ /* 0x000fe20000100800 */
[----:B------:R-:W-:-:S03]  /*bfb0*/  ISETP.LT.AND P1, PT, R46, R15, P1 ;  /* 0x0000000f2e00720c */ /* 0x000fc60000f21270 */
[----:B------:R-:W2:Y:S04]  /*bfc0*/  LDL.LU R92, [R1+0x750] ;  /* 0x00075000015c7983 */ /* 0x000ea80000300800 */
[----:B------:R-:W-:Y:S04]  /*bfd0*/  STL [R1+0xab4], R43 ;  /* 0x000ab42b01007387 */ /* 0x000fe80000100800 */
[----:B------:R-:W5:Y:S04]  /*bfe0*/  LDL.LU R14, [R1+0x1074] ;  /* 0x00107400010e7983 */ /* 0x000f680000300800 */
[----:B------:R-:W-:Y:S04]  /*bff0*/  STL [R1+0xabc], R51 ;  /* 0x000abc3301007387 */ /* 0x000fe80000100800 */
[----:B------:R-:W5:Y:S04]  /*c000*/  LDL.LU R15, [R1+0x1070] ;  /* 0x00107000010f7983 */ /* 0x000f680000300800 */
[----:B------:R-:W3:Y:S04]  /*c010*/  LDL.LU R46, [R1+0x106c] ;  /* 0x00106c00012e7983 */ /* 0x000ee80000300800 */
[----:B------:R-:W-:Y:S04]  /*c020*/  STL [R1+0xac4], R62 ;  /* 0x000ac43e01007387 */ /* 0x000fe80000100800 */
[----:B---3--:R0:W-:Y:S04]  /*c030*/  STS.U16 [R48+UR5+0xf80], R46 ;  /* 0x000f802e30007988 */ /* 0x0081e80008000405 */
[----:B0-----:R-:W3:Y:S04]  /*c040*/  LDL.LU R46, [R1+0x1068] ;  /* 0x00106800012e7983 */ /* 0x001ee80000300800 */
[----:B--2---:R0:W-:Y:S02]  /*c050*/  STS.U16 [R48+UR5+0x8f80], R92 ;  /* 0x008f805c30007988 */ /* 0x0041e40008000405 */
[----:B0-----:R-:W-:-:S02]  /*c060*/  @P1 MOV R92, R83 ;  /* 0x00000053005c1202 */ /* 0x001fc40000000f00 */
[----:B------:R-:W2:Y:S04]  /*c070*/  LDL.LU R48, [R1+0x1064] ;  /* 0x0010640001307983 */ /* 0x000ea80000300800 */
[----:B------:R-:W4:Y:S01]  /*c080*/  LDL.LU R83, [R1+0x1060] ;  /* 0x0010600001537983 */ /* 0x000f220000300800 */
[----:B---3--:R-:W-:-:S06]  /*c090*/  PRMT R46, RZ, 0x7610, R46 ;  /* 0x00007610ff2e7816 */ /* 0x008fcc000000002e */
[----:B------:R0:W3:Y:S04]  /*c0a0*/  @P1 LDG.E.U16 R46, desc[UR16][R92.64] ;  /* 0x000000105c2e1981 */ /* 0x0000e8000c1e1500 */
[----:B------:R-:W3:Y:S01]  /*c0b0*/  LDL.LU R93, [R1+0x75c] ;  /* 0x00075c00015d7983 */ /* 0x000ee20000300800 */
[----:B0-----:R-:W-:Y:S02]  /*c0c0*/  LOP3.LUT R92, R0, 0x70, RZ, 0x3c, !PT ;  /* 0x00000070005c7812 */ /* 0x001fe400078e3cff */
[----:B--2---:R-:W-:-:S03]  /*c0d0*/  PRMT R48, RZ, 0x7610, R48 ;  /* 0x00007610ff307816 */ /* 0x004fc60000000030 */
[----:B---3--:R0:W-:Y:S02]  /*c0e0*/  STS.U16 [R92+UR5+0x1380], R93 ;  /* 0x0013805d5c007988 */ /* 0x0081e40008000405 */
[----:B0-----:R-:W-:Y:S02]  /*c0f0*/  @P1 IMAD.MOV.U32 R92, RZ, RZ, R84 ;  /* 0x000000ffff5c1224 */ /* 0x001fe400078e0054 */
[----:B------:R-:W-:Y:S02]  /*c100*/  @P1 IMAD.MOV.U32 R93, RZ, RZ, R32 ;  /* 0x000000ffff5d1224 */ /* 0x000fe400078e0020 */
[----:B------:R-:W2:Y:S04]  /*c110*/  LDL.LU R32, [R1+0x105c] ;  /* 0x00105c0001207983 */ /* 0x000ea80000300800 */
[----:B------:R-:W3:Y:S04]  /*c120*/  LDL.LU R84, [R1+0x1058] ;  /* 0x0010580001547983 */ /* 0x000ee80000300800 */
[----:B------:R0:W2:Y:S04]  /*c130*/  @P1 LDG.E.U16 R48, desc[UR16][R92.64] ;  /* 0x000000105c301981 */ /* 0x0000a8000c1e1500 */
[----:B------:R-:W2:Y:S01]  /*c140*/  LDL.LU R93, [R1+0x724] ;  /* 0x00072400015d7983 */ /* 0x000ea20000300800 */
[----:B0-----:R-:W-:-:S02]  /*c150*/  LOP3.LUT R92, R0, 0x70, RZ, 0x3c, !PT ;  /* 0x00000070005c7812 */ /* 0x001fc400078e3cff */
[----:B----4-:R-:W-:-:S03]  /*c160*/  PRMT R83, RZ, 0x7610, R83 ;  /* 0x00007610ff537816 */ /* 0x010fc60000000053 */
[----:B--2---:R0:W-:Y:S02]  /*c170*/  STS.U16 [R92+UR5+0x9380], R93 ;  /* 0x0093805d5c007988 */ /* 0x0041e40008000405 */
[----:B0-----:R-:W-:Y:S02]  /*c180*/  @P1 IMAD.MOV.U32 R92, RZ, RZ, R53 ;  /* 0x000000ffff5c1224 */ /* 0x001fe400078e0035 */
[----:B------:R-:W-:Y:S02]  /*c190*/  @P1 IMAD.MOV.U32 R93, RZ, RZ, R30 ;  /* 0x000000ffff5d1224 */ /* 0x000fe400078e001e */
[----:B------:R-:W2:Y:S04]  /*c1a0*/  LDL.LU R30, [R1+0x1054] ;  /* 0x00105400011e7983 */ /* 0x000ea80000300800 */
[----:B------:R-:W4:Y:S04]  /*c1b0*/  LDL.LU R53, [R1+0x1050] ;  /* 0x0010500001357983 */ /* 0x000f280000300800 */
[----:B------:R0:W2:Y:S04]  /*c1c0*/  @P1 LDG.E.U16 R83, desc[UR16][R92.64] ;  /* 0x000000105c531981 */ /* 0x0000a8000c1e1500 */
[----:B------:R-:W2:Y:S01]  /*c1d0*/  LDL.LU R93, [R1+0x728] ;  /* 0x00072800015d7983 */ /* 0x000ea20000300800 */
[----:B0-----:R-:W-:-:S02]  /*c1e0*/  LOP3.LUT R92, R0, 0x70, RZ, 0x3c, !PT ;  /* 0x00000070005c7812 */ /* 0x001fc400078e3cff */
[----:B---3--:R-:W-:-:S03]  /*c1f0*/  PRMT R84, RZ, 0x7610, R84 ;  /* 0x00007610ff547816 */ /* 0x008fc60000000054 */
[----:B--2---:R0:W-:Y:S02]  /*c200*/  STS.U16 [R92+UR5+0x1780], R93 ;  /* 0x0017805d5c007988 */ /* 0x0041e40008000405 */
        /* <DEDUP_REMOVED lines=36> */
[----:B0-----:R-:W-:Y:S01]  /*c450*/  @P1 IMAD.MOV.U32 R92, RZ, RZ, R64 ;  /* 0x000000ffff5c1224 */ /* 0x001fe200078e0040 */
[----:B------:R-:W-:Y:S02]  /*c460*/  @P1 MOV R93, R19 ;  /* 0x00000013005d1202 */ /* 0x000fe40000000f00 */
[----:B------:R-:W2:Y:S04]  /*c470*/  LDL.LU R19, [R1+0x102c] ;  /* 0x00102c0001137983 */ /* 0x000ea80000300800 */
[----:B------:R-:W3:Y:S04]  /*c480*/  LDL.LU R64, [R1+0x1028] ;  /* 0x0010280001407983 */ /* 0x000ee80000300800 */
[----:B------:R0:W2:Y:S04]  /*c490*/  @P1 LDG.E.U16 R61, desc[UR16][R92.64] ;  /* 0x000000105c3d1981 */ /* 0x0000a8000c1e1500 */
[----:B------:R-:W2:Y:S01]  /*c4a0*/  LDL.LU R93, [R1+0x73c] ;  /* 0x00073c00015d7983 */ /* 0x000ea20000300800 */
[----:B0-----:R-:W-:-:S02]  /*c4b0*/  LOP3.LUT R92, R0, 0x70, RZ, 0x3c, !PT ;  /* 0x00000070005c7812 */ /* 0x001fc400078e3cff */
[----:B------:R-:W-:-:S03]  /*c4c0*/  PRMT R3, RZ, 0x7610, R3 ;  /* 0x00007610ff037816 */ /* 0x000fc60000000003 */
[----:B--2---:R0:W-:Y:S02]  /*c4d0*/  STS.U16 [R92+UR5+0x9f80], R93 ;  /* 0x009f805d5c007988 */ /* 0x0041e40008000405 */
[----:B0-----:R-:W-:Y:S02]  /*c4e0*/  @P1 IMAD.MOV.U32 R92, RZ, RZ, R65 ;  /* 0x000000ffff5c1224 */ /* 0x001fe400078e0041 */
[----:B------:R-:W-:Y:S02]  /*c4f0*/  @P1 IMAD.MOV.U32 R93, RZ, RZ, R17 ;  /* 0x000000ffff5d1224 */ /* 0x000fe400078e0011 */
[----:B------:R-:W2:Y:S04]  /*c500*/  LDL.LU R17, [R1+0x1024] ;  /* 0x0010240001117983 */ /* 0x000ea80000300800 */
[----:B------:R-:W2:Y:S04]  /*c510*/  LDL.LU R65, [R1+0x1020] ;  /* 0x0010200001417983 */ /* 0x000ea80000300800 */
[----:B------:R0:W2:Y:S04]  /*c520*/  @P1 LDG.E.U16 R3, desc[UR16][R92.64] ;  /* 0x000000105c031981 */ /* 0x0000a8000c1e1500 */
[----:B------:R-:W2:Y:S01]  /*c530*/  LDL.LU R93, [R1+0x740] ;  /* 0x00074000015d7983 */ /* 0x000ea20000300800 */
[----:B0-----:R-:W-:-:S02]  /*c540*/  LOP3.LUT R92, R0, 0x70, RZ, 0x3c, !PT ;  /* 0x00000070005c7812 */ /* 0x001fc400078e3cff */
[----:B---3--:R-:W-:-:S03]  /*c550*/  PRMT R64, RZ, 0x7610, R64 ;  /* 0x00007610ff407816 */ /* 0x008fc60000000040 */
[----:B--2---:R0:W-:Y:S02]  /*c560*/  STS.U16 [R92+UR5+0x2380], R93 ;  /* 0x0023805d5c007988 */ /* 0x0041e40008000405 */
[----:B0-----:R-:W-:Y:S02]  /*c570*/  @P1 IMAD.MOV.U32 R93, RZ, RZ, R16 ;  /* 0x000000ffff5d1224 */ /* 0x001fe400078e0010 */
[----:B------:R-:W-:Y:S01]  /*c580*/  @P1 IMAD.MOV.U32 R92, RZ, RZ, R66 ;  /* 0x000000ffff5c1224 */ /* 0x000fe200078e0042 */
[----:B------:R-:W5:Y:S04]  /*c590*/  LDL.LU R16, [R1+0x101c] ;  /* 0x00101c0001107983 */ /* 0x000f680000300800 */
[----:B------:R-:W2:Y:S04]  /*c5a0*/  LDL.LU R66, [R1+0x1018] ;  /* 0x0010180001427983 */ /* 0x000ea80000300800 */
[----:B------:R0:W3:Y:S02]  /*c5b0*/  @P1 LDG.E.U16 R64, desc[UR16][R92.64] ;  /* 0x000000105c401981 */ /* 0x0000e4000c1e1500 */
[----:B0-----:R-:W-:Y:S01]  /*c5c0*/  LOP3.LUT R93, R0, 0x70, RZ, 0x3c, !PT ;  /* 0x00000070005d7812 */ /* 0x001fe200078e3cff */
[----:B------:R-:W-:-:S04]  /*c5d0*/  @P1 IMAD.MOV.U32 R92, RZ, RZ, R67 ;  /* 0x000000ffff5c1224 */ /* 0x000fc800078e0043 */
[----:B------:R0:W-:Y:S04]  /*c5e0*/  STS.U16 [R93+UR5+0xa380], R17 ;  /* 0x00a380115d007988 */ /* 0x0001e80008000405 */
[----:B0-----:R-:W5:Y:S01]  /*c5f0*/  LDL.LU R17, [R1+0x1014] ;  /* 0x0010140001117983 */ /* 0x001f620000300800 */
[----:B------:R-:W-:-:S03]  /*c600*/  @P1 IMAD.MOV.U32 R93, RZ, RZ, R18 ;  /* 0x000000ffff5d1224 */ /* 0x000fc600078e0012 */
[----:B------:R-:W5:Y:S04]  /*c610*/  LDL.LU R18, [R1+0x1010] ;  /* 0x0010100001127983 */ /* 0x000f680000300800 */
[----:B------:R-:W3:Y:S01]  /*c620*/  LDL.LU R67, [R1+0x100c] ;  /* 0x00100c0001437983 */ /* 0x000ee20000300800 */
[----:B------:R-:W-:-:S06]  /*c630*/  PRMT R65, RZ, 0x7610, R65 ;  /* 0x00007610ff417816 */ /* 0x000fcc0000000041 */
        /* <DEDUP_REMOVED lines=8> */
[----:B--2---:R-:W-:-:S06]  /*c6c0*/  PRMT R66, RZ, 0x7610, R66 ;  /* 0x00007610ff427816 */ /* 0x004fcc0000000042 */
[----:B------:R0:W2:Y:S02]  /*c6d0*/  @P1 LDG.E.U16 R66, desc[UR16][R92.64] ;  /* 0x000000105c421981 */ /* 0x0000a4000c1e1500 */
[----:B0-----:R-:W-:Y:S01]  /*c6e0*/  LOP3.LUT R93, R0, 0x70, RZ, 0x3c, !PT ;  /* 0x00000070005d7812 */ /* 0x001fe200078e3cff */
[----:B------:R-:W-:-:S04]  /*c6f0*/  @P1 IMAD.MOV.U32 R92, RZ, RZ, R69 ;  /* 0x000000ffff5c1224 */ /* 0x000fc800078e0045 */
[----:B----4-:R0:W-:Y:S04]  /*c700*/  STS.U16 [R93+UR5+0xa780], R21 ;  /* 0x00a780155d007988 */ /* 0x0101e80008000405 */
[----:B0-----:R-:W5:Y:S01]  /*c710*/  LDL.LU R21, [R1+0xffc] ;  /* 0x000ffc0001157983 */ /* 0x001f620000300800 */
[----:B------:R-:W-:-:S03]  /*c720*/  @P1 IMAD.MOV.U32 R93, RZ, RZ, R22 ;  /* 0x000000ffff5d1224 */ /* 0x000fc600078e0016 */
[----:B------:R-:W5:Y:S01]  /*c730*/  LDL.LU R22, [R1+0xff8] ;  /* 0x000ff80001167983 */ /* 0x000f620000300800 */
[----:B---3--:R-:W-:-:S03]  /*c740*/  PRMT R67, RZ, 0x7610, R67 ;  /* 0x00007610ff437816 */ /* 0x008fc60000000043 */
[----:B------:R-:W3:Y:S04]  /*c750*/  LDL.LU R69, [R1+0xff4] ;  /* 0x000ff40001457983 */ /* 0x000ee80000300800 */
[----:B------:R0:W4:Y:S02]  /*c760*/  @P1 LDG.E.U16 R67, desc[UR16][R92.64] ;  /* 0x000000105c431981 */ /* 0x000124000c1e1500 */
[----:B0-----:R-:W-:Y:S01]  /*c770*/  LOP3.LUT R93, R0, 0x70, RZ, 0x3c, !PT ;  /* 0x00000070005d7812 */ /* 0x001fe200078e3cff */
[----:B------:R-:W-:-:S04]  /*c780*/  @P1 IMAD.MOV.U32 R92, RZ, RZ, R70 ;  /* 0x000000ffff5c1224 */ /* 0x000fc800078e0046 */
[----:B------:R0:W-:Y:S04]  /*c790*/  STS.U16 [R93+UR5+0x2b80], R23 ;  /* 0x002b80175d007988 */ /* 0x0001e80008000405 */
[----:B0-----:R-:W5:Y:S01]  /*c7a0*/  LDL.LU R23, [R1+0xff0] ;  /* 0x000ff00001177983 */ /* 0x001f620000300800 */
[----:B------:R-:W-:-:S03]  /*c7b0*/  @P1 IMAD.MOV.U32 R93, RZ, RZ, R24 ;  /* 0x000000ffff5d1224 */ /* 0x000fc600078e0018 */
[----:B------:R-:W5:Y:S04]  /*c7c0*/  LDL.LU R24, [R1+0xfec] ;  /* 0x000fec0001187983 */ /* 0x000f680000300800 */
[----:B------:R-:W2:Y:S01]  /*c7d0*/  LDL.LU R70, [R1+0xfe8] ;  /* 0x000fe80001467983 */ /* 0x000ea20000300800 */
[----:B------:R-:W-:-:S06]  /*c7e0*/  PRMT R68, RZ, 0x7610, R68 ;  /* 0x00007610ff447816 */ /* 0x000fcc0000000044 */
[----:B------:R0:W4:Y:S02]  /*c7f0*/  @P1 LDG.E.U16 R68, desc[UR16][R92.64] ;  /* 0x000000105c441981 */ /* 0x000124000c1e1500 */
[----:B0-----:R-:W-:Y:S01]  /*c800*/  LOP3.LUT R93, R0, 0x70, RZ, 0x3c, !PT ;  /* 0x00000070005d7812 */ /* 0x001fe200078e3cff */
[----:B------:R-:W-:-:S04]  /*c810*/  @P1 IMAD.MOV.U32 R92, RZ, RZ, R71 ;  /* 0x000000ffff5c1224 */ /* 0x000fc800078e0047 */
[----:B------:R0:W-:Y:S04]  /*c820*/  STS.U16 [R93+UR5+0xab80], R25 ;  /* 0x00ab80195d007988 */ /* 0x0001e80008000405 */
[----:B0-----:R-:W5:Y:S01]  /*c830*/  LDL.LU R25, [R1+0xfe4] ;  /* 0x000fe40001197983 */ /* 0x001f620000300800 */
[----:B------:R-:W-:-:S03]  /*c840*/  @P1 MOV R93, R26 ;  /* 0x0000001a005d1202 */ /* 0x000fc60000000f00 */
[----:B------:R-:W5:Y:S04]  /*c850*/  LDL.LU R26, [R1+0xfe0] ;  /* 0x000fe000011a7983 */ /* 0x000f680000300800 */
[----:B------:R-:W4:Y:S01]  /*c860*/  LDL.LU R71, [R1+0xfdc] ;  /* 0x000fdc0001477983 */ /* 0x000f220000300800 */
[----:B---3--:R-:W-:-:S06]  /*c870*/  PRMT R69, RZ, 0x7610, R69 ;  /* 0x00007610ff457816 */ /* 0x008fcc0000000045 */
[----:B------:R0:W3:Y:S02]  /*c880*/  @P1 LDG.E.U16 R69, desc[UR16][R92.64] ;  /* 0x000000105c451981 */ /* 0x0000e4000c1e1500 */
[----:B0-----:R-:W-:Y:S01]  /*c890*/  LOP3.LUT R93, R0, 0x70, RZ, 0x3c, !PT ;  /* 0x00000070005d7812 */ /* 0x001fe200078e3cff */
[----:B------:R-:W-:-:S04]  /*c8a0*/  @P1 IMAD.MOV.U32 R92, RZ, RZ, R72 ;  /* 0x000000ffff5c1224 */ /* 0x000fc800078e0048 */
[----:B------:R0:W-:Y:S04]  /*c8b0*/  STS.U16 [R93+UR5+0x2f80], R27 ;  /* 0x002f801b5d007988 */ /* 0x0001e80008000405 */
[----:B0-----:R-:W5:Y:S01]  /*c8c0*/  LDL.LU R27, [R1+0xfd8] ;  /* 0x000fd800011b7983 */ /* 0x001f620000300800 */
[----:B------:R-:W-:-:S03]  /*c8d0*/  @P1 IMAD.MOV.U32 R93, RZ, RZ, R2 ;  /* 0x000000ffff5d1224 */ /* 0x000fc600078e0002 */
[----:B------:R-:W3:Y:S01]  /*c8e0*/  LDL.LU R2, [R1+0xfd4] ;  /* 0x000fd40001027983 */ /* 0x000ee20000300800 */
[----:B--2---:R-:W-:-:S03]  /*c8f0*/  PRMT R70, RZ, 0x7610, R70 ;  /* 0x00007610ff467816 */ /* 0x004fc60000000046 */
        /* <DEDUP_REMOVED lines=9> */
[----:B----4-:R-:W-:-:S06]  /*c990*/  PRMT R71, RZ, 0x7610, R71 ;  /* 0x00007610ff477816 */ /* 0x010fcc0000000047 */
[----:B------:R0:W4:Y:S02]  /*c9a0*/  @P1 LDG.E.U16 R71, desc[UR16][R92.64] ;  /* 0x000000105c471981 */ /* 0x000124000c1e1500 */
[----:B0-----:R-:W-:Y:S01]  /*c9b0*/  LOP3.LUT R93, R0, 0x70, RZ, 0x3c, !PT ;  /* 0x00000070005d7812 */ /* 0x001fe200078e3cff */
[----:B------:R-:W-:-:S04]  /*c9c0*/  @P1 IMAD.MOV.U32 R92, RZ, RZ, R74 ;  /* 0x000000ffff5c1224 */ /* 0x000fc800078e004a */
[----:B------:R0:W-:Y:S04]  /*c9d0*/  STS.U16 [R93+UR5+0x3380], R30 ;  /* 0x0033801e5d007988 */ /* 0x0001e80008000405 */
[----:B0-----:R-:W5:Y:S01]  /*c9e0*/  LDL.LU R30, [R1+0xfc0] ;  /* 0x000fc000011e7983 */ /* 0x001f620000300800 */
[----:B------:R-:W-:-:S03]  /*c9f0*/  @P1 IMAD.MOV.U32 R93, RZ, RZ, R31 ;  /* 0x000000ffff5d1224 */ /* 0x000fc600078e001f */
[----:B------:R-:W5:Y:S04]  /*ca00*/  LDL.LU R31, [R1+0xfbc] ;  /* 0x000fbc00011f7983 */ /* 0x000f680000300800 */
[----:B------:R-:W4:Y:S01]  /*ca10*/  LDL.LU R74, [R1+0xfb8] ;  /* 0x000fb800014a7983 */ /* 0x000f220000300800 */
[----:B--2---:R-:W-:-:S06]  /*ca20*/  PRMT R72, RZ, 0x7610, R72 ;  /* 0x00007610ff487816 */ /* 0x004fcc0000000048 */
[----:B------:R0:W2:Y:S02]  /*ca30*/  @P1 LDG.E.U16 R72, desc[UR16][R92.64] ;  /* 0x000000105c481981 */ /* 0x0000a4000c1e1500 */
[----:B0-----:R-:W-:Y:S01]  /*ca40*/  LOP3.LUT R93, R0, 0x70, RZ, 0x3c, !PT ;  /* 0x00000070005d7812 */ /* 0x001fe200078e3cff */
[----:B------:R-:W-:-:S04]  /*ca50*/  @P1 IMAD.MOV.U32 R92, RZ, RZ, R75 ;  /* 0x000000ffff5c1224 */ /* 0x000fc800078e004b */
[----:B------:R0:W-:Y:S04]  /*ca60*/  STS.U16 [R93+UR5+0xb380], R32 ;  /* 0x00b380205d007988 */ /* 0x0001e80008000405 */
[----:B0-----:R-:W5:Y:S01]  /*ca70*/  LDL.LU R32, [R1+0xfb4] ;  /* 0x000fb40001207983 */ /* 0x001f620000300800 */
[----:B------:R-:W-:-:S03]  /*ca80*/  @P1 IMAD.MOV.U32 R93, RZ, RZ, R33 ;  /* 0x000000ffff5d1224 */ /* 0x000fc600078e0021 */
[----:B------:R-:W5:Y:S01]  /*ca90*/  LDL.LU R33, [R1+0xfb0] ;  /* 0x000fb00001217983 */ /* 0x000f620000300800 */
[----:B---3--:R-:W-:-:S03]  /*caa0*/  PRMT R73, RZ, 0x7610, R73 ;  /* 0x00007610ff497816 */ /* 0x008fc60000000049 */
[----:B------:R-:W3:Y:S04]  /*cab0*/  LDL.LU R75, [R1+0xfac] ;  /* 0x000fac00014b7983 */ /* 0x000ee80000300800 */
[----:B------:R0:W2:Y:S02]  /*cac0*/  @P1 LDG.E.U16 R73, desc[UR16][R92.64] ;  /* 0x000000105c491981 */ /* 0x0000a4000c1e1500 */
[----:B0-----:R-:W-:Y:S01]  /*cad0*/  LOP3.LUT R93, R0, 0x70, RZ, 0x3c, !PT ;  /* 0x00000070005d7812 */ /* 0x001fe200078e3cff */
[----:B------:R-:W-:-:S04]  /*cae0*/  @P1 IMAD.MOV.U32 R92, RZ, RZ, R76 ;  /* 0x000000ffff5c1224 */ /* 0x000fc800078e004c */
[----:B------:R0:W-:Y:S04]  /*caf0*/  STS.U16 [R93+UR5+0x3780], R34 ;  /* 0x003780225d007988 */ /* 0x0001e80008000405 */
[----:B0-----:R-:W5:Y:S01]  /*cb00*/  LDL.LU R34, [R1+0xfa8] ;  /* 0x000fa80001227983 */ /* 0x001f620000300800 */
[----:B------:R-:W-:-:S03]  /*cb10*/  @P1 IMAD.MOV.U32 R93, RZ, RZ, R35 ;  /* 0x000000ffff5d1224 */ /* 0x000fc600078e0023 */
[----:B------:R-:W5:Y:S04]  /*cb20*/  LDL.LU R35, [R1+0xfa4] ;  /* 0x000fa40001237983 */ /* 0x000f680000300800 */
[----:B------:R-:W2:Y:S01]  /*cb30*/  LDL.LU R76, [R1+0xfa0] ;  /* 0x000fa000014c7983 */ /* 0x000ea20000300800 */
        /* <DEDUP_REMOVED lines=15> */
[----:B------:R-:W-:-:S03]  /*cc30*/  @P1 MOV R93, R39 ;  /* 0x00000027005d1202 */ /* 0x000fc60000000f00 */
[----:B------:R-:W5:Y:S01]  /*cc40*/  LDL.LU R39, [R1+0xf8c] ;  /* 0x000f8c0001277983 */ /* 0x000f620000300800 */
        /* <DEDUP_REMOVED lines=24> */
[----:B------:R1:W-:Y:S04]  /*cdd0*/  STS.U16 [R2+UR5+0x20000], R46 ;  /* 0x0200002e02007988 */ /* 0x0003e80008000405 */
[----:B0-----:R-:W5:Y:S01]  /*cde0*/  LDL.LU R44, [R1+0xf6c] ;  /* 0x000f6c00012c7983 */ /* 0x001f620000300800 */
[----:B------:R-:W-:-:S03]  /*cdf0*/  @P1 IMAD.MOV.U32 R93, RZ, RZ, R45 ;  /* 0x000000ffff5d1224 */ /* 0x000fc600078e002d */
[----:B------:R-:W5:Y:S01]  /*ce00*/  LDL.LU R45, [R1+0xf68] ;  /* 0x000f6800012d7983 */ /* 0x000f620000300800 */
[----:B---3--:R-:W-:-:S03]  /*ce10*/  PRMT R79, RZ, 0x7610, R79 ;  /* 0x00007610ff4f7816 */ /* 0x008fc6000000004f */
[----:B------:R-:W3:Y:S04]  /*ce20*/  LDL.LU R81, [R1+0xf64] ;  /* 0x000f640001517983 */ /* 0x000ee80000300800 */
[----:B------:R0:W2:Y:S04]  /*ce30*/  @P1 LDG.E.U16 R79, desc[UR16][R92.64] ;  /* 0x000000105c4f1981 */ /* 0x0000a8000c1e1500 */
[----:B-1----:R-:W5:Y:S01]  /*ce40*/  LDL.LU R46, [R1+0xf60] ;  /* 0x000f6000012e7983 */ /* 0x002f620000300800 */
[----:B0-----:R-:W-:Y:S02]  /*ce50*/  @P1 IMAD.MOV.U32 R93, RZ, RZ, R47 ;  /* 0x000000ffff5d1224 */ /* 0x001fe400078e002f */
[----:B------:R-:W-:Y:S01]  /*ce60*/  @P1 IMAD.MOV.U32 R92, RZ, RZ, R82 ;  /* 0x000000ffff5c1224 */ /* 0x000fe200078e0052 */
[----:B------:R-:W5:Y:S04]  /*ce70*/  LDL.LU R47, [R1+0xf5c] ;  /* 0x000f5c00012f7983 */ /* 0x000f680000300800 */
[----:B------:R-:W2:Y:S04]  /*ce80*/  LDL.LU R82, [R1+0xf58] ;  /* 0x000f580001527983 */ /* 0x000ea80000300800 */
[----:B------:R0:W-:Y:S04]  /*ce90*/  STS.U16 [R2+UR5+0x20400], R48 ;  /* 0x0204003002007988 */ /* 0x0001e80008000405 */
[----:B------:R1:W-:Y:S04]  /*cea0*/  STS.U16 [R2+UR5+0x20800], R83 ;  /* 0x0208005302007988 */ /* 0x0003e80008000405 */
[----:B0-----:R-:W5:Y:S01]  /*ceb0*/  LDL.LU R48, [R1+0xf54] ;  /* 0x000f540001307983 */ /* 0x001f620000300800 */
[----:B----4-:R-:W-:-:S06]  /*cec0*/  PRMT R80, RZ, 0x7610, R80 ;  /* 0x00007610ff507816 */ /* 0x010fcc0000000050 */
[----:B------:R0:W4:Y:S02]  /*ced0*/  @P1 LDG.E.U16 R80, desc[UR16][R92.64] ;  /* 0x000000105c501981 */ /* 0x000124000c1e1500 */
[----:B0-----:R-:W-:Y:S02]  /*cee0*/  @P1 IMAD.MOV.U32 R93, RZ, RZ, R49 ;  /* 0x000000ffff5d1224 */ /* 0x001fe400078e0031 */
[----:B------:R-:W-:Y:S01]  /*cef0*/  @P1 IMAD.MOV.U32 R92, RZ, RZ, R50 ;  /* 0x000000ffff5c1224 */ /* 0x000fe200078e0032 */
[----:B------:R-:W5:Y:S04]  /*cf00*/  LDL.LU R49, [R1+0xf50] ;  /* 0x000f500001317983 */ /* 0x000f680000300800 */
[----:B------:R-:W5:Y:S04]  /*cf10*/  LDL.LU R50, [R1+0xf4c] ;  /* 0x000f4c0001327983 */ /* 0x000f680000300800 */
[----:B-1----:R-:W4:Y:S04]  /*cf20*/  LDL.LU R83, [R1+0xf48] ;  /* 0x000f480001537983 */ /* 0x002f280000300800 */
[----:B------:R0:W-:Y:S01]  /*cf30*/  STS.U16 [R2+UR5+0x20c00], R84 ;  /* 0x020c005402007988 */ /* 0x0001e20008000405 */
[----:B---3--:R-:W-:-:S06]  /*cf40*/  PRMT R81, RZ, 0x7610, R81 ;  /* 0x00007610ff517816 */ /* 0x008fcc0000000051 */
[----:B------:R1:W3:Y:S02]  /*cf50*/  @P1 LDG.E.U16 R81, desc[UR16][R92.64] ;  /* 0x000000105c511981 */ /* 0x0002e4000c1e1500 */
[----:B-1----:R-:W-:Y:S02]  /*cf60*/  @P1 IMAD.MOV.U32 R93, RZ, RZ, R51 ;  /* 0x000000ffff5d1224 */ /* 0x002fe400078e0033 */
[----:B------:R-:W-:Y:S01]  /*cf70*/  @P1 IMAD.MOV.U32 R92, RZ, RZ, R52 ;  /* 0x000000ffff5c1224 */ /* 0x000fe200078e0034 */
[----:B------:R-:W5:Y:S01]  /*cf80*/  LDL.LU R51, [R1+0xf44] ;  /* 0x000f440001337983 */ /* 0x000f620000300800 */
[----:B--2---:R-:W-:-:S03]  /*cf90*/  PRMT R82, RZ, 0x7610, R82 ;  /* 0x00007610ff527816 */ /* 0x004fc60000000052 */
[----:B------:R-:W5:Y:S04]  /*cfa0*/  LDL.LU R52, [R1+0xf40] ;  /* 0x000f400001347983 */ /* 0x000f680000300800 */
[----:B0-----:R-:W2:Y:S04]  /*cfb0*/  LDL.LU R84, [R1+0xf3c] ;  /* 0x000f3c0001547983 */ /* 0x001ea80000300800 */
[----:B------:R0:W3:Y:S02]  /*cfc0*/  @P1 LDG.E.U16 R82, desc[UR16][R92.64] ;  /* 0x000000105c521981 */ /* 0x0000e4000c1e1500 */
[----:B0-----:R-:W-:-:S02]  /*cfd0*/  LOP3.LUT R92, R2, 0x10, RZ, 0x3c, !PT ;  /* 0x00000010025c7812 */ /* 0x001fc400078e3cff */
[----:B------:R-:W-:-:S03]  /*cfe0*/  @P1 MOV R93, R54 ;  /* 0x00000036005d1202 */ /* 0x000fc60000000f00 */
        /* <DEDUP_REMOVED lines=9> */
[----:B------:R0:W-:Y:S02]  /*d080*/  STS.U16 [R93+UR5+0x20480], R55 ;  /* 0x020480375d007988 */ /* 0x0001e40008000405 */
[----:B0-----:R-:W-:Y:S02]  /*d090*/  @P1 IMAD.MOV.U32 R93, RZ, RZ, R56 ;  /* 0x000000ffff5d1224 */ /* 0x001fe400078e0038 */
[----:B------:R-:W5:Y:S04]  /*d0a0*/  LDL.LU R55, [R1+0xf2c] ;  /* 0x000f2c0001377983 */ /* 0x000f680000300800 */
[----:B------:R-:W5:Y:S04]  /*d0b0*/  LDL.LU R56, [R1+0xf28] ;  /* 0x000f280001387983 */ /* 0x000f680000300800 */
[----:B------:R-:W5:Y:S01]  /*d0c0*/  LDL.LU R57, [R1+0xf24] ;  /* 0x000f240001397983 */ /* 0x000f620000300800 */
[----:B--2---:R-:W-:-:S06]  /*d0d0*/  PRMT R84, RZ, 0x7610, R84 ;  /* 0x00007610ff547816 */ /* 0x004fcc0000000054 */
[----:B------:R0:W2:Y:S02]  /*d0e0*/  @P1 LDG.E.U16 R84, desc[UR16][R92.64] ;  /* 0x000000105c541981 */ /* 0x0000a4000c1e1500 */
[----:B0-----:R-:W-:Y:S01]  /*d0f0*/  LOP3.LUT R93, R2, 0x10, RZ, 0x3c, !PT ;  /* 0x00000010025d7812 */ /* 0x001fe200078e3cff */
[----:B------:R-:W-:-:S04]  /*d100*/  @P1 IMAD.MOV.U32 R92, RZ, RZ, R60 ;  /* 0x000000ffff5c1224 */ /* 0x000fc800078e003c */
[----:B------:R0:W-:Y:S02]  /*d110*/  STS.U16 [R93+UR5+0x20880], R58 ;  /* 0x0208803a5d007988 */ /* 0x0001e40008000405 */
[----:B0-----:R-:W-:Y:S02]  /*d120*/  @P1 IMAD.MOV.U32 R93, RZ, RZ, R59 ;  /* 0x000000ffff5d1224 */ /* 0x001fe400078e003b */
[----:B------:R-:W5:Y:S04]  /*d130*/  LDL.LU R58, [R1+0xf20] ;  /* 0x000f2000013a7983 */ /* 0x000f680000300800 */
[----:B------:R-:W5:Y:S01]  /*d140*/  LDL.LU R59, [R1+0xf1c] ;  /* 0x000f1c00013b7983 */ /* 0x000f620000300800 */
[----:B---3--:R-:W-:-:S03]  /*d150*/  PRMT R85, RZ, 0x7610, R85 ;  /* 0x00007610ff557816 */ /* 0x008fc60000000055 */
[----:B------:R-:W5:Y:S04]  /*d160*/  LDL.LU R60, [R1+0xf18] ;  /* 0x000f1800013c7983 */ /* 0x000f680000300800 */
[----:B------:R0:W3:Y:S02]  /*d170*/  @P1 LDG.E.U16 R85, desc[UR16][R92.64] ;  /* 0x000000105c551981 */ /* 0x0000e4000c1e1500 */
[C---:B0-----:R-:W-:Y:S02]  /*d180*/  LOP3.LUT R93, R2.reuse, 0x10, RZ, 0x3c, !PT ;  /* 0x00000010025d7812 */ /* 0x041fe400078e3cff */
[----:B------:R-:W-:-:S03]  /*d190*/  LOP3.LUT R92, R2, 0x20, RZ, 0x3c, !PT ;  /* 0x00000020025c7812 */ /* 0x000fc600078e3cff */
[----:B------:R0:W-:Y:S04]  /*d1a0*/  STS.U16 [R93+UR5+0x20c80], R61 ;  /* 0x020c803d5d007988 */ /* 0x0001e80008000405 */
[----:B------:R1:W-:Y:S01]  /*d1b0*/  STS.U16 [R92+UR5+0x20100], R3 ;  /* 0x020100035c007988 */ /* 0x0003e20008000405 */
[----:B0-----:R-:W-:-:S03]  /*d1c0*/  @P1 IMAD.MOV.U32 R93, RZ, RZ, R62 ;  /* 0x000000ffff5d1224 */ /* 0x001fc600078e003e */
[----:B------:R-:W5:Y:S01]  /*d1d0*/  LDL.LU R61, [R1+0xf14] ;  /* 0x000f1400013d7983 */ /* 0x000f620000300800 */
[----:B-1----:R-:W-:Y:S01]  /*d1e0*/  PRMT R3, RZ, 0x7610, R3 ;  /* 0x00007610ff037816 */ /* 0x002fe20000000003 */
[----:B------:R-:W-:Y:S02]  /*d1f0*/  @P1 IMAD.MOV.U32 R92, RZ, RZ, R63 ;  /* 0x000000ffff5c1224 */ /* 0x000fe400078e003f */
[----:B------:R-:W5:Y:S04]  /*d200*/  LDL.LU R62, [R1+0xf10] ;  /* 0x000f1000013e7983 */ /* 0x000f680000300800 */
[----:B------:R0:W3:Y:S04]  /*d210*/  @P1 LDG.E.U16 R3, desc[UR16][R92.64] ;  /* 0x000000105c031981 */ /* 0x0000e8000c1e1500 */
[----:B------:R1:W5:Y:S01]  /*d220*/  LDL.LU R63, [R1+0xf0c] ;  /* 0x000f0c00013f7983 */ /* 0x0003620000300800 */
[----:B0-----:R-:W0:Y:S02]  /*d230*/  S2R R93, SR_TID.X ;  /* 0x00000000005d7919 */ /* 0x001e240000002100 */
[----:B0-----:R-:W-:-:S02]  /*d240*/  SHF.R.U32.HI R92, RZ, 0x5, R93 ;  /* 0x00000005ff5c7819 */ /* 0x001fc4000001165d */
[----:B------:R-:W-:Y:S02]  /*d250*/  LOP3.LUT R93, R2, 0x20, RZ, 0x3c, !PT ;  /* 0x00000020025d7812 */ /* 0x000fe400078e3cff */
[----:B------:R-:W-:Y:S02]  /*d260*/  ISETP.NE.U32.AND P1, PT, R92, RZ, PT ;  /* 0x000000ff5c00720c */ /* 0x000fe40003f25070 */
[C---:B------:R-:W-:Y:S01]  /*d270*/  LOP3.LUT R92, R2.reuse, 0x30, RZ, 0x3c, !PT ;  /* 0x00000030025c7812 */ /* 0x040fe200078e3cff */
[----:B------:R-:W-:Y:S04]  /*d280*/  STS.U16 [R93+UR5+0x20500], R64 ;  /* 0x020500405d007988 */ /* 0x000fe80008000405 */
[----:B------:R-:W-:Y:S04]  /*d290*/  STS.U16 [R93+UR5+0x20900], R65 ;  /* 0x020900415d007988 */ /* 0x000fe80008000405 */
[----:B------:R0:W-:Y:S04]  /*d2a0*/  STS.U16 [R93+UR5+0x20d00], R66 ;  /* 0x020d00425d007988 */ /* 0x0001e80008000405 */
[----:B------:R-:W-:Y:S04]  /*d2b0*/  STS.U16 [R92+UR5+0x20180], R67 ;  /* 0x020180435c007988 */ /* 0x000fe80008000405 */
[----:B------:R-:W-:Y:S01]  /*d2c0*/  STS.U16 [R92+UR5+0x20580], R68 ;  /* 0x020580445c007988 */ /* 0x000fe20008000405 */
[----:B0-----:R-:W0:Y:S03]  /*d2d0*/  LDC R93, c[0x0][0x3a0] ;  /* 0x0000e800ff5d7b82 */ /* 0x001e260000000800 */
[----:B------:R-:W-:Y:S04]  /*d2e0*/  STS.U16 [R92+UR5+0x20980], R69 ;  /* 0x020980455c007988 */ /* 0x000fe80008000405 */
[----:B------:R1:W-:Y:S04]  /*d2f0*/  STS.U16 [R92+UR5+0x20d80], R70 ;  /* 0x020d80465c007988 */ /* 0x0003e80008000405 */
[----:B------:R0:W5:Y:S04]  /*d300*/  LDL.LU R64, [R1+0xf08] ;  /* 0x000f080001407983 */ /* 0x0001680000300800 */
[----:B------:R0:W5:Y:S01]  /*d310*/  LDL.LU R65, [R1+0xf04] ;  /* 0x000f040001417983 */ /* 0x0001620000300800 */
[----:B-1----:R-:W-:-:S03]  /*d320*/  LOP3.LUT R92, R2, 0x40, RZ, 0x3c, !PT ;  /* 0x00000040025c7812 */ /* 0x002fc600078e3cff */
[----:B------:R1:W5:Y:S04]  /*d330*/  LDL.LU R66, [R1+0xf00] ;  /* 0x000f000001427983 */ /* 0x0003680000300800 */
[----:B------:R-:W-:Y:S04]  /*d340*/  STS.U16 [R92+UR5+0x20200], R71 ;  /* 0x020200475c007988 */ /* 0x000fe80008000405 */
[----:B------:R-:W-:Y:S04]  /*d350*/  STS.U16 [R92+UR5+0x20600], R72 ;  /* 0x020600485c007988 */ /* 0x000fe80008000405 */
[----:B------:R-:W-:Y:S04]  /*d360*/  STS.U16 [R92+UR5+0x20a00], R73 ;  /* 0x020a00495c007988 */ /* 0x000fe80008000405 */
[----:B------:R0:W-:Y:S02]  /*d370*/  STS.U16 [R92+UR5+0x20e00], R74 ;  /* 0x020e004a5c007988 */ /* 0x0001e40008000405 */
[----:B0-----:R-:W-:-:S02]  /*d380*/  VIADD R93, R93, 0x7f ;  /* 0x0000007f5d5d7836 */ /* 0x001fc40000000000 */
[----:B------:R1:W5:Y:S04]  /*d390*/  LDL.LU R67, [R1+0xefc] ;  /* 0x000efc0001437983 */ /* 0x0003680000300800 */
[----:B------:R1:W5:Y:S01]  /*d3a0*/  LDL.LU R68, [R1+0xef8] ;  /* 0x000ef80001447983 */ /* 0x0003620000300800 */
[----:B------:R-:W-:-:S03]  /*d3b0*/  LOP3.LUT R92, R2, 0x50, RZ, 0x3c, !PT ;  /* 0x00000050025c7812 */ /* 0x000fc600078e3cff */
[----:B------:R1:W5:Y:S04]  /*d3c0*/  LDL.LU R69, [R1+0xef4] ;  /* 0x000ef40001457983 */ /* 0x0003680000300800 */
[----:B------:R-:W-:Y:S04]  /*d3d0*/  STS.U16 [R92+UR5+0x20280], R75 ;  /* 0x0202804b5c007988 */ /* 0x000fe80008000405 */
[----:B------:R-:W-:Y:S04]  /*d3e0*/  STS.U16 [R92+UR5+0x20680], R76 ;  /* 0x0206804c5c007988 */ /* 0x000fe80008000405 */
[----:B------:R-:W-:Y:S04]  /*d3f0*/  STS.U16 [R92+UR5+0x20a80], R77 ;  /* 0x020a804d5c007988 */ /* 0x000fe80008000405 */
[----:B------:R0:W-:Y:S04]  /*d400*/  STS.U16 [R92+UR5+0x20e80], R78 ;  /* 0x020e804e5c007988 */ /* 0x0001e80008000405 */
[----:B------:R1:W5:Y:S04]  /*d410*/  LDL.LU R70, [R1+0xef0] ;  /* 0x000ef00001467983 */ /* 0x0003680000300800 */
[----:B------:R1:W5:Y:S01]  /*d420*/  LDL.LU R71, [R1+0xeec] ;  /* 0x000eec0001477983 */ /* 0x0003620000300800 */
[----:B0-----:R-:W-:-:S03]  /*d430*/  LOP3.LUT R92, R2, 0x60, RZ, 0x3c, !PT ;  /* 0x00000060025c7812 */ /* 0x001fc600078e3cff */
        /* <DEDUP_REMOVED lines=9> */
[----:B----4-:R0:W-:Y:S04]  /*d4d0*/  STS.U16 [R92+UR5+0x20380], R83 ;  /* 0x020380535c007988 */ /* 0x0101e80008000405 */
[----:B------:R1:W5:Y:S04]  /*d4e0*/  LDL.LU R76, [R1+0xed8] ;  /* 0x000ed800014c7983 */ /* 0x0003680000300800 */
[----:B------:R1:W5:Y:S04]  /*d4f0*/  LDL.LU R77, [R1+0xed4] ;  /* 0x000ed400014d7983 */ /* 0x0003680000300800 */
[----:B------:R1:W5:Y:S04]  /*d500*/  LDL.LU R78, [R1+0xed0] ;  /* 0x000ed000014e7983 */ /* 0x0003680000300800 */
[----:B------:R1:W5:Y:S04]  /*d510*/  LDL.LU R79, [R1+0xecc] ;  /* 0x000ecc00014f7983 */ /* 0x0003680000300800 */
[----:B------:R1:W5:Y:S04]  /*d520*/  LDL.LU R80, [R1+0xec8] ;  /* 0x000ec80001507983 */ /* 0x0003680000300800 */
[----:B------:R1:W5:Y:S04]  /*d530*/  LDL.LU R81, [R1+0xec4] ;  /* 0x000ec40001517983 */ /* 0x0003680000300800 */
[----:B------:R1:W5:Y:S04]  /*d540*/  LDL.LU R82, [R1+0xec0] ;  /* 0x000ec00001527983 */ /* 0x0003680000300800 */
[----:B0-----:R1:W5:Y:S04]  /*d550*/  LDL.LU R83, [R1+0xebc] ;  /* 0x000ebc0001537983 */ /* 0x0013680000300800 */
[----:B--2---:R0:W-:Y:S01]  /*d560*/  STS.U16 [R92+UR5+0x20780], R84 ;  /* 0x020780545c007988 */ /* 0x0041e20008000405 */
[----:B------:R-:W-:-:S02]  /*d570*/  UIADD3 UR4, UPT, UPT, UR5, 0x10000, URZ ;  /* 0x0001000005047890 */ /* 0x000fc4000fffe0ff */
[----:B------:R-:W-:Y:S01]  /*d580*/  UIADD3 UR9, UPT, UPT, UR5, 0x22000, URZ ;  /* 0x0002200005097890 */ /* 0x000fe2000fffe0ff */
[----:B0-----:R1:W5:Y:S04]  /*d590*/  LDL.LU R84, [R1+0xeb8] ;  /* 0x000eb80001547983 */ /* 0x0013680000300800 */
[----:B---3--:R0:W-:Y:S01]  /*d5a0*/  STS.U16 [R92+UR5+0x20b80], R85 ;  /* 0x020b80555c007988 */ /* 0x0081e20008000405 */
[----:B------:R-:W-:Y:S01]  /*d5b0*/  USHF.R.U32.HI UR4, URZ, 0x4, UR4 ;  /* 0x00000004ff047899 */ /* 0x000fe20008011604 */
[----:B------:R-:W-:Y:S01]  /*d5c0*/  ISETP.LT.OR P2, PT, R93, 0x80, P1 ;  /* 0x000000805d00780c */ /* 0x000fe20000f41670 */
[----:B------:R-:W-:Y:S01]  /*d5d0*/  USHF.R.U32.HI UR10, URZ, 0x4, UR9 ;  /* 0x00000004ff0a7899 */ /* 0x000fe20008011609 */
[----:B0-----:R1:W5:Y:S04]  /*d5e0*/  LDL.LU R85, [R1+0xeb4] ;  /* 0x000eb40001557983 */ /* 0x0013680000300800 */
[----:B------:R0:W-:Y:S01]  /*d5f0*/  STS.U16 [R92+UR5+0x20f80], R3 ;  /* 0x020f80035c007988 */ /* 0x0001e20008000405 */
[----:B------:R2:W-:Y:S06]  /*d600*/  MEMBAR.ALL.CTA ;  /* 0x0000000000007992 */ /* 0x0005ec0000008000 */
[----:B--2---:R-:W2:Y:S01]  /*d610*/  FENCE.VIEW.ASYNC.S ;  /* 0x00000000000073c6 */ /* 0x004ea20000000000 */
[----:B0-----:R-:W-:-:S04]  /*d620*/  SHF.R.S32.HI R3, RZ, 0x1f, R93 ;  /* 0x0000001fff037819 */ /* 0x001fc8000001145d */
[----:B------:R-:W-:-:S04]  /*d630*/  LEA.HI R3, R3, R93, RZ, 0x7 ;  /* 0x0000005d03037211 */ /* 0x000fc800078f38ff */
[----:B------:R-:W-:-:S04]  /*d640*/  SHF.R.S32.HI R3, RZ, 0x7, R3 ;  /* 0x00000007ff037819 */ /* 0x000fc80000011403 */
[----:B------:R-:W-:-:S05]  /*d650*/  VIMNMX R3, PT, PT, R3, 0x1, !PT ;  /* 0x0000000103037848 */ /* 0x000fca0007fe0100 */
[----:B------:R-:W-:-:S05]  /*d660*/  VIADD R3, R3, 0xffffffff ;  /* 0xffffffff03037836 */ /* 0x000fca0000000000 */
[----:B------:R1:W-:Y:S01]  /*d670*/  STL [R1+0xe94], R3 ;  /* 0x000e940301007387 */ /* 0x0003e20000100800 */
[----:B------:R-:W-:Y:S02]  /*d680*/  USGXT.U32 UR9, UR4, 0xe ;  /* 0x0000000e0409789a */ /* 0x000fe40008000000 */
[----:B------:R-:W-:Y:S02]  /*d690*/  USGXT.U32 UR10, UR10, 0xe ;  /* 0x0000000e0a0a789a */ /* 0x000fe40008000000 */
[----:B------:R-:W-:Y:S02]  /*d6a0*/  UIADD3 UR12, UP1, UPT, UR9, 0x4000080, URZ ;  /* 0x04000080090c7890 */ /* 0x000fe4000ff3e0ff */
[----:B------:R-:W-:Y:S01]  /*d6b0*/  UIADD3 UR14, UP2, UPT, UR10, 0x2, URZ ;  /* 0x000000020a0e7890 */ /* 0x000fe2000ff5e0ff */
[----:B------:R-:W-:Y:S01]  /*d6c0*/  UMOV UR13, URZ ;  /* 0x000000ff000d7c82 */ /* 0x000fe20008000000 */
[----:B------:R-:W-:Y:S01]  /*d6d0*/  UMOV UR15, URZ ;  /* 0x000000ff000f7c82 */ /* 0x000fe20008000000 */
[----:B------:R-:W-:-:S02]  /*d6e0*/  UIADD3.X UR13, UPT, UPT, UR13, 0x40004040, URZ, UP1, !UPT ;  /* 0x400040400d0d7890 */ /* 0x000fc40008ffe4ff */
[----:B------:R-:W-:Y:S01]  /*d6f0*/  UIADD3.X UR15, UPT, UPT, UR15, 0x40004040, URZ, UP2, !UPT ;  /* 0x400040400f0f7890 */ /* 0x000fe200097fe4ff */
[----:B------:R-:W-:Y:S01]  /*d700*/  UMOV UR4, URZ ;  /* 0x000000ff00047c82 */ /* 0x000fe20008000000 */
[----:B--2---:R-:W-:Y:S01]  /*d710*/  BAR.SYNC.DEFER_BLOCKING 0x0 ;  /* 0x0000000000007b1d */ /* 0x004fe20000010000 */
[----:B------:R-:W-:Y:S01]  /*d720*/  ISETP.NE.U32.AND P3, PT, R3, RZ, PT ;  /* 0x000000ff0300720c */ /* 0x000fe20003f65070 */
[----:B------:R-:W-:Y:S02]  /*d730*/  IMAD.SHL.U32 R91, R91, 0x80, RZ ;  /* 0x000000805b5b7824 */ /* 0x000fe400078e00ff */
[----:B------:R-:W-:Y:S02]  /*d740*/  IMAD.SHL.U32 R92, R90, 0x80, RZ ;  /* 0x000000805a5c7824 */ /* 0x000fe400078e00ff */
[----:B-1----:R-:W-:Y:S08]  /*d750*/  @P2 BRA `(.L_x_6) ;  /* 0x00000004007c2947 */ /* 0x002ff00003800000 */
[----:B------:R-:W-:Y:S02]  /*d760*/  USHF.R.U32.HI UR58, URZ, 0x4, UR5 ;  /* 0x00000004ff3a7899 */ /* 0x000fe40008011605 */
[----:B------:R-:W-:Y:S02]  /*d770*/  UIADD3 UR46, UPT, UPT, UR5, 0x20000, URZ ;  /* 0x00020000052e7890 */ /* 0x000fe4000fffe0ff */
[----:B------:R-:W-:Y:S02]  /*d780*/  USGXT.U32 UR58, UR58, 0xe ;  /* 0x0000000e3a3a789a */ /* 0x000fe40008000000 */
[----:B------:R-:W-:Y:S02]  /*d790*/  USHF.R.U32.HI UR50, URZ, 0x4, UR46 ;  /* 0x00000004ff327899 */ /* 0x000fe4000801162e */
[----:B------:R-:W-:Y:S02]  /*d7a0*/  UIADD3 UR48, UP1, UPT, UR58, 0x4000080, URZ ;  /* 0x040000803a307890 */ /* 0x000fe4000ff3e0ff */
[----:B------:R-:W-:Y:S01]  /*d7b0*/  USGXT.U32 UR50, UR50, 0xe ;  /* 0x0000000e3232789a */ /* 0x000fe20008000000 */
[----:B------:R-:W-:Y:S01]  /*d7c0*/  UMOV UR11, URZ ;  /* 0x000000ff000b7c82 */ /* 0x000fe20008000000 */
[----:B------:R-:W-:Y:S01]  /*d7d0*/  UMOV UR56, UR8 ;  /* 0x0000000800387c82 */ /* 0x000fe20008000000 */
[----:B------:R-:W-:-:S02]  /*d7e0*/  UIADD3.X UR49, UPT, UPT, UR11, 0x40004040, URZ, UP1, !UPT ;  /* 0x400040400b317890 */ /* 0x000fc40008ffe4ff */
[----:B------:R-:W-:Y:S01]  /*d7f0*/  UIADD3 UR52, UP1, UPT, UR50, 0x2, URZ ;  /* 0x0000000232347890 */ /* 0x000fe2000ff3e0ff */
[----:B------:R-:W-:Y:S01]  /*d800*/  UMOV UR57, URZ ;  /* 0x000000ff00397c82 */ /* 0x000fe20008000000 */
[----:B------:R-:W-:Y:S01]  /*d810*/  UMOV UR51, URZ ;  /* 0x000000ff00337c82 */ /* 0x000fe20008000000 */
[----:B------:R-:W-:Y:S01]  /*d820*/  UMOV UR11, UR56 ;  /* 0x00000038000b7c82 */ /* 0x000fe20008000000 */
[----:B------:R-:W-:Y:S02]  /*d830*/  UIADD3.X UR53, UPT, UPT, UR51, 0x40004040, URZ, UP1, !UPT ;  /* 0x4000404033357890 */ /* 0x000fe40008ffe4ff */
[----:B------:R-:W-:Y:S02]  /*d840*/  ULOP3.LUT UR56, UR58, 0x4000000, URZ, 0xfc, !UPT ;  /* 0x040000003a387892 */ /* 0x000fe4000f8efcff */
[----:B------:R-:W-:Y:S02]  /*d850*/  UIADD3.64 UR58, UPT, UPT, UR48, 0x80, URZ ;  /* 0x00000080303a7897 */ /* 0x000fe4000fffe0ff */
[----:B------:R-:W-:-:S02]  /*d860*/  UIADD3.64 UR64, UPT, UPT, UR52, 0x2, URZ ;  /* 0x0000000234407897 */ /* 0x000fc4000fffe0ff */
[----:B------:R-:W-:Y:S02]  /*d870*/  UIADD3.64 UR60, UPT, UPT, UR48, 0x100, URZ ;  /* 0x00000100303c7897 */ /* 0x000fe4000fffe0ff */
[----:B------:R-:W-:Y:S01]  /*d880*/  UIADD3.64 UR68, UPT, UPT, UR52, 0x4, URZ ;  /* 0x0000000434447897 */ /* 0x000fe2000fffe0ff */
[----:B------:R-:W-:Y:S01]  /*d890*/  UMOV UR18, 0x0 ;  /* 0x0000000000127882 */ /* 0x000fe20000000000 */
[----:B------:R-:W-:Y:S01]  /*d8a0*/  UMOV UR19, 0x8088010 ;  /* 0x0808801000137882 */ /* 0x000fe20000000000 */
[----:B------:R-:W-:Y:S01]  /*d8b0*/  UMOV UR51, 0x40004040 ;  /* 0x4000404000337882 */ /* 0x000fe20000000000 */
[----:B------:R-:W-:Y:S01]  /*d8c0*/  UMOV UR57, 0x40004040 ;  /* 0x4000404000397882 */ /* 0x000fe20000000000 */
[----:B------:R-:W-:Y:S01]  /*d8d0*/  UMOV UR20, 0x0 ;  /* 0x0000000000147882 */ /* 0x000fe20000000000 */
[----:B------:R0:W-:Y:S01]  /*d8e0*/  UTCHMMA gdesc[UR56], gdesc[UR50], tmem[UR6], tmem[UR18], idesc[UR19], !UPT ;  /* 0x00ff1232380075ea */ /* 0x0001e2000f800006 */
[----:B------:R-:W-:Y:S01]  /*d8f0*/  UMOV UR21, 0x8088010 ;  /* 0x0808801000157882 */ /* 0x000fe20000000000 */
[----:B------:R-:W-:-:S02]  /*d900*/  UIADD3.64 UR62, UPT, UPT, UR48, 0x180, URZ ;  /* 0x00000180303e7897 */ /* 0x000fc4000fffe0ff */
[----:B------:R1:W-:Y:S01]  /*d910*/  UTCHMMA gdesc[UR48], gdesc[UR52], tmem[UR6], tmem[UR20], idesc[UR21], UPT ;  /* 0x00ff1434300075ea */ /* 0x0003e2000b800006 */
[----:B------:R-:W-:Y:S01]  /*d920*/  UMOV UR22, 0x0 ;  /* 0x0000000000167882 */ /* 0x000fe20000000000 */
[----:B------:R-:W-:Y:S01]  /*d930*/  UMOV UR23, 0x8088010 ;  /* 0x0808801000177882 */ /* 0x000fe20000000000 */
[----:B------:R-:W-:Y:S01]  /*d940*/  UMOV UR24, 0x0 ;  /* 0x0000000000187882 */ /* 0x000fe20000000000 */
[----:B------:R-:W-:Y:S01]  /*d950*/  UMOV UR25, 0x8088010 ;  /* 0x0808801000197882 */ /* 0x000fe20000000000 */
[----:B------:R2:W-:Y:S01]  /*d960*/  UTCHMMA gdesc[UR58], gdesc[UR64], tmem[UR6], tmem[UR22], idesc[UR23], UPT ;  /* 0x00ff16403a0075ea */ /* 0x0005e2000b800006 */
[----:B------:R-:W-:Y:S01]  /*d970*/  UIADD3.64 UR66, UPT, UPT, UR48, 0x200, URZ ;  /* 0x0000020030427897 */ /* 0x000fe2000fffe0ff */
[----:B------:R3:W-:Y:S01]  /*d980*/  UTCHMMA gdesc[UR60], gdesc[UR68], tmem[UR6], tmem[UR24], idesc[UR25], UPT ;  /* 0x00ff18443c0075ea */ /* 0x0007e2000b800006 */
[----:B0-----:R-:W-:Y:S02]  /*d990*/  UIADD3.64 UR56, UPT, UPT, UR52, 0xfe, URZ ;  /* 0x000000fe34387897 */ /* 0x001fe4000fffe0ff */
[----:B------:R-:W-:Y:S01]  /*d9a0*/  UIADD3.64 UR18, UPT, UPT, UR48, 0x280, URZ ;  /* 0x0000028030127897 */ /* 0x000fe2000fffe0ff */
[----:B------:R-:W-:Y:S01]  /*d9b0*/  UMOV UR26, 0x0 ;  /* 0x00000000001a7882 */ /* 0x000fe20000000000 */
[----:B------:R-:W-:Y:S01]  /*d9c0*/  UMOV UR27, 0x8088010 ;  /* 0x08088010001b7882 */ /* 0x000fe20000000000 */
[----:B-1----:R-:W-:-:S02]  /*d9d0*/  UIADD3.64 UR20, UPT, UPT, UR48, 0x300, URZ ;  /* 0x0000030030147897 */ /* 0x002fc4000fffe0ff */
[----:B--2---:R-:W-:Y:S02]  /*d9e0*/  UIADD3.64 UR58, UPT, UPT, UR52, 0x100, URZ ;  /* 0x00000100343a7897 */ /* 0x004fe4000fffe0ff */
[----:B------:R0:W-:Y:S01]  /*d9f0*/  UTCHMMA gdesc[UR62], gdesc[UR56], tmem[UR6], tmem[UR26], idesc[UR27], UPT ;  /* 0x00ff1a383e0075ea */ /* 0x0001e2000b800006 */
[----:B---3--:R-:W-:Y:S01]  /*da00*/  UIADD3.64 UR60, UPT, UPT, UR52, 0x102, URZ ;  /* 0x00000102343c7897 */ /* 0x008fe2000fffe0ff */
[----:B------:R-:W-:Y:S01]  /*da10*/  UMOV UR28, 0x0 ;  /* 0x00000000001c7882 */ /* 0x000fe20000000000 */
[----:B------:R-:W-:Y:S01]  /*da20*/  UMOV UR29, 0x8088010 ;  /* 0x08088010001d7882 */ /* 0x000fe20000000000 */
[----:B------:R-:W-:Y:S02]  /*da30*/  UIADD3 UR77, UPT, UPT, UR6, 0x20, URZ ;  /* 0x00000020064d7890 */ /* 0x000fe4000fffe0ff */
[----:B------:R-:W-:Y:S01]  /*da40*/  UIADD3.64 UR22, UPT, UPT, UR48, 0x780, URZ ;  /* 0x0000078030167897 */ /* 0x000fe2000fffe0ff */
[----:B------:R1:W-:Y:S01]  /*da50*/  UTCHMMA gdesc[UR66], gdesc[UR58], tmem[UR6], tmem[UR28], idesc[UR29], UPT ;  /* 0x00ff1c3a420075ea */ /* 0x0003e2000b800006 */
[----:B------:R-:W-:-:S02]  /*da60*/  UIADD3 UR76, UPT, UPT, UR6, 0x20, URZ ;  /* 0x00000020064c7890 */ /* 0x000fc4000fffe0ff */
[----:B0-----:R-:W-:Y:S02]  /*da70*/  UIADD3.64 UR62, UPT, UPT, UR52, 0x104, URZ ;  /* 0x00000104343e7897 */ /* 0x001fe4000fffe0ff */
[----:B------:R-:W-:Y:S01]  /*da80*/  UIADD3.64 UR24, UPT, UPT, UR48, 0x800, URZ ;  /* 0x0000080030187897 */ /* 0x000fe2000fffe0ff */
[----:B------:R-:W-:Y:S01]  /*da90*/  UMOV UR30, 0x0 ;  /* 0x00000000001e7882 */ /* 0x000fe20000000000 */
[----:B------:R-:W-:Y:S01]  /*daa0*/  UMOV UR31, 0x8088010 ;  /* 0x08088010001f7882 */ /* 0x000fe20000000000 */
[----:B------:R-:W-:Y:S02]  /*dab0*/  UIADD3 UR75, UPT, UPT, UR6, 0x20, URZ ;  /* 0x00000020064b7890 */ /* 0x000fe4000fffe0ff */
[----:B------:R0:W-:Y:S01]  /*dac0*/  UTCHMMA gdesc[UR18], gdesc[UR60], tmem[UR6], tmem[UR30], idesc[UR31], UPT ;  /* 0x00ff1e3c120075ea */ /* 0x0001e2000b800006 */
[----:B------:R-:W-:Y:S02]  /*dad0*/  UIADD3.64 UR26, UPT, UPT, UR48, 0x880, URZ ;  /* 0x00000880301a7897 */ /* 0x000fe4000fffe0ff */
[----:B------:R-:W-:-:S02]  /*dae0*/  UIADD3 UR74, UPT, UPT, UR6, 0x20, URZ ;  /* 0x00000020064a7890 */ /* 0x000fc4000fffe0ff */
[----:B-1----:R-:W-:Y:S02]  /*daf0*/  UIADD3.64 UR66, UPT, UPT, UR48, 0x900, URZ ;  /* 0x0000090030427897 */ /* 0x002fe4000fffe0ff */
[----:B------:R-:W-:Y:S02]  /*db00*/  UIADD3 UR73, UPT, UPT, UR6, 0x20, URZ ;  /* 0x0000002006497890 */ /* 0x000fe4000fffe0ff */
[----:B------:R-:W-:Y:S02]  /*db10*/  UIADD3.64 UR28, UPT, UPT, UR48, 0x980, URZ ;  /* 0x00000980301c7897 */ /* 0x000fe4000fffe0ff */
[----:B------:R-:W-:Y:S02]  /*db20*/  UIADD3 UR72, UPT, UPT, UR6, 0x20, URZ ;  /* 0x0000002006487890 */ /* 0x000fe4000fffe0ff */
[----:B0-----:R-:W-:Y:S01]  /*db30*/  UIADD3.64 UR30, UPT, UPT, UR48, 0xa00, URZ ;  /* 0x00000a00301e7897 */ /* 0x001fe2000fffe0ff */
[----:B------:R-:W-:Y:S01]  /*db40*/  UMOV UR32, 0x0 ;  /* 0x0000000000207882 */ /* 0x000fe20000000000 */
[----:B------:R-:W-:Y:S01]  /*db50*/  UMOV UR33, 0x8088010 ;  /* 0x0808801000217882 */ /* 0x000fe20000000000 */
[----:B------:R-:W-:-:S02]  /*db60*/  UIADD3 UR71, UPT, UPT, UR6, 0x20, URZ ;  /* 0x0000002006477890 */ /* 0x000fc4000fffe0ff */
[----:B------:R0:W-:Y:S01]  /*db70*/  UTCHMMA gdesc[UR20], gdesc[UR62], tmem[UR6], tmem[UR32], idesc[UR33], UPT ;  /* 0x00ff203e140075ea */ /* 0x0001e2000b800006 */
[----:B------:R-:W-:Y:S01]  /*db80*/  UIADD3.64 UR18, UPT, UPT, UR48, 0xa80, URZ ;  /* 0x00000a8030127897 */ /* 0x000fe2000fffe0ff */
[----:B------:R-:W-:Y:S01]  /*db90*/  UMOV UR34, 0x0 ;  /* 0x0000000000227882 */ /* 0x000fe20000000000 */
[----:B------:R-:W-:Y:S01]  /*dba0*/  UMOV UR35, 0x8088010 ;  /* 0x0808801000237882 */ /* 0x000fe20000000000 */
[----:B------:R-:W-:Y:S01]  /*dbb0*/  UIADD3 UR70, UPT, UPT, UR6, 0x20, URZ ;  /* 0x0000002006467890 */ /* 0x000fe2000fffe0ff */
[----:B------:R0:W-:Y:S01]  /*dbc0*/  UTCHMMA gdesc[UR22], gdesc[UR50], tmem[UR77], tmem[UR34], idesc[UR35], !UPT ;  /* 0x00ff2232160075ea */ /* 0x0001e2000f80004d */
[----:B------:R-:W-:Y:S01]  /*dbd0*/  UIADD3.64 UR48, UPT, UPT, UR48, 0xb00, URZ ;  /* 0x00000b0030307897 */ /* 0x000fe2000fffe0ff */
[----:B------:R-:W-:Y:S01]  /*dbe0*/  UMOV UR36, 0x0 ;  /* 0x0000000000247882 */ /* 0x000fe20000000000 */
[----:B------:R-:W-:Y:S01]  /*dbf0*/  UMOV UR37, 0x8088010 ;  /* 0x0808801000257882 */ /* 0x000fe20000000000 */
[----:B------:R-:W-:Y:S01]  /*dc00*/  UMOV UR38, 0x0 ;  /* 0x0000000000267882 */ /* 0x000fe20000000000 */
[----:B------:R-:W-:Y:S01]  /*dc10*/  UMOV UR39, 0x8088010 ;  /* 0x0808801000277882 */ /* 0x000fe20000000000 */
[----:B------:R-:W-:Y:S01]  /*dc20*/  UMOV UR40, 0x0 ;  /* 0x0000000000287882 */ /* 0x000fe20000000000 */
[----:B------:R-:W-:Y:S01]  /*dc30*/  UMOV UR41, 0x8088010 ;  /* 0x0808801000297882 */ /* 0x000fe20000000000 */
[----:B------:R0:W-:Y:S01]  /*dc40*/  UTCHMMA gdesc[UR24], gdesc[UR52], tmem[UR76], tmem[UR36], idesc[UR37], UPT ;  /* 0x00ff2434180075ea */ /* 0x0001e2000b80004c */
        /* <DEDUP_REMOVED lines=12> */
[----:B------:R0:W-:Y:S01]  /*dd10*/  UTCHMMA gdesc[UR18], gdesc[UR60], tmem[UR71], tmem[UR46], idesc[UR47], UPT ;  /* 0x00ff2e3c120075ea */ /* 0x0001e2000b800047 */
[----:B------:R0:W-:Y:S01]  /*dd20*/  UTCHMMA gdesc[UR48], gdesc[UR62], tmem[UR70], tmem[UR54], idesc[UR55], UPT ;  /* 0x00ff363e300075ea */ /* 0x0001e2000b800046 */
[----:B------:R0:W-:Y:S01]  /*dd30*/  UTCBAR [UR11], URZ ;  /* 0x000000ff0b0073e9 */ /* 0x0001e200080000ff */
[----:B------:R-:W-:Y:S01]  /*dd40*/  NOP ;  /* 0x0000000000007918 */ /* 0x000fe20000000000 */
.L_x_6:
[----:B0-----:R-:W-:Y:S01]  /*dd50*/  UMOV UR18, UR14 ;  /* 0x0000000e00127c82 */ /* 0x001fe20008000000 */
[----:B------:R-:W-:Y:S01]  /*dd60*/  UMOV UR19, UR15 ;  /* 0x0000000f00137c82 */ /* 0x000fe20008000000 */
[----:B------:R-:W-:Y:S01]  /*dd70*/  IMAD.MOV.U32 R93, RZ, RZ, RZ ;  /* 0x000000ffff5d7224 */ /* 0x000fe200078e00ff */
[----:B------:R-:W-:Y:S06]  /*dd80*/  @!P3 BRA `(.L_x_7) ;  /* 0x000001580048b947 */ /* 0x000fec0003800000 */
[----:B------:R-:W-:Y:S01]  /*dd90*/  SHF.R.S32.HI R3, RZ, 0x1f, R91 ;  /* 0x0000001fff037819 */ /* 0x000fe2000001145b */
[C---:B------:R-:W-:Y:S01]  /*dda0*/  IMAD.SHL.U32 R90, R91.reuse, 0x2, RZ ;  /* 0x000000025b5a7824 */ /* 0x040fe200078e00ff */
[----:B------:R-:W-:Y:S02]  /*ddb0*/  ULOP3.LUT UR14, UR9, 0x4000000, URZ, 0xfc, !UPT ;  /* 0x04000000090e7892 */ /* 0x000fe4000f8efcff */
[----:B------:R-:W-:Y:S01]  /*ddc0*/  SHF.L.U64.HI R3, R91, 0x1, R3 ;  /* 0x000000015b037819 */ /* 0x000fe20000010203 */
[----:B------:R-:W-:Y:S01]  /*ddd0*/  UIADD3.64 UR20, UPT, UPT, UR12, 0x80, URZ ;  /* 0x000000800c147897 */ /* 0x000fe2000fffe0ff */
[----:B------:R-:W-:Y:S01]  /*dde0*/  SHF.R.S32.HI R91, RZ, 0x1f, R92 ;  /* 0x0000001fff5b7819 */ /* 0x000fe2000001145c */
[----:B------:R-:W-:Y:S02]  /*ddf0*/  UIADD3.64 UR22, UPT, UPT, UR18, 0x2, URZ ;  /* 0x0000000212167897 */ /* 0x000fe4000fffe0ff */
[----:B------:R-:W-:Y:S01]  /*de00*/  UIADD3.64 UR24, UPT, UPT, UR12, 0x100, URZ ;  /* 0x000001000c187897 */ /* 0x000fe2000fffe0ff */
[C---:B------:R-:W-:Y:S01]  /*de10*/  SHF.L.U64.HI R91, R92.reuse, 0x1, R91 ;  /* 0x000000015c5b7819 */ /* 0x040fe2000001025b */
[----:B------:R-:W-:Y:S01]  /*de20*/  IMAD.SHL.U32 R92, R92, 0x2, RZ ;  /* 0x000000025c5c7824 */ /* 0x000fe200078e00ff */
[----:B------:R-:W-:-:S02]  /*de30*/  UIADD3.64 UR26, UPT, UPT, UR18, 0x4, URZ ;  /* 0x00000004121a7897 */ /* 0x000fc4000fffe0ff */
[----:B------:R-:W-:Y:S02]  /*de40*/  UIADD3.64 UR28, UPT, UPT, UR12, 0x180, URZ ;  /* 0x000001800c1c7897 */ /* 0x000fe4000fffe0ff */
[----:B------:R-:W-:Y:S02]  /*de50*/  UIADD3.64 UR30, UPT, UPT, UR18, 0xfe, URZ ;  /* 0x000000fe121e7897 */ /* 0x000fe4000fffe0ff */
[----:B------:R-:W-:Y:S02]  /*de60*/  UIADD3.64 UR32, UPT, UPT, UR12, 0x200, URZ ;  /* 0x000002000c207897 */ /* 0x000fe4000fffe0ff */
[----:B------:R-:W-:Y:S02]  /*de70*/  UIADD3.64 UR34, UPT, UPT, UR18, 0x100, URZ ;  /* 0x0000010012227897 */ /* 0x000fe4000fffe0ff */
[----:B------:R-:W-:Y:S02]  /*de80*/  UIADD3.64 UR36, UPT, UPT, UR12, 0x280, URZ ;  /* 0x000002800c247897 */ /* 0x000fe4000fffe0ff */
        /* <DEDUP_REMOVED lines=10> */
[----:B------:R-:W-:Y:S01]  /*df30*/  UIADD3.64 UR58, UPT, UPT, UR12, 0xb00, URZ ;  /* 0x00000b000c3a7897 */ /* 0x000fe2000fffe0ff */
[----:B------:R-:W-:Y:S01]  /*df40*/  UMOV UR11, 0x1 ;  /* 0x00000001000b7882 */ /* 0x000fe20000000000 */
[----:B------:R-:W-:Y:S01]  /*df50*/  UMOV UR9, URZ ;  /* 0x000000ff00097c82 */ /* 0x000fe20008000000 */
[----:B------:R-:W-:Y:S01]  /*df60*/  UMOV UR60, UR10 ;  /* 0x0000000a003c7c82 */ /* 0x000fe20008000000 */
[----:B------:R-:W-:-:S08]  /*df70*/  UMOV UR61, 0x40004040 ;  /* 0x40004040003d7882 */ /* 0x000fd00000000000 */
.L_x_10:
[----:B0-----:R0:W-:Y:S04]  /*df80*/  STL.64 [R1+0xed0], R86 ;  /* 0x000ed05601007387 */ /* 0x0011e80000100a00 */
[----:B------:R-:W-:Y:S04]  /*df90*/  STL.64 [R1+0xec8], R88 ;  /* 0x000ec85801007387 */ /* 0x000fe80000100a00 */
[----:B------:R1:W-:Y:S01]  /*dfa0*/  STL.64 [R1+0xeb8], R2 ;  /* 0x000eb80201007387 */ /* 0x0003e20000100a00 */
[----:B0-----:R-:W-:-:S05]  /*dfb0*/  IADD3 R86, P2, PT, R4, R92, RZ ;  /* 0x0000005c04567210 */ /* 0x001fca0007f5e0ff */
[----:B------:R0:W-:Y:S01]  /*dfc0*/  STL [R1+0xe58], R86 ;  /* 0x000e585601007387 */ /* 0x0001e20000100800 */
[-C--:B-1----:R-:W-:Y:S02]  /*dfd0*/  IADD3 R3, P3, PT, R6, R92.reuse, RZ ;  /* 0x0000005c06037210 */ /* 0x082fe40007f7e0ff */
[----:B-----5:R-:W-:-:S03]  /*dfe0*/  IADD3 R2, P4, PT, R16, R92, RZ ;  /* 0x0000005c10027210 */ /* 0x020fc60007f9e0ff */
[----:B------:R1:W-:Y:S01]  /*dff0*/  STL [R1+0xe5c], R3 ;  /* 0x000e5c0301007387 */ /* 0x0003e20000100800 */
[----:B0-----:R-:W-:Y:S01]  /*e000*/  IADD3 R86, P5, PT, R18, R92, RZ ;  /* 0x0000005c12567210 */ /* 0x001fe20007fbe0ff */
[--C-:B------:R-:W-:Y:S02]  /*e010*/  IMAD.X R4, R17, 0x1, R91.reuse, P4 ;  /* 0x0000000111047824 */ /* 0x100fe400020e065b */
[----:B------:R0:W-:Y:S04]  /*e020*/  STL [R1+0xe60], R2 ;  /* 0x000e600201007387 */ /* 0x0001e80000100800 */
[----:B------:R-:W-:Y:S01]  /*e030*/  STL [R1+0xe64], R86 ;  /* 0x000e645601007387 */ /* 0x000fe20000100800 */
[----:B-1----:R-:W-:Y:S01]  /*e040*/  IADD3.X R3, PT, PT, R5, R91, RZ, P2, !PT ;  /* 0x0000005b05037210 */ /* 0x002fe200017fe4ff */
[----:B0-----:R-:W-:-:S04]  /*e050*/  IMAD.X R2, R7, 0x1, R91, P3 ;  /* 0x0000000107027824 */ /* 0x001fc800018e065b */
[----:B------:R0:W-:Y:S04]  /*e060*/  STL [R1+0xe48], R3 ;  /* 0x000e480301007387 */ /* 0x0001e80000100800 */
[----:B------:R1:W-:Y:S04]  /*e070*/  STL [R1+0xe4c], R2 ;  /* 0x000e4c0201007387 */ /* 0x0003e80000100800 */
[----:B------:R2:W-:Y:S01]  /*e080*/  STL [R1+0xe50], R4 ;  /* 0x000e500401007387 */ /* 0x0005e20000100800 */
[----:B0-----:R-:W-:Y:S01]  /*e090*/  IMAD.X R3, R19, 0x1, R91, P5 ;  /* 0x0000000113037824 */ /* 0x001fe200028e065b */
[----:B-1----:R-:W-:-:S04]  /*e0a0*/  IADD3 R2, P2, PT, R28, R92, RZ ;  /* 0x0000005c1c027210 */ /* 0x002fc80007f5e0ff */
[----:B------:R0:W-:Y:S01]  /*e0b0*/  STL [R1+0xe54], R3 ;  /* 0x000e540301007387 */ /* 0x0001e20000100800 */
[----:B--2---:R-:W-:-:S03]  /*e0c0*/  IADD3 R4, P3, PT, R30, R92, RZ ;  /* 0x0000005c1e047210 */ /* 0x004fc60007f7e0ff */
[----:B------:R1:W-:Y:S01]  /*e0d0*/  STL [R1+0xe10], R2 ;  /* 0x000e100201007387 */ /* 0x0003e20000100800 */
[----:B------:R-:W-:-:S03]  /*e0e0*/  IMAD.X R28, R29, 0x1, R91, P2 ;  /* 0x000000011d1c7824 */ /* 0x000fc600010e065b */
[----:B------:R2:W-:Y:S01]  /*e0f0*/  STL [R1+0xe14], R4 ;  /* 0x000e140401007387 */ /* 0x0005e20000100800 */
[----:B------:R-:W-:Y:S01]  /*e100*/  IMAD.X R30, R31, 0x1, R91, P3 ;  /* 0x000000011f1e7824 */ /* 0x000fe200018e065b */
[-C--:B0-----:R-:W-:Y:S02]  /*e110*/  IADD3 R3, P4, PT, R40, R92.reuse, RZ ;  /* 0x0000005c28037210 */ /* 0x081fe40007f9e0ff */
[----:B-1----:R-:W-:-:S03]  /*e120*/  IADD3 R2, P5, PT, R42, R92, RZ ;  /* 0x0000005c2a027210 */ /* 0x002fc60007fbe0ff */
[----:B------:R0:W-:Y:S01]  /*e130*/  STL [R1+0xe18], R3 ;  /* 0x000e180301007387 */ /* 0x0001e20000100800 */
[--C-:B------:R-:W-:Y:S01]  /*e140*/  IMAD.X R40, R41, 0x1, R91.reuse, P4 ;  /* 0x0000000129287824 */ /* 0x100fe200020e065b */
[----:B--2---:R-:W-:Y:S02]  /*e150*/  IADD3 R4, P3, PT, R54, R92, RZ ;  /* 0x0000005c36047210 */ /* 0x004fe40007f7e0ff */
[----:B------:R-:W-:Y:S01]  /*e160*/  STL [R1+0xec0], R28 ;  /* 0x000ec01c01007387 */ /* 0x000fe20000100800 */
[----:B------:R-:W-:-:S03]  /*e170*/  IMAD.X R42, R43, 0x1, R91, P5 ;  /* 0x000000012b2a7824 */ /* 0x000fc600028e065b */
[----:B------:R1:W-:Y:S01]  /*e180*/  STL [R1+0xe1c], R2 ;  /* 0x000e1c0201007387 */ /* 0x0003e20000100800 */
[--C-:B------:R-:W-:Y:S01]  /*e190*/  IMAD.X R54, R55, 0x1, R91.reuse, P3 ;  /* 0x0000000137367824 */ /* 0x100fe200018e065b */
[-C--:B0-----:R-:W-:Y:S02]  /*e1a0*/  IADD3 R3, P4, PT, R62, R92.reuse, RZ ;  /* 0x0000005c3e037210 */ /* 0x081fe40007f9e0ff */
[----:B------:R-:W-:Y:S03]  /*e1b0*/  STL [R1+0xed8], R30 ;  /* 0x000ed81e01007387 */ /* 0x000fe60000100800 */
[----:B------:R-:W-:Y:S01]  /*e1c0*/  IMAD.X R62, R63, 0x1, R91, P4 ;  /* 0x000000013f3e7824 */ /* 0x000fe200020e065b */
[----:B------:R-:W-:Y:S01]  /*e1d0*/  STL [R1+0xedc], R40 ;  /* 0x000edc2801007387 */ /* 0x000fe20000100800 */
[----:B-1----:R-:W-:-:S03]  /*e1e0*/  IADD3 R2, P2, PT, R52, R92, RZ ;  /* 0x0000005c34027210 */ /* 0x002fc60007f5e0ff */
[----:B------:R-:W-:Y:S02]  /*e1f0*/  STL [R1+0xee0], R42 ;  /* 0x000ee02a01007387 */ /* 0x000fe40000100800 */
[----:B------:R-:W-:Y:S02]  /*e200*/  IMAD.X R52, R53, 0x1, R91, P2 ;  /* 0x0000000135347824 */ /* 0x000fe400010e065b */
[----:B------:R0:W-:Y:S04]  /*e210*/  STL [R1+0xe20], R2 ;  /* 0x000e200201007387 */ /* 0x0001e80000100800 */
[----:B------:R1:W-:Y:S04]  /*e220*/  STL [R1+0xe24], R4 ;  /* 0x000e240401007387 */ /* 0x0003e80000100800 */
[----:B------:R2:W-:Y:S01]  /*e230*/  STL [R1+0xe28], R3 ;  /* 0x000e280301007387 */ /* 0x0005e20000100800 */
[----:B0-----:R-:W-:-:S03]  /*e240*/  IADD3 R2, P5, PT, R64, R92, RZ ;  /* 0x0000005c40027210 */ /* 0x001fc60007fbe0ff */
[----:B------:R-:W-:Y:S01]  /*e250*/  STL [R1+0xee4], R52 ;  /* 0x000ee43401007387 */ /* 0x000fe20000100800 */
[-C--:B-1----:R-:W-:Y:S01]  /*e260*/  IADD3 R4, P3, PT, R72, R92.reuse, RZ ;  /* 0x0000005c48047210 */ /* 0x082fe20007f7e0ff */
[--C-:B------:R-:W-:Y:S02]  /*e270*/  IMAD.X R64, R65, 0x1, R91.reuse, P5 ;  /* 0x0000000141407824 */ /* 0x100fe400028e065b */
[----:B------:R0:W-:Y:S01]  /*e280*/  STL [R1+0xe2c], R2 ;  /* 0x000e2c0201007387 */ /* 0x0001e20000100800 */
[----:B--2---:R-:W-:Y:S01]  /*e290*/  IADD3 R3, P4, PT, R78, R92, RZ ;  /* 0x0000005c4e037210 */ /* 0x004fe20007f9e0ff */
[----:B------:R-:W-:Y:S02]  /*e2a0*/  IMAD.X R72, R73, 0x1, R91, P3 ;  /* 0x0000000149487824 */ /* 0x000fe400018e065b */
[----:B------:R-:W-:Y:S01]  /*e2b0*/  STL [R1+0xee8], R54 ;  /* 0x000ee83601007387 */ /* 0x000fe20000100800 */
[----:B------:R-:W-:-:S03]  /*e2c0*/  IADD3.X R78, PT, PT, R79, R91, RZ, P4, !PT ;  /* 0x0000005b4f4e7210 */ /* 0x000fc600027fe4ff */
[----:B------:R-:W-:Y:S01]  /*e2d0*/  STL [R1+0xeec], R62 ;  /* 0x000eec3e01007387 */ /* 0x000fe20000100800 */
[----:B0-----:R-:W-:-:S05]  /*e2e0*/  IADD3 R2, P2, PT, R70, R92, RZ ;  /* 0x0000005c46027210 */ /* 0x001fca0007f5e0ff */
[----:B------:R0:W-:Y:S01]  /*e2f0*/  STL [R1+0xe30], R2 ;  /* 0x000e300201007387 */ /* 0x0001e20000100800 */
[----:B------:R-:W-:-:S03]  /*e300*/  IMAD.X R70, R71, 0x1, R91, P2 ;  /* 0x0000000147467824 */ /* 0x000fc600010e065b */
[----:B------:R1:W-:Y:S04]  /*e310*/  STL [R1+0xe34], R4 ;  /* 0x000e340401007387 */ /* 0x0003e80000100800 */
[----:B------:R2:W-:Y:S01]  /*e320*/  STL [R1+0xe38], R3 ;  /* 0x000e380301007387 */ /* 0x0005e20000100800 */
[-C--:B0-----:R-:W-:Y:S02]  /*e330*/  IADD3 R2, P5, PT, R80, R92.reuse, RZ ;  /* 0x0000005c50027210 */ /* 0x081fe40007fbe0ff */
[----:B-1----:R-:W-:-:S03]  /*e340*/  IADD3 R4, P2, PT, R8, R92, RZ ;  /* 0x0000005c08047210 */ /* 0x002fc60007f5e0ff */
[----:B------:R0:W-:Y:S01]  /*e350*/  STL [R1+0xe3c], R2 ;  /* 0x000e3c0201007387 */ /* 0x0001e20000100800 */
[----:B------:R-:W-:Y:S01]  /*e360*/  IMAD.X R80, R81, 0x1, R91, P5 ;  /* 0x0000000151507824 */ /* 0x000fe200028e065b */
[-C--:B--2---:R-:W-:Y:S02]  /*e370*/  IADD3 R3, P3, PT, R10, R92.reuse, RZ ;  /* 0x0000005c0a037210 */ /* 0x084fe40007f7e0ff */
[----:B------:R1:W-:Y:S04]  /*e380*/  STL [R1+0xe70], R4 ;  /* 0x000e700401007387 */ /* 0x0003e80000100800 */
[----:B------:R2:W-:Y:S01]  /*e390*/  STL [R1+0xe74], R3 ;  /* 0x000e740301007387 */ /* 0x0005e20000100800 */
[-C--:B0-----:R-:W-:Y:S02]  /*e3a0*/  IADD3 R2, P4, PT, R20, R92.reuse, RZ ;  /* 0x0000005c14027210 */ /* 0x081fe40007f9e0ff */
[----:B-1----:R-:W-:-:S03]  /*e3b0*/  IADD3 R4, P5, PT, R22, R92, RZ ;  /* 0x0000005c16047210 */ /* 0x002fc60007fbe0ff */
[----:B------:R0:W-:Y:S01]  /*e3c0*/  STL [R1+0xe40], R2 ;  /* 0x000e400201007387 */ /* 0x0001e20000100800 */
[--C-:B------:R-:W-:Y:S02]  /*e3d0*/  IMAD.X R20, R21, 0x1, R91.reuse, P4 ;  /* 0x0000000115147824 */ /* 0x100fe400020e065b */
[--C-:B--2---:R-:W-:Y:S01]  /*e3e0*/  IMAD.X R3, R9, 0x1, R91.reuse, P2 ;  /* 0x0000000109037824 */ /* 0x104fe200010e065b */
[----:B------:R1:W-:Y:S01]  /*e3f0*/  STL [R1+0xe44], R4 ;  /* 0x000e440401007387 */ /* 0x0003e20000100800 */
[----:B------:R-:W-:-:S03]  /*e400*/  IMAD.X R22, R23, 0x1, R91, P5 ;  /* 0x0000000117167824 */ /* 0x000fc600028e065b */
[----:B------:R2:W-:Y:S01]  /*e410*/  STL [R1+0xe68], R3 ;  /* 0x000e680301007387 */ /* 0x0005e20000100800 */
[----:B0-----:R-:W-:Y:S01]  /*e420*/  IMAD.X R2, R11, 0x1, R91, P3 ;  /* 0x000000010b027824 */ /* 0x001fe200018e065b */
[----:B-1----:R-:W-:-:S04]  /*e430*/  IADD3 R4, P3, PT, R34, R92, RZ ;  /* 0x0000005c22047210 */ /* 0x002fc80007f7e0ff */
[----:B------:R0:W-:Y:S01]  /*e440*/  STL [R1+0xe6c], R2 ;  /* 0x000e6c0201007387 */ /* 0x0001e20000100800 */
[----:B--2---:R-:W-:Y:S01]  /*e450*/  IADD3 R3, P4, PT, R44, R92, RZ ;  /* 0x0000005c2c037210 */ /* 0x004fe20007f9e0ff */
[----:B------:R-:W-:-:S04]  /*e460*/  IMAD.X R34, R35, 0x1, R91, P3 ;  /* 0x0000000123227824 */ /* 0x000fc800018e065b */
[----:B------:R-:W-:Y:S01]  /*e470*/  IMAD.X R44, R45, 0x1, R91, P4 ;  /* 0x000000012d2c7824 */ /* 0x000fe200020e065b */
        /* <DEDUP_REMOVED lines=8> */
[--C-:B------:R-:W-:Y:S01]  /*e500*/  IMAD.X R46, R47, 0x1, R91.reuse, P5 ;  /* 0x000000012f2e7824 */ /* 0x100fe200028e065b */
[----:B--2---:R-:W-:Y:S01]  /*e510*/  IADD3 R3, P4, PT, R66, R92, RZ ;  /* 0x0000005c42037210 */ /* 0x004fe20007f9e0ff */
[----:B------:R-:W-:-:S04]  /*e520*/  IMAD.X R58, R59, 0x1, R91, P3 ;  /* 0x000000013b3a7824 */ /* 0x000fc800018e065b */
[----:B------:R-:W-:Y:S01]  /*e530*/  IMAD.X R66, R67, 0x1, R91, P4 ;  /* 0x0000000143427824 */ /* 0x000fe200020e065b */
[----:B0-----:R-:W-:-:S05]  /*e540*/  IADD3 R2, P2, PT, R56, R92, RZ ;  /* 0x0000005c38027210 */ /* 0x001fca0007f5e0ff */
[----:B------:R0:W-:Y:S01]  /*e550*/  STL [R1+0xcbc], R2 ;  /* 0x000cbc0201007387 */ /* 0x0001e20000100800 */
[----:B------:R-:W-:-:S03]  /*e560*/  IMAD.X R56, R57, 0x1, R91, P2 ;  /* 0x0000000139387824 */ /* 0x000fc600010e065b */
[----:B------:R-:W-:Y:S04]  /*e570*/  STL [R1+0xcc0], R4 ;  /* 0x000cc00401007387 */ /* 0x000fe80000100800 */
[----:B------:R1:W-:Y:S01]  /*e580*/  STL [R1+0xcc4], R3 ;  /* 0x000cc40301007387 */ /* 0x0003e20000100800 */
[----:B0-----:R-:W-:-:S05]  /*e590*/  IADD3 R2, P5, PT, R68, R92, RZ ;  /* 0x0000005c44027210 */ /* 0x001fca0007fbe0ff */
[----:B------:R0:W-:Y:S01]  /*e5a0*/  STL [R1+0xcc8], R2 ;  /* 0x000cc80201007387 */ /* 0x0001e20000100800 */
[-C--:B------:R-:W-:Y:S01]  /*e5b0*/  IADD3 R9, P4, PT, R82, R92.reuse, RZ ;  /* 0x0000005c52097210 */ /* 0x080fe20007f9e0ff */
[----:B------:R-:W-:Y:S01]  /*e5c0*/  IMAD.X R68, R69, 0x1, R91, P5 ;  /* 0x0000000145447824 */ /* 0x000fe200028e065b */
[-C--:B-1----:R-:W-:Y:S01]  /*e5d0*/  IADD3 R3, P2, PT, R74, R92.reuse, RZ ;  /* 0x0000005c4a037210 */ /* 0x082fe20007f5e0ff */
[----:B------:R-:W2:Y:S01]  /*e5e0*/  LDL.LU.64 R6, [R1] ;  /* 0x0000000001067983 */ /* 0x000ea20000300a00 */
[----:B0-----:R-:W-:-:S03]  /*e5f0*/  IADD3 R2, P3, PT, R76, R92, RZ ;  /* 0x0000005c4c027210 */ /* 0x001fc60007f7e0ff */
[----:B------:R-:W-:Y:S04]  /*e600*/  STL [R1+0xccc], R3 ;  /* 0x000ccc0301007387 */ /* 0x000fe80000100800 */
[----:B------:R-:W3:Y:S04]  /*e610*/  LDL.LU.64 R4, [R1+0x8] ;  /* 0x0000080001047983 */ /* 0x000ee80000300a00 */
[----:B------:R0:W-:Y:S04]  /*e620*/  STL [R1+0xcd0], R2 ;  /* 0x000cd00201007387 */ /* 0x0001e80000100800 */
[----:B0-----:R-:W4:Y:S01]  /*e630*/  LDL.LU.64 R2, [R1+0x10] ;  /* 0x0000100001027983 */ /* 0x001f220000300a00 */
[----:B------:R-:W-:-:S02]  /*e640*/  IADD3 R8, P5, PT, R84, R92, RZ ;  /* 0x0000005c54087210 */ /* 0x000fc40007fbe0ff */
[----:B------:R-:W-:Y:S01]  /*e650*/  IADD3.X R74, PT, PT, R75, R91, RZ, P2, !PT ;  /* 0x0000005b4b4a7210 */ /* 0x000fe200017fe4ff */
[----:B------:R0:W-:Y:S01]  /*e660*/  STL [R1+0xcd4], R9 ;  /* 0x000cd40901007387 */ /* 0x0001e20000100800 */
[----:B------:R-:W-:-:S03]  /*e670*/  IMAD.X R76, R77, 0x1, R91, P3 ;  /* 0x000000014d4c7824 */ /* 0x000fc600018e065b */
[----:B------:R1:W-:Y:S04]  /*e680*/  STL [R1+0xcd8], R8 ;  /* 0x000cd80801007387 */ /* 0x0003e80000100800 */
[----:B------:R-:W4:Y:S01]  /*e690*/  LDL.LU.64 R28, [R1+0x18] ;  /* 0x00001800011c7983 */ /* 0x000f220000300a00 */
[-C--:B0-----:R-:W-:Y:S02]  /*e6a0*/  IADD3 R9, P2, PT, R12, R92.reuse, RZ ;  /* 0x0000005c0c097210 */ /* 0x081fe40007f5e0ff */
[----:B-1----:R-:W-:-:S03]  /*e6b0*/  IADD3 R8, P3, PT, R14, R92, RZ ;  /* 0x0000005c0e087210 */ /* 0x002fc60007f7e0ff */
[----:B------:R-:W-:Y:S01]  /*e6c0*/  STL [R1+0xcdc], R9 ;  /* 0x000cdc0901007387 */ /* 0x000fe20000100800 */
[----:B------:R-:W-:-:S03]  /*e6d0*/  IMAD.X R82, R83, 0x1, R91, P4 ;  /* 0x0000000153527824 */ /* 0x000fc600020e065b */
[----:B------:R-:W4:Y:S01]  /*e6e0*/  LDL.LU.64 R18, [R1+0x20] ;  /* 0x0000200001127983 */ /* 0x000f220000300a00 */
[----:B------:R-:W-:-:S03]  /*e6f0*/  IMAD.X R84, R85, 0x1, R91, P5 ;  /* 0x0000000155547824 */ /* 0x000fc600028e065b */
[----:B------:R0:W-:Y:S01]  /*e700*/  STL [R1+0xce0], R8 ;  /* 0x000ce00801007387 */ /* 0x0001e20000100800 */
[----:B------:R-:W-:-:S03]  /*e710*/  IADD3 R17, P4, PT, R24, R92, RZ ;  /* 0x0000005c18117210 */ /* 0x000fc60007f9e0ff */
[----:B------:R-:W4:Y:S01]  /*e720*/  LDL.LU.64 R10, [R1+0x28] ;  /* 0x00002800010a7983 */ /* 0x000f220000300a00 */
[-C--:B------:R-:W-:Y:S01]  /*e730*/  IADD3 R16, P5, PT, R26, R92.reuse, RZ ;  /* 0x0000005c1a107210 */ /* 0x080fe20007fbe0ff */
[--C-:B------:R-:W-:Y:S01]  /*e740*/  IMAD.X R12, R13, 0x1, R91.reuse, P2 ;  /* 0x000000010d0c7824 */ /* 0x100fe200010e065b */
[----:B------:R-:W-:Y:S01]  /*e750*/  IADD3 R13, P2, PT, R36, R92, RZ ;  /* 0x0000005c240d7210 */ /* 0x000fe20007f5e0ff */
[----:B0-----:R-:W4:Y:S01]  /*e760*/  LDL.LU.64 R8, [R1+0x30] ;  /* 0x0000300001087983 */ /* 0x001f220000300a00 */
[----:B------:R-:W-:-:S03]  /*e770*/  IMAD.X R14, R15, 0x1, R91, P3 ;  /* 0x000000010f0e7824 */ /* 0x000fc600018e065b */
[----:B------:R-:W-:Y:S01]  /*e780*/  STL [R1+0xce4], R17 ;  /* 0x000ce41101007387 */ /* 0x000fe20000100800 */
[--C-:B------:R-:W-:Y:S01]  /*e790*/  IMAD.X R24, R25, 0x1, R91.reuse, P4 ;  /* 0x0000000119187824 */ /* 0x100fe200020e065b */
[----:B------:R-:W-:Y:S02]  /*e7a0*/  IADD3 R15, P4, PT, R48, R92, RZ ;  /* 0x0000005c300f7210 */ /* 0x000fe40007f9e0ff */
[----:B------:R0:W-:Y:S01]  /*e7b0*/  STL [R1+0xce8], R16 ;  /* 0x000ce81001007387 */ /* 0x0001e20000100800 */
[----:B------:R-:W-:-:S03]  /*e7c0*/  IMAD.X R26, R27, 0x1, R91, P5 ;  /* 0x000000011b1a7824 */ /* 0x000fc600028e065b */
[----:B------:R1:W-:Y:S01]  /*e7d0*/  STL [R1+0xcec], R13 ;  /* 0x000cec0d01007387 */ /* 0x0003e20000100800 */
[-C--:B0-----:R-:W-:Y:S02]  /*e7e0*/  IADD3 R16, P3, PT, R38, R92.reuse, RZ ;  /* 0x0000005c26107210 */ /* 0x081fe40007f7e0ff */
[----:B-1----:R-:W-:-:S03]  /*e7f0*/  IADD3 R13, P5, PT, R50, R92, RZ ;  /* 0x0000005c320d7210 */ /* 0x002fc60007fbe0ff */
[----:B------:R-:W-:Y:S01]  /*e800*/  STL [R1+0xcf0], R16 ;  /* 0x000cf01001007387 */ /* 0x000fe20000100800 */
[----:B------:R-:W-:-:S03]  /*e810*/  IMAD.X R36, R37, 0x1, R91, P2 ;  /* 0x0000000125247824 */ /* 0x000fc600010e065b */
[----:B------:R-:W-:Y:S01]  /*e820*/  STL [R1+0xcf4], R15 ;  /* 0x000cf40f01007387 */ /* 0x000fe20000100800 */
[----:B------:R-:W-:-:S03]  /*e830*/  IMAD.X R38, R39, 0x1, R91, P3 ;  /* 0x0000000127267824 */ /* 0x000fc600018e065b */
[----:B------:R0:W-:Y:S01]  /*e840*/  STL [R1+0xcf8], R13 ;  /* 0x000cf80d01007387 */ /* 0x0001e20000100800 */
[--C-:B------:R-:W-:Y:S02]  /*e850*/  IMAD.X R48, R49, 0x1, R91.reuse, P4 ;  /* 0x0000000131307824 */ /* 0x100fe400020e065b */
[----:B------:R-:W-:Y:S01]  /*e860*/  IMAD.X R50, R51, 0x1, R91, P5 ;  /* 0x0000000133327824 */ /* 0x000fe200028e065b */
[----:B0-----:R-:W-:-:S05]  /*e870*/  IADD3 R13, P2, PT, R60, R92, RZ ;  /* 0x0000005c3c0d7210 */ /* 0x001fca0007f5e0ff */
[----:B------:R4:W-:Y:S01]  /*e880*/  STL [R1+0xcfc], R13 ;  /* 0x000cfc0d01007387 */ /* 0x0009e20000100800 */
[----:B--2---:R-:W-:-:S05]  /*e890*/  IADD3 R16, P3, PT, R6, R92, RZ ;  /* 0x0000005c06107210 */ /* 0x004fca0007f7e0ff */
[----:B------:R-:W-:Y:S01]  /*e8a0*/  IMAD.X R6, R7, 0x1, R91, P3 ;  /* 0x0000000107067824 */ /* 0x000fe200018e065b */
[----:B------:R0:W-:Y:S01]  /*e8b0*/  STL [R1+0xd00], R16 ;  /* 0x000d001001007387 */ /* 0x0001e20000100800 */
[----:B---3--:R-:W-:-:S04]  /*e8c0*/  IADD3 R15, P4, PT, R4, R92, RZ ;  /* 0x0000005c040f7210 */ /* 0x008fc80007f9e0ff */
[----:B------:R-:W-:Y:S01]  /*e8d0*/  IADD3.X R4, PT, PT, R5, R91, RZ, P4, !PT ;  /* 0x0000005b05047210 */ /* 0x000fe200027fe4ff */
[----:B------:R-:W-:Y:S01]  /*e8e0*/  STL [R1+0xd04], R15 ;  /* 0x000d040f01007387 */ /* 0x000fe20000100800 */
[----:B----4-:R-:W-:-:S05]  /*e8f0*/  IADD3 R13, P5, PT, R2, R92, RZ ;  /* 0x0000005c020d7210 */ /* 0x010fca0007fbe0ff */
[----:B------:R-:W-:Y:S01]  /*e900*/  STL [R1+0xd08], R13 ;  /* 0x000d080d01007387 */ /* 0x000fe20000100800 */
[----:B------:R-:W-:-:S03]  /*e910*/  IMAD.X R2, R3, 0x1, R91, P5 ;  /* 0x0000000103027824 */ /* 0x000fc600028e065b */
[----:B------:R1:W-:Y:S04]  /*e920*/  STL [R1], R6 ;  /* 0x0000000601007387 */ /* 0x0003e80000100800 */
[----:B0-----:R-:W2:Y:S04]  /*e930*/  LDL.LU.64 R16, [R1+0x38] ;  /* 0x0000380001107983 */ /* 0x001ea80000300a00 */
[----:B------:R0:W-:Y:S04]  /*e940*/  STL [R1+0x8], R4 ;  /* 0x0000080401007387 */ /* 0x0001e80000100800 */
[----:B-1----:R-:W3:Y:S04]  /*e950*/  LDL.LU.64 R6, [R1+0x40] ;  /* 0x0000400001067983 */ /* 0x002ee80000300a00 */
[----:B------:R1:W-:Y:S04]  /*e960*/  STL [R1+0x10], R2 ;  /* 0x0000100201007387 */ /* 0x0003e80000100800 */
[----:B0-----:R-:W4:Y:S04]  /*e970*/  LDL.LU.64 R4, [R1+0x48] ;  /* 0x0000480001047983 */ /* 0x001f280000300a00 */
[----:B-1----:R-:W4:Y:S01]  /*e980*/  LDL.LU.64 R2, [R1+0x50] ;  /* 0x0000500001027983 */ /* 0x002f220000300a00 */
[----:B------:R-:W-:Y:S01]  /*e990*/  IMAD.X R60, R61, 0x1, R91, P2 ;  /* 0x000000013d3c7824 */ /* 0x000fe200010e065b */
[----:B------:R-:W-:-:S02]  /*e9a0*/  IADD3 R21, P2, PT, R28, R92, RZ ;  /* 0x0000005c1c157210 */ /* 0x000fc40007f5e0ff */
[-C--:B------:R-:W-:Y:S02]  /*e9b0*/  IADD3 R15, P3, PT, R18, R92.reuse, RZ ;  /* 0x0000005c120f7210 */ /* 0x080fe40007f7e0ff */
[----:B------:R-:W-:Y:S01]  /*e9c0*/  IADD3 R13, P4, PT, R10, R92, RZ ;  /* 0x0000005c0a0d7210 */ /* 0x000fe20007f9e0ff */
[----:B------:R0:W-:Y:S04]  /*e9d0*/  STL [R1+0xd0c], R21 ;  /* 0x000d0c1501007387 */ /* 0x0001e80000100800 */
[----:B------:R1:W-:Y:S01]  /*e9e0*/  STL [R1+0xd10], R15 ;  /* 0x000d100f01007387 */ /* 0x0003e20000100800 */
[----:B------:R-:W-:-:S03]  /*e9f0*/  IMAD.X R10, R11, 0x1, R91, P4 ;  /* 0x000000010b0a7824 */ /* 0x000fc600020e065b */
[----:B------:R1:W-:Y:S01]  /*ea00*/  STL [R1+0xd14], R13 ;  /* 0x000d140d01007387 */ /* 0x0003e20000100800 */
[----:B0-----:R-:W-:Y:S01]  /*ea10*/  IADD3 R21, P5, PT, R8, R92, RZ ;  /* 0x0000005c08157210 */ /* 0x001fe20007fbe0ff */
[----:B-1----:R-:W-:-:S04]  /*ea20*/  IMAD.X R15, R29, 0x1, R91, P2 ;  /* 0x000000011d0f7824 */ /* 0x002fc800010e065b */
[----:B------:R-:W-:Y:S01]  /*ea30*/  STL [R1+0xd18], R21 ;  /* 0x000d181501007387 */ /* 0x000fe20000100800 */
[----:B------:R-:W-:-:S03]  /*ea40*/  IMAD.X R13, R19, 0x1, R91, P3 ;  /* 0x00000001130d7824 */ /* 0x000fc600018e065b */
[----:B------:R-:W-:Y:S01]  /*ea50*/  STL [R1+0x18], R15 ;  /* 0x0000180f01007387 */ /* 0x000fe20000100800 */
[----:B------:R-:W-:-:S03]  /*ea60*/  IMAD.X R8, R9, 0x1, R91, P5 ;  /* 0x0000000109087824 */ /* 0x000fc600028e065b */
[----:B------:R-:W-:Y:S04]  /*ea70*/  STL [R1+0x20], R13 ;  /* 0x0000200d01007387 */ /* 0x000fe80000100800 */
[----:B------:R-:W4:Y:S04]  /*ea80*/  LDL.LU.64 R28, [R1+0x58] ;  /* 0x00005800011c7983 */ /* 0x000f280000300a00 */
[----:B------:R0:W-:Y:S04]  /*ea90*/  STL [R1+0x28], R10 ;  /* 0x0000280a01007387 */ /* 0x0001e80000100800 */
[----:B------:R-:W4:Y:S04]  /*eaa0*/  LDL.LU.64 R18, [R1+0x60] ;  /* 0x0000600001127983 */ /* 0x000f280000300a00 */
[----:B------:R1:W-:Y:S04]  /*eab0*/  STL [R1+0x30], R8 ;  /* 0x0000300801007387 */ /* 0x0003e80000100800 */
[----:B0-----:R-:W4:Y:S04]  /*eac0*/  LDL.LU.64 R10, [R1+0x68] ;  /* 0x00006800010a7983 */ /* 0x001f280000300a00 */
[----:B-1----:R-:W4:Y:S01]  /*ead0*/  LDL.LU.64 R8, [R1+0x70] ;  /* 0x0000700001087983 */ /* 0x002f220000300a00 */
[----:B--2---:R-:W-:-:S02]  /*eae0*/  IADD3 R15, P2, PT, R16, R92, RZ ;  /* 0x0000005c100f7210 */ /* 0x004fc40007f5e0ff */
[----:B---3--:R-:W-:-:S03]  /*eaf0*/  IADD3 R13, P3, PT, R6, R92, RZ ;  /* 0x0000005c060d7210 */ /* 0x008fc60007f7e0ff */
[----:B------:R0:W-:Y:S04]  /*eb00*/  STL [R1+0xd1c], R15 ;  /* 0x000d1c0f01007387 */ /* 0x0001e80000100800 */
[----:B------:R1:W-:Y:S01]  /*eb10*/  STL [R1+0xd20], R13 ;  /* 0x000d200d01007387 */ /* 0x0003e20000100800 */
[-C--:B----4-:R-:W-:Y:S01]  /*eb20*/  IADD3 R21, P4, PT, R4, R92.reuse, RZ ;  /* 0x0000005c04157210 */ /* 0x090fe20007f9e0ff */
[--C-:B------:R-:W-:Y:S01]  /*eb30*/  IMAD.X R6, R7, 0x1, R91.reuse, P3 ;  /* 0x0000000107067824 */ /* 0x100fe200018e065b */
[----:B0-----:R-:W-:Y:S01]  /*eb40*/  IADD3 R15, P5, PT, R2, R92, RZ ;  /* 0x0000005c020f7210 */ /* 0x001fe20007fbe0ff */
[--C-:B-1----:R-:W-:Y:S02]  /*eb50*/  IMAD.X R13, R17, 0x1, R91.reuse, P2 ;  /* 0x00000001110d7824 */ /* 0x102fe400010e065b */
[----:B------:R-:W-:Y:S01]  /*eb60*/  STL [R1+0xd24], R21 ;  /* 0x000d241501007387 */ /* 0x000fe20000100800 */
[----:B------:R-:W-:-:S03]  /*eb70*/  IMAD.X R4, R5, 0x1, R91, P4 ;  /* 0x0000000105047824 */ /* 0x000fc600020e065b */
[----:B------:R-:W-:Y:S01]  /*eb80*/  STL [R1+0xd28], R15 ;  /* 0x000d280f01007387 */ /* 0x000fe20000100800 */
[----:B------:R-:W-:-:S03]  /*eb90*/  IMAD.X R2, R3, 0x1, R91, P5 ;  /* 0x0000000103027824 */ /* 0x000fc600028e065b */
[----:B------:R-:W-:Y:S04]  /*eba0*/  STL [R1+0x38], R13 ;  /* 0x0000380d01007387 */ /* 0x000fe80000100800 */
[----:B------:R0:W-:Y:S04]  /*ebb0*/  STL [R1+0x40], R6 ;  /* 0x0000400601007387 */ /* 0x0001e80000100800 */
[----:B------:R-:W2:Y:S04]  /*ebc0*/  LDL.LU.64 R16, [R1+0x78] ;  /* 0x0000780001107983 */ /* 0x000ea80000300a00 */
[----:B------:R1:W-:Y:S04]  /*ebd0*/  STL [R1+0x48], R4 ;  /* 0x0000480401007387 */ /* 0x0003e80000100800 */
[----:B0-----:R-:W3:Y:S04]  /*ebe0*/  LDL.LU.64 R6, [R1+0x80] ;  /* 0x0000800001067983 */ /* 0x001ee80000300a00 */
[----:B------:R0:W-:Y:S04]  /*ebf0*/  STL [R1+0x50], R2 ;  /* 0x0000500201007387 */ /* 0x0001e80000100800 */
[----:B-1----:R-:W4:Y:S04]  /*ec00*/  LDL.LU.64 R4, [R1+0x88] ;  /* 0x0000880001047983 */ /* 0x002f280000300a00 */
[----:B0-----:R-:W4:Y:S01]  /*ec10*/  LDL.LU.64 R2, [R1+0x90] ;  /* 0x0000900001027983 */ /* 0x001f220000300a00 */
[----:B------:R-:W-:-:S02]  /*ec20*/  IADD3 R21, P2, PT, R28, R92, RZ ;  /* 0x0000005c1c157210 */ /* 0x000fc40007f5e0ff */
[----:B------:R-:W-:-:S03]  /*ec30*/  IADD3 R15, P3, PT, R18, R92, RZ ;  /* 0x0000005c120f7210 */ /* 0x000fc60007f7e0ff */
[----:B------:R0:W-:Y:S01]  /*ec40*/  STL [R1+0xd2c], R21 ;  /* 0x000d2c1501007387 */ /* 0x0001e20000100800 */
[----:B------:R-:W-:-:S03]  /*ec50*/  IADD3 R13, P4, PT, R10, R92, RZ ;  /* 0x0000005c0a0d7210 */ /* 0x000fc60007f9e0ff */
[----:B------:R1:W-:Y:S04]  /*ec60*/  STL [R1+0xd30], R15 ;  /* 0x000d300f01007387 */ /* 0x0003e80000100800 */
[----:B------:R1:W-:Y:S01]  /*ec70*/  STL [R1+0xd34], R13 ;  /* 0x000d340d01007387 */ /* 0x0003e20000100800 */
[----:B0-----:R-:W-:Y:S01]  /*ec80*/  IADD3 R21, P5, PT, R8, R92, RZ ;  /* 0x0000005c08157210 */ /* 0x001fe20007fbe0ff */
[--C-:B------:R-:W-:Y:S02]  /*ec90*/  IMAD.X R10, R11, 0x1, R91.reuse, P4 ;  /* 0x000000010b0a7824 */ /* 0x100fe400020e065b */
[--C-:B-1----:R-:W-:Y:S02]  /*eca0*/  IMAD.X R15, R29, 0x1, R91.reuse, P2 ;  /* 0x000000011d0f7824 */ /* 0x102fe400010e065b */
        /* <DEDUP_REMOVED lines=17> */
[----:B0-----:R-:W-:Y:S02]  /*edc0*/  IADD3 R15, P5, PT, R2, R92, RZ ;  /* 0x0000005c020f7210 */ /* 0x001fe40007fbe0ff */
[----:B-1----:R-:W-:Y:S01]  /*edd0*/  IADD3.X R13, PT, PT, R17, R91, RZ, P2, !PT ;  /* 0x0000005b110d7210 */ /* 0x002fe200017fe4ff */
        /* <DEDUP_REMOVED lines=59> */
[--C-:B-1----:R-:W-:Y:S01]  /*f190*/  IMAD.X R15, R29, 0x1, R91.reuse, P2 ;  /* 0x000000011d0f7824 */ /* 0x102fe200010e065b */
[----:B------:R-:W-:Y:S01]  /*f1a0*/  IADD3.X R10, PT, PT, R11, R91, RZ, P4, !PT ;  /* 0x0000005b0b0a7210 */ /* 0x000fe200027fe4ff */
[--C-:B------:R-:W-:Y:S02]  /*f1b0*/  IMAD.X R13, R19, 0x1, R91.reuse, P3 ;  /* 0x00000001130d7824 */ /* 0x100fe400018e065b */
[----:B------:R-:W-:Y:S01]  /*f1c0*/  STL [R1+0xd78], R21 ;  /* 0x000d781501007387 */ /* 0x000fe20000100800 */
[----:B------:R-:W-:-:S03]  /*f1d0*/  IMAD.X R8, R9, 0x1, R91, P5 ;  /* 0x0000000109087824 */ /* 0x000fc600028e065b */
[----:B------:R-:W-:Y:S04]  /*f1e0*/  STL [R1+0xd8], R15 ;  /* 0x0000d80f01007387 */ /* 0x000fe80000100800 */
        /* <DEDUP_REMOVED lines=74> */
[----:B------:R-:W-:Y:S01]  /*f690*/  IMAD.X R10, R11, 0x1, R91, P4 ;  /* 0x000000010b0a7824 */ /* 0x000fe200020e065b */
[----:B-1----:R-:W-:-:S03]  /*f6a0*/  IADD3.X R15, PT, PT, R29, R91, RZ, P2, !PT ;  /* 0x0000005b1d0f7210 */ /* 0x002fc600017fe4ff */
        /* <DEDUP_REMOVED lines=58> */
[----:B-1----:R-:W-:Y:S02]  /*fa50*/  IMAD.X R13, R17, 0x1, R91, P2 ;  /* 0x00000001110d7824 */ /* 0x002fe400010e065b */
[----:B------:R-:W-:Y:S01]  /*fa60*/  STL [R1+0xde4], R21 ;  /* 0x000de41501007387 */ /* 0x000fe20000100800 */
[----:B------:R-:W-:-:S03]  /*fa70*/  IADD3.X R4, PT, PT, R5, R91, RZ, P4, !PT ;  /* 0x0000005b05047210 */ /* 0x000fc600027fe4ff */
        /* <DEDUP_REMOVED lines=137> */
[----:B-1----:R-:W-:-:S04]  /*10310*/  IMAD.X R15, R29, 0x1, R91, P2 ;  /* 0x000000011d0f7824 */ /* 0x002fc800010e065b */
[----:B------:R-:W-:Y:S01]  /*10320*/  STL [R1+0xc04], R21 ;  /* 0x000c041501007387 */ /* 0x000fe20000100800 */
[--C-:B------:R-:W-:Y:S01]  /*10330*/  IMAD.X R13, R19, 0x1, R91.reuse, P3 ;  /* 0x00000001130d7824 */ /* 0x100fe200018e065b */
[----:B------:R-:W-:Y:S02]  /*10340*/  IADD3.X R11, PT, PT, R11, R91, RZ, P4, !PT ;  /* 0x0000005b0b0b7210 */ /* 0x000fe400027fe4ff */
[----:B------:R-:W-:Y:S01]  /*10350*/  STL [R1+0x298], R15 ;  /* 0x0002980f01007387 */ /* 0x000fe20000100800 */
[----:B------:R-:W-:-:S03]  /*10360*/  IMAD.X R10, R9, 0x1, R91, P5 ;  /* 0x00000001090a7824 */ /* 0x000fc600028e065b */
[----:B------:R-:W-:Y:S04]  /*10370*/  STL [R1+0x2a0], R13 ;  /* 0x0002a00d01007387 */ /* 0x000fe80000100800 */
[----:B------:R-:W4:Y:S04]  /*10380*/  LDL.LU.64 R40, [R1+0x2d8] ;  /* 0x0002d80001287983 */ /* 0x000f280000300a00 */
[----:B------:R-:W-:Y:S04]  /*10390*/  STL [R1+0x2a8], R11 ;  /* 0x0002a80b01007387 */ /* 0x000fe80000100800 */
[----:B------:R-:W4:Y:S04]  /*103a0*/  LDL.LU.64 R8, [R1+0x2e0] ;  /* 0x0002e00001087983 */ /* 0x000f280000300a00 */
[----:B------:R0:W-:Y:S04]  /*103b0*/  STL [R1+0x2b0], R10 ;  /* 0x0002b00a01007387 */ /* 0x0001e80000100800 */
[----:B------:R-:W4:Y:S04]  /*103c0*/  LDL.LU.64 R30, [R1+0x2e8] ;  /* 0x0002e800011e7983 */ /* 0x000f280000300a00 */
[----:B0-----:R-:W4:Y:S01]  /*103d0*/  LDL.LU.64 R10, [R1+0x2f0] ;  /* 0x0002f000010a7983 */ /* 0x001f220000300a00 */
        /* <DEDUP_REMOVED lines=8> */
[----:B------:R0:W-:Y:S04]  /*10460*/  STL [R1+0x2c8], R18 ;  /* 0x0002c81201007387 */ /* 0x0001e80000100800 */
[----:B------:R-:W-:Y:S04]  /*10470*/  STL [R1+0x2d0], R15 ;  /* 0x0002d00f01007387 */ /* 0x000fe80000100800 */
[----:B------:R-:W-:Y:S04]  /*10480*/  STL [R1+0xca4], R13 ;  /* 0x000ca40d01007387 */ /* 0x000fe80000100800 */
[----:B------:R1:W-:Y:S04]  /*10490*/  STL [R1+0xca8], R7 ;  /* 0x000ca80701007387 */ /* 0x0003e80000100800 */
[----:B------:R-:W2:Y:S01]  /*104a0*/  LDL.LU.64 R28, [R1+0x2f8] ;  /* 0x0002f800011c7983 */ /* 0x000ea20000300a00 */
[----:B------:R-:W-:-:S03]  /*104b0*/  IMAD.X R6, R3, 0x1, R91, P5 ;  /* 0x0000000103067824 */ /* 0x000fc600028e065b */
[----:B------:R-:W3:Y:S04]  /*104c0*/  LDL.LU.64 R16, [R1+0x300] ;  /* 0x0003000001107983 */ /* 0x000ee80000300a00 */
[----:B0-----:R-:W4:Y:S04]  /*104d0*/  LDL.LU.64 R18, [R1+0x308] ;  /* 0x0003080001127983 */ /* 0x001f280000300a00 */
[----:B------:R-:W4:Y:S01]  /*104e0*/  LDL.LU.64 R2, [R1+0x310] ;  /* 0x0003100001027983 */ /* 0x000f220000300a00 */
[----:B------:R-:W-:Y:S01]  /*104f0*/  IMAD.X R5, R5, 0x1, R91, P4 ;  /* 0x0000000105057824 */ /* 0x000fe200020e065b */
[----:B------:R-:W-:-:S05]  /*10500*/  IADD3 R4, P2, PT, R40, R92, RZ ;  /* 0x0000005c28047210 */ /* 0x000fca0007f5e0ff */
[----:B------:R0:W-:Y:S01]  /*10510*/  STL [R1+0x2d8], R4 ;  /* 0x0002d80401007387 */ /* 0x0001e20000100800 */
[-C--:B-1----:R-:W-:Y:S02]  /*10520*/  IADD3 R7, P3, PT, R8, R92.reuse, RZ ;  /* 0x0000005c08077210 */ /* 0x082fe40007f7e0ff */
[----:B------:R-:W-:-:S03]  /*10530*/  IADD3 R13, P4, PT, R30, R92, RZ ;  /* 0x0000005c1e0d7210 */ /* 0x000fc60007f9e0ff */
[----:B------:R1:W-:Y:S01]  /*10540*/  STL [R1+0x2e0], R7 ;  /* 0x0002e00701007387 */ /* 0x0003e20000100800 */
[----:B0-----:R-:W-:-:S03]  /*10550*/  IADD3 R4, P5, PT, R10, R92, RZ ;  /* 0x0000005c0a047210 */ /* 0x001fc60007fbe0ff */
[----:B------:R-:W-:Y:S04]  /*10560*/  STL [R1+0x2e8], R13 ;  /* 0x0002e80d01007387 */ /* 0x000fe80000100800 */
[----:B------:R2:W-:Y:S04]  /*10570*/  STL [R1+0x2f0], R4 ;  /* 0x0002f00401007387 */ /* 0x0005e80000100800 */
[----:B------:R-:W4:Y:S04]  /*10580*/  LDL.LU.64 R62, [R1+0x318] ;  /* 0x00031800013e7983 */ /* 0x000f280000300a00 */
[----:B------:R-:W4:Y:S04]  /*10590*/  LDL.LU.64 R54, [R1+0x320] ;  /* 0x0003200001367983 */ /* 0x000f280000300a00 */
[----:B------:R-:W4:Y:S04]  /*105a0*/  LDL.LU.64 R52, [R1+0x328] ;  /* 0x0003280001347983 */ /* 0x000f280000300a00 */
[----:B------:R-:W4:Y:S01]  /*105b0*/  LDL.LU.64 R42, [R1+0x330] ;  /* 0x00033000012a7983 */ /* 0x000f220000300a00 */
[----:B-1----:R-:W-:-:S02]  /*105c0*/  IMAD.X R7, R41, 0x1, R91, P2 ;  /* 0x0000000129077824 */ /* 0x002fc400010e065b */
[--C-:B------:R-:W-:Y:S02]  /*105d0*/  IMAD.X R8, R9, 0x1, R91.reuse, P3 ;  /* 0x0000000109087824 */ /* 0x100fe400018e065b */
[--C-:B------:R-:W-:Y:S02]  /*105e0*/  IMAD.X R10, R11, 0x1, R91.reuse, P5 ;  /* 0x000000010b0a7824 */ /* 0x100fe400028e065b */
[----:B------:R-:W-:Y:S01]  /*105f0*/  IMAD.X R9, R31, 0x1, R91, P4 ;  /* 0x000000011f097824 */ /* 0x000fe200020e065b */
[-C--:B--2---:R-:W-:Y:S02]  /*10600*/  IADD3 R4, P2, PT, R28, R92.reuse, RZ ;  /* 0x0000005c1c047210 */ /* 0x084fe40007f5e0ff */
[----:B---3--:R-:W-:-:S03]  /*10610*/  IADD3 R11, P3, PT, R16, R92, RZ ;  /* 0x0000005c100b7210 */ /* 0x008fc60007f7e0ff */
[----:B------:R0:W-:Y:S01]  /*10620*/  STL [R1+0x2f8], R4 ;  /* 0x0002f80401007387 */ /* 0x0001e20000100800 */
[----:B----4-:R-:W-:-:S03]  /*10630*/  IADD3 R13, P4, PT, R18, R92, RZ ;  /* 0x0000005c120d7210 */ /* 0x010fc60007f9e0ff */
[----:B------:R1:W-:Y:S01]  /*10640*/  STL [R1+0x300], R11 ;  /* 0x0003000b01007387 */ /* 0x0003e20000100800 */
[----:B0-----:R-:W-:-:S03]  /*10650*/  IADD3 R4, P5, PT, R2, R92, RZ ;  /* 0x0000005c02047210 */ /* 0x001fc60007fbe0ff */
[----:B------:R-:W-:Y:S04]  /*10660*/  STL [R1+0x308], R13 ;  /* 0x0003080d01007387 */ /* 0x000fe80000100800 */
[----:B------:R0:W-:Y:S01]  /*10670*/  STL [R1+0x310], R4 ;  /* 0x0003100401007387 */ /* 0x0001e20000100800 */
[----:B-1----:R-:W-:-:S03]  /*10680*/  IMAD.X R11, R29, 0x1, R91, P2 ;  /* 0x000000011d0b7824 */ /* 0x002fc600010e065b */
[----:B------:R-:W2:Y:S01]  /*10690*/  LDL.LU.64 R40, [R1+0x338] ;  /* 0x0003380001287983 */ /* 0x000ea20000300a00 */
[----:B------:R-:W-:-:S03]  /*106a0*/  IMAD.X R18, R3, 0x1, R91, P5 ;  /* 0x0000000103127824 */ /* 0x000fc600028e065b */
[----:B------:R-:W3:Y:S04]  /*106b0*/  LDL.LU.64 R30, [R1+0x340] ;  /* 0x00034000011e7983 */ /* 0x000ee80000300a00 */
[----:B------:R-:W4:Y:S04]  /*106c0*/  LDL.LU.64 R28, [R1+0x348] ;  /* 0x00034800011c7983 */ /* 0x000f280000300a00 */
[----:B------:R-:W4:Y:S01]  /*106d0*/  LDL.LU.64 R2, [R1+0x350] ;  /* 0x0003500001027983 */ /* 0x000f220000300a00 */
[--C-:B------:R-:W-:Y:S02]  /*106e0*/  IMAD.X R16, R17, 0x1, R91.reuse, P3 ;  /* 0x0000000111107824 */ /* 0x100fe400018e065b */
[----:B------:R-:W-:Y:S01]  /*106f0*/  IMAD.X R17, R19, 0x1, R91, P4 ;  /* 0x0000000113117824 */ /* 0x000fe200020e065b */
[----:B0-----:R-:W-:-:S02]  /*10700*/  IADD3 R4, P2, PT, R62, R92, RZ ;  /* 0x0000005c3e047210 */ /* 0x001fc40007f5e0ff */
[----:B------:R-:W-:-:S03]  /*10710*/  IADD3 R15, P3, PT, R54, R92, RZ ;  /* 0x0000005c360f7210 */ /* 0x000fc60007f7e0ff */
[----:B------:R0:W-:Y:S01]  /*10720*/  STL [R1+0x318], R4 ;  /* 0x0003180401007387 */ /* 0x0001e20000100800 */
[----:B------:R-:W-:-:S03]  /*10730*/  IADD3 R13, P4, PT, R52, R92, RZ ;  /* 0x0000005c340d7210 */ /* 0x000fc60007f9e0ff */
[----:B------:R1:W-:Y:S01]  /*10740*/  STL [R1+0x320], R15 ;  /* 0x0003200f01007387 */ /* 0x0003e20000100800 */
[----:B0-----:R-:W-:-:S03]  /*10750*/  IADD3 R4, P5, PT, R42, R92, RZ ;  /* 0x0000005c2a047210 */ /* 0x001fc60007fbe0ff */
[----:B------:R0:W-:Y:S01]  /*10760*/  STL [R1+0x328], R13 ;  /* 0x0003280d01007387 */ /* 0x0001e20000100800 */
[----:B-1----:R-:W-:-:S03]  /*10770*/  IMAD.X R15, R55, 0x1, R91, P3 ;  /* 0x00000001370f7824 */ /* 0x002fc600018e065b */
[----:B------:R1:W-:Y:S01]  /*10780*/  STL [R1+0x330], R4 ;  /* 0x0003300401007387 */ /* 0x0003e20000100800 */
[----:B------:R-:W-:Y:S01]  /*10790*/  IADD3.X R19, PT, PT, R63, R91, RZ, P2, !PT ;  /* 0x0000005b3f137210 */ /* 0x000fe200017fe4ff */
[--C-:B0-----:R-:W-:Y:S02]  /*107a0*/  IMAD.X R13, R53, 0x1, R91.reuse, P4 ;  /* 0x00000001350d7824 */ /* 0x101fe400020e065b */
[----:B------:R-:W-:Y:S01]  /*107b0*/  STL [R1+0x1b8], R15 ;  /* 0x0001b80f01007387 */ /* 0x000fe20000100800 */
[----:B-1----:R-:W-:-:S03]  /*107c0*/  IMAD.X R4, R43, 0x1, R91, P5 ;  /* 0x000000012b047824 */ /* 0x002fc600028e065b */
[----:B------:R-:W4:Y:S04]  /*107d0*/  LDL.LU.64 R62, [R1+0x358] ;  /* 0x00035800013e7983 */ /* 0x000f280000300a00 */
[----:B------:R-:W-:Y:S04]  /*107e0*/  STL [R1+0x1bc], R13 ;  /* 0x0001bc0d01007387 */ /* 0x000fe80000100800 */
[----:B------:R-:W4:Y:S04]  /*107f0*/  LDL.LU.64 R54, [R1+0x360] ;  /* 0x0003600001367983 */ /* 0x000f280000300a00 */
[----:B------:R2:W-:Y:S04]  /*10800*/  STL [R1+0x1c0], R4 ;  /* 0x0001c00401007387 */ /* 0x0005e80000100800 */
[----:B------:R-:W4:Y:S04]  /*10810*/  LDL.LU.64 R52, [R1+0x368] ;  /* 0x0003680001347983 */ /* 0x000f280000300a00 */
[----:B------:R-:W4:Y:S01]  /*10820*/  LDL.LU.64 R42, [R1+0x370] ;  /* 0x00037000012a7983 */ /* 0x000f220000300a00 */
[----:B--2---:R-:W-:-:S02]  /*10830*/  IADD3 R4, P2, PT, R40, R92, RZ ;  /* 0x0000005c28047210 */ /* 0x004fc40007f5e0ff */
[----:B---3--:R-:W-:-:S03]  /*10840*/  IADD3 R15, P3, PT, R30, R92, RZ ;  /* 0x0000005c1e0f7210 */ /* 0x008fc60007f7e0ff */
[----:B------:R0:W-:Y:S01]  /*10850*/  STL [R1+0x338], R4 ;  /* 0x0003380401007387 */ /* 0x0001e20000100800 */
[----:B----4-:R-:W-:-:S03]  /*10860*/  IADD3 R13, P4, PT, R28, R92, RZ ;  /* 0x0000005c1c0d7210 */ /* 0x010fc60007f9e0ff */
[----:B------:R1:W-:Y:S01]  /*10870*/  STL [R1+0x340], R15 ;  /* 0x0003400f01007387 */ /* 0x0003e20000100800 */
[----:B0-----:R-:W-:-:S03]  /*10880*/  IADD3 R4, P5, PT, R2, R92, RZ ;  /* 0x0000005c02047210 */ /* 0x001fc60007fbe0ff */
[----:B------:R0:W-:Y:S01]  /*10890*/  STL [R1+0x348], R13 ;  /* 0x0003480d01007387 */ /* 0x0001e20000100800 */
[----:B-1----:R-:W-:-:S03]  /*108a0*/  IMAD.X R15, R41, 0x1, R91, P2 ;  /* 0x00000001290f7824 */ /* 0x002fc600010e065b */
[----:B------:R1:W-:Y:S01]  /*108b0*/  STL [R1+0x350], R4 ;  /* 0x0003500401007387 */ /* 0x0003e20000100800 */
[--C-:B------:R-:W-:Y:S02]  /*108c0*/  IMAD.X R2, R3, 0x1, R91.reuse, P5 ;  /* 0x0000000103027824 */ /* 0x100fe400028e065b */
[--C-:B0-----:R-:W-:Y:S01]  /*108d0*/  IMAD.X R13, R31, 0x1, R91.reuse, P3 ;  /* 0x000000011f0d7824 */ /* 0x101fe200018e065b */
[----:B------:R-:W-:Y:S01]  /*108e0*/  STL [R1+0x1c4], R15 ;  /* 0x0001c40f01007387 */ /* 0x000fe20000100800 */
[----:B-1----:R-:W-:-:S03]  /*108f0*/  IMAD.X R4, R29, 0x1, R91, P4 ;  /* 0x000000011d047824 */ /* 0x002fc600020e065b */
[----:B------:R-:W-:Y:S04]  /*10900*/  STL [R1+0x1c8], R13 ;  /* 0x0001c80d01007387 */ /* 0x000fe80000100800 */
[----:B------:R-:W2:Y:S04]  /*10910*/  LDL.LU.64 R40, [R1+0x378] ;  /* 0x0003780001287983 */ /* 0x000ea80000300a00 */
[----:B------:R-:W-:Y:S04]  /*10920*/  STL [R1+0x1cc], R4 ;  /* 0x0001cc0401007387 */ /* 0x000fe80000100800 */
[----:B------:R-:W3:Y:S04]  /*10930*/  LDL.LU.64 R30, [R1+0x380] ;  /* 0x00038000011e7983 */ /* 0x000ee80000300a00 */
[----:B------:R0:W-:Y:S04]  /*10940*/  STL [R1+0x1d0], R2 ;  /* 0x0001d00201007387 */ /* 0x0001e80000100800 */
[----:B------:R-:W4:Y:S04]  /*10950*/  LDL.LU.64 R28, [R1+0x388] ;  /* 0x00038800011c7983 */ /* 0x000f280000300a00 */
[----:B0-----:R-:W4:Y:S01]  /*10960*/  LDL.LU.64 R2, [R1+0x390] ;  /* 0x0003900001027983 */ /* 0x001f220000300a00 */
[----:B------:R-:W-:-:S02]  /*10970*/  IADD3 R13, P2, PT, R62, R92, RZ ;  /* 0x0000005c3e0d7210 */ /* 0x000fc40007f5e0ff */
[----:B------:R-:W-:-:S03]  /*10980*/  IADD3 R4, P3, PT, R54, R92, RZ ;  /* 0x0000005c36047210 */ /* 0x000fc60007f7e0ff */
[----:B------:R0:W-:Y:S04]  /*10990*/  STL [R1+0x358], R13 ;  /* 0x0003580d01007387 */ /* 0x0001e80000100800 */
[----:B------:R1:W-:Y:S01]  /*109a0*/  STL [R1+0x360], R4 ;  /* 0x0003600401007387 */ /* 0x0003e20000100800 */
[-C--:B------:R-:W-:Y:S02]  /*109b0*/  IADD3 R15, P4, PT, R52, R92.reuse, RZ ;  /* 0x0000005c340f7210 */ /* 0x080fe40007f9e0ff */
[----:B0-----:R-:W-:-:S03]  /*109c0*/  IADD3 R13, P5, PT, R42, R92, RZ ;  /* 0x0000005c2a0d7210 */ /* 0x001fc60007fbe0ff */
[----:B------:R0:W-:Y:S01]  /*109d0*/  STL [R1+0x368], R15 ;  /* 0x0003680f01007387 */ /* 0x0001e20000100800 */
[----:B-1----:R-:W-:-:S03]  /*109e0*/  IMAD.X R4, R63, 0x1, R91, P2 ;  /* 0x000000013f047824 */ /* 0x002fc600010e065b */
[----:B------:R1:W-:Y:S01]  /*109f0*/  STL [R1+0x370], R13 ;  /* 0x0003700d01007387 */ /* 0x0003e20000100800 */
[----:B0-----:R-:W-:-:S03]  /*10a00*/  IMAD.X R15, R55, 0x1, R91, P3 ;  /* 0x00000001370f7824 */ /* 0x001fc600018e065b */
[----:B------:R0:W-:Y:S01]  /*10a10*/  STL [R1+0x1d4], R4 ;  /* 0x0001d40401007387 */ /* 0x0001e20000100800 */
[----:B-1----:R-:W-:-:S03]  /*10a20*/  IMAD.X R13, R53, 0x1, R91, P4 ;  /* 0x00000001350d7824 */ /* 0x002fc600020e065b */
[----:B------:R-:W-:Y:S04]  /*10a30*/  STL [R1+0x1d8], R15 ;  /* 0x0001d80f01007387 */ /* 0x000fe80000100800 */
[----:B------:R-:W4:Y:S01]  /*10a40*/  LDL.LU.64 R62, [R1+0x398] ;  /* 0x00039800013e7983 */ /* 0x000f220000300a00 */
[----:B0-----:R-:W-:-:S03]  /*10a50*/  IMAD.X R4, R43, 0x1, R91, P5 ;  /* 0x000000012b047824 */ /* 0x001fc600028e065b */
[----:B------:R-:W-:Y:S04]  /*10a60*/  STL [R1+0x1dc], R13 ;  /* 0x0001dc0d01007387 */ /* 0x000fe80000100800 */
[----:B------:R-:W4:Y:S04]  /*10a70*/  LDL.LU.64 R54, [R1+0x3a0] ;  /* 0x0003a00001367983 */ /* 0x000f280000300a00 */
[----:B------:R2:W-:Y:S04]  /*10a80*/  STL [R1+0x1e0], R4 ;  /* 0x0001e00401007387 */ /* 0x0005e80000100800 */
[----:B------:R-:W4:Y:S04]  /*10a90*/  LDL.LU.64 R52, [R1+0x3a8] ;  /* 0x0003a80001347983 */ /* 0x000f280000300a00 */
[----:B------:R-:W4:Y:S01]  /*10aa0*/  LDL.LU.64 R42, [R1+0x3b0] ;  /* 0x0003b000012a7983 */ /* 0x000f220000300a00 */
[----:B--2---:R-:W-:-:S05]  /*10ab0*/  IADD3 R4, P2, PT, R40, R92, RZ ;  /* 0x0000005c28047210 */ /* 0x004fca0007f5e0ff */
[----:B------:R0:W-:Y:S01]  /*10ac0*/  STL [R1+0x378], R4 ;  /* 0x0003780401007387 */ /* 0x0001e20000100800 */
[-C--:B---3--:R-:W-:Y:S02]  /*10ad0*/  IADD3 R15, P3, PT, R30, R92.reuse, RZ ;  /* 0x0000005c1e0f7210 */ /* 0x088fe40007f7e0ff */
[----:B----4-:R-:W-:-:S03]  /*10ae0*/  IADD3 R13, P4, PT, R28, R92, RZ ;  /* 0x0000005c1c0d7210 */ /* 0x010fc60007f9e0ff */
[----:B------:R1:W-:Y:S01]  /*10af0*/  STL [R1+0x380], R15 ;  /* 0x0003800f01007387 */ /* 0x0003e20000100800 */
[----:B0-----:R-:W-:-:S03]  /*10b00*/  IADD3 R4, P5, PT, R2, R92, RZ ;  /* 0x0000005c02047210 */ /* 0x001fc60007fbe0ff */
[----:B------:R0:W-:Y:S01]  /*10b10*/  STL [R1+0x388], R13 ;  /* 0x0003880d01007387 */ /* 0x0001e20000100800 */
[----:B-1----:R-:W-:-:S03]  /*10b20*/  IMAD.X R15, R41, 0x1, R91, P2 ;  /* 0x00000001290f7824 */ /* 0x002fc600010e065b */
[----:B------:R1:W-:Y:S01]  /*10b30*/  STL [R1+0x390], R4 ;  /* 0x0003900401007387 */ /* 0x0003e20000100800 */
[--C-:B------:R-:W-:Y:S02]  /*10b40*/  IMAD.X R2, R3, 0x1, R91.reuse, P5 ;  /* 0x0000000103027824 */ /* 0x100fe400028e065b */
[----:B0-----:R-:W-:Y:S01]  /*10b50*/  IMAD.X R13, R31, 0x1, R91, P3 ;  /* 0x000000011f0d7824 */ /* 0x001fe200018e065b */
[----:B------:R-:W-:Y:S01]  /*10b60*/  STL [R1+0x1e4], R15 ;  /* 0x0001e40f01007387 */ /* 0x000fe20000100800 */
[----:B-1----:R-:W-:-:S03]  /*10b70*/  IADD3.X R4, PT, PT, R29, R91, RZ, P4, !PT ;  /* 0x0000005b1d047210 */ /* 0x002fc600027fe4ff */
        /* <DEDUP_REMOVED lines=74> */
[----:B-1----:R-:W-:-:S03]  /*11020*/  IADD3.X R15, PT, PT, R41, R91, RZ, P2, !PT ;  /* 0x0000005b290f7210 */ /* 0x002fc600017fe4ff */
        /* <DEDUP_REMOVED lines=63> */
[----:B-1----:R-:W-:-:S03]  /*11420*/  IADD3.X R13, PT, PT, R53, R91, RZ, P4, !PT ;  /* 0x0000005b350d7210 */ /* 0x002fc600027fe4ff */
        /* <DEDUP_REMOVED lines=75> */
[----:B-1----:R-:W-:-:S03]  /*118e0*/  IADD3.X R4, PT, PT, R63, R91, RZ, P2, !PT ;  /* 0x0000005b3f047210 */ /* 0x002fc600017fe4ff */
        /* <DEDUP_REMOVED lines=204> */
[----:B------:R2:W-:Y:S04]  /*125b0*/  STL [R1+0x620], R15 ;  /* 0x0006200f01007387 */ /* 0x0005e80000100800 */
[----:B------:R-:W4:Y:S01]  /*125c0*/  LDL.LU.64 R62, [R1+0x658] ;  /* 0x00065800013e7983 */ /* 0x000f220000300a00 */
[----:B0-----:R-:W-:-:S03]  /*125d0*/  IMAD.X R4, R43, 0x1, R91, P5 ;  /* 0x000000012b047824 */ /* 0x001fc600028e065b */
[----:B------:R3:W-:Y:S04]  /*125e0*/  STL [R1+0x628], R13 ;  /* 0x0006280d01007387 */ /* 0x0007e80000100800 */
[----:B------:R-:W4:Y:S04]  /*125f0*/  LDL.LU.64 R54, [R1+0x660] ;  /* 0x0006600001367983 */ /* 0x000f280000300a00 */
[----:B------:R4:W-:Y:S04]  /*12600*/  STL [R1+0x630], R4 ;  /* 0x0006300401007387 */ /* 0x0009e80000100800 */
[----:B------:R-:W4:Y:S04]  /*12610*/  LDL.LU.64 R52, [R1+0x668] ;  /* 0x0006680001347983 */ /* 0x000f280000300a00 */
[----:B------:R-:W4:Y:S01]  /*12620*/  LDL.LU.64 R42, [R1+0x670] ;  /* 0x00067000012a7983 */ /* 0x000f220000300a00 */
[----:B--2---:R-:W-:-:S05]  /*12630*/  IADD3 R15, P2, PT, R40, R92, RZ ;  /* 0x0000005c280f7210 */ /* 0x004fca0007f5e0ff */
[----:B------:R0:W-:Y:S01]  /*12640*/  STL [R1+0xbbc], R15 ;  /* 0x000bbc0f01007387 */ /* 0x0001e20000100800 */
[----:B---3--:R-:W-:-:S05]  /*12650*/  IADD3 R13, P3, PT, R30, R92, RZ ;  /* 0x0000005c1e0d7210 */ /* 0x008fca0007f7e0ff */
[----:B------:R1:W-:Y:S01]  /*12660*/  STL [R1+0xbc0], R13 ;  /* 0x000bc00d01007387 */ /* 0x0003e20000100800 */
[-C--:B----4-:R-:W-:Y:S02]  /*12670*/  IADD3 R4, P4, PT, R28, R92.reuse, RZ ;  /* 0x0000005c1c047210 */ /* 0x090fe40007f9e0ff */
[----:B0-----:R-:W-:Y:S01]  /*12680*/  IADD3 R15, P5, PT, R2, R92, RZ ;  /* 0x0000005c020f7210 */ /* 0x001fe20007fbe0ff */
[--C-:B-1----:R-:W-:Y:S02]  /*12690*/  IMAD.X R13, R41, 0x1, R91.reuse, P2 ;  /* 0x00000001290d7824 */ /* 0x102fe400010e065b */
[----:B------:R0:W-:Y:S04]  /*126a0*/  STL [R1+0xbc4], R4 ;  /* 0x000bc40401007387 */ /* 0x0001e80000100800 */
[----:B------:R-:W-:Y:S04]  /*126b0*/  STL [R1+0xbc8], R15 ;  /* 0x000bc80f01007387 */ /* 0x000fe80000100800 */
[----:B------:R-:W2:Y:S01]  /*126c0*/  LDL.LU.64 R40, [R1+0x678] ;  /* 0x0006780001287983 */ /* 0x000ea20000300a00 */
[----:B0-----:R-:W-:-:S03]  /*126d0*/  IMAD.X R4, R31, 0x1, R91, P3 ;  /* 0x000000011f047824 */ /* 0x001fc600018e065b */
[----:B------:R0:W-:Y:S04]  /*126e0*/  STL [R1+0x638], R13 ;  /* 0x0006380d01007387 */ /* 0x0001e80000100800 */
[----:B------:R-:W3:Y:S04]  /*126f0*/  LDL.LU.64 R30, [R1+0x680] ;  /* 0x00068000011e7983 */ /* 0x000ee80000300a00 */
[----:B------:R1:W-:Y:S04]  /*12700*/  STL [R1+0x640], R4 ;  /* 0x0006400401007387 */ /* 0x0003e80000100800 */
[----:B------:R-:W4:Y:S04]  /*12710*/  LDL.LU.64 R86, [R1+0x688] ;  /* 0x0006880001567983 */ /* 0x000f280000300a00 */
[----:B------:R-:W4:Y:S01]  /*12720*/  LDL.LU.64 R88, [R1+0x690] ;  /* 0x0006900001587983 */ /* 0x000f220000300a00 */
[----:B0-----:R-:W-:-:S02]  /*12730*/  IMAD.X R13, R29, 0x1, R91, P4 ;  /* 0x000000011d0d7824 */ /* 0x001fc400020e065b */
[----:B------:R-:W-:Y:S01]  /*12740*/  IMAD.X R2, R3, 0x1, R91, P5 ;  /* 0x0000000103027824 */ /* 0x000fe200028e065b */
[-C--:B-1----:R-:W-:Y:S02]  /*12750*/  IADD3 R4, P2, PT, R62, R92.reuse, RZ ;  /* 0x0000005c3e047210 */ /* 0x082fe40007f5e0ff */
[----:B------:R0:W-:Y:S04]  /*12760*/  STL [R1+0x648], R13 ;  /* 0x0006480d01007387 */ /* 0x0001e80000100800 */
[----:B------:R1:W-:Y:S01]  /*12770*/  STL [R1+0x650], R2 ;  /* 0x0006500201007387 */ /* 0x0003e20000100800 */
[----:B------:R-:W-:-:S03]  /*12780*/  IADD3 R3, P3, PT, R54, R92, RZ ;  /* 0x0000005c36037210 */ /* 0x000fc60007f7e0ff */
[----:B------:R1:W-:Y:S01]  /*12790*/  STL [R1+0xbcc], R4 ;  /* 0x000bcc0401007387 */ /* 0x0003e20000100800 */
[----:B0-----:R-:W-:-:S03]  /*127a0*/  IMAD.X R13, R63, 0x1, R91, P2 ;  /* 0x000000013f0d7824 */ /* 0x001fc600010e065b */
[----:B------:R-:W-:Y:S01]  /*127b0*/  STL [R1+0xbd0], R3 ;  /* 0x000bd00301007387 */ /* 0x000fe20000100800 */
[----:B-1----:R-:W-:-:S03]  /*127c0*/  IADD3 R2, P4, PT, R52, R92, RZ ;  /* 0x0000005c34027210 */ /* 0x002fc60007f9e0ff */
[----:B------:R-:W4:Y:S01]  /*127d0*/  LDL.LU.64 R28, [R1+0x698] ;  /* 0x00069800011c7983 */ /* 0x000f220000300a00 */
[----:B------:R-:W-:-:S03]  /*127e0*/  IADD3 R4, P5, PT, R42, R92, RZ ;  /* 0x0000005c2a047210 */ /* 0x000fc60007fbe0ff */
[----:B------:R0:W-:Y:S04]  /*127f0*/  STL [R1+0xbd4], R2 ;  /* 0x000bd40201007387 */ /* 0x0001e80000100800 */
[----:B0-----:R-:W4:Y:S04]  /*12800*/  LDL.LU.64 R2, [R1+0x6a0] ;  /* 0x0006a00001027983 */ /* 0x001f280000300a00 */
[----:B------:R0:W-:Y:S04]  /*12810*/  STL [R1+0xbd8], R4 ;  /* 0x000bd80401007387 */ /* 0x0001e80000100800 */
[----:B------:R1:W5:Y:S04]  /*12820*/  LDL.LU R62, [R1+0xeec] ;  /* 0x000eec00013e7983 */ /* 0x0003680000300800 */
[----:B------:R1:W5:Y:S01]  /*12830*/  LDL.LU R54, [R1+0xee8] ;  /* 0x000ee80001367983 */ /* 0x0003620000300800 */
[----:B0-----:R-:W-:-:S03]  /*12840*/  IMAD.X R4, R55, 0x1, R91, P3 ;  /* 0x0000000137047824 */ /* 0x001fc600018e065b */
[----:B------:R0:W-:Y:S04]  /*12850*/  STL [R1+0x658], R13 ;  /* 0x0006580d01007387 */ /* 0x0001e80000100800 */
[----:B------:R1:W5:Y:S01]  /*12860*/  LDL.LU R52, [R1+0xee4] ;  /* 0x000ee40001347983 */ /* 0x0003620000300800 */
[----:B0-----:R-:W-:-:S03]  /*12870*/  IMAD.X R13, R53, 0x1, R91, P4 ;  /* 0x00000001350d7824 */ /* 0x001fc600020e065b */
[----:B------:R0:W-:Y:S04]  /*12880*/  STL [R1+0x660], R4 ;  /* 0x0006600401007387 */ /* 0x0001e80000100800 */
[----:B------:R1:W5:Y:S04]  /*12890*/  LDL.LU R42, [R1+0xee0] ;  /* 0x000ee000012a7983 */ /* 0x0003680000300800 */
[----:B------:R2:W-:Y:S01]  /*128a0*/  STL [R1+0x668], R13 ;  /* 0x0006680d01007387 */ /* 0x0005e20000100800 */
[----:B0-----:R-:W-:-:S05]  /*128b0*/  IMAD.X R4, R43, 0x1, R91, P5 ;  /* 0x000000012b047824 */ /* 0x001fca00028e065b */
[----:B------:R4:W-:Y:S01]  /*128c0*/  STL [R1+0x670], R4 ;  /* 0x0006700401007387 */ /* 0x0009e20000100800 */
[----:B--2---:R-:W-:-:S05]  /*128d0*/  IADD3 R13, P2, PT, R40, R92, RZ ;  /* 0x0000005c280d7210 */ /* 0x004fca0007f5e0ff */
[----:B------:R0:W-:Y:S01]  /*128e0*/  STL [R1+0xbdc], R13 ;  /* 0x000bdc0d01007387 */ /* 0x0001e20000100800 */
[----:B---3--:R-:W-:-:S05]  /*128f0*/  IADD3 R15, P3, PT, R30, R92, RZ ;  /* 0x0000005c1e0f7210 */ /* 0x008fca0007f7e0ff */
[----:B------:R2:W-:Y:S01]  /*12900*/  STL [R1+0xbe0], R15 ;  /* 0x000be00f01007387 */ /* 0x0005e20000100800 */
[----:B----4-:R-:W-:-:S03]  /*12910*/  IADD3 R4, P4, PT, R86, R92, RZ ;  /* 0x0000005c56047210 */ /* 0x010fc60007f9e0ff */
[----:B------:R-:W3:Y:S01]  /*12920*/  LDL.LU R21, [R1+0xac8] ;  /* 0x000ac80001157983 */ /* 0x000ee20000300800 */
[----:B0-----:R-:W-:-:S03]  /*12930*/  IADD3 R13, P5, PT, R88, R92, RZ ;  /* 0x0000005c580d7210 */ /* 0x001fc60007fbe0ff */
[----:B------:R0:W-:Y:S01]  /*12940*/  STL [R1+0xbe4], R4 ;  /* 0x000be40401007387 */ /* 0x0001e20000100800 */
[----:B--2---:R-:W-:-:S03]  /*12950*/  IMAD.X R15, R31, 0x1, R91, P3 ;  /* 0x000000011f0f7824 */ /* 0x004fc600018e065b */
[----:B0-----:R-:W2:Y:S04]  /*12960*/  LDL.LU R4, [R1+0xac0] ;  /* 0x000ac00001047983 */ /* 0x001ea80000300800 */
[----:B------:R0:W-:Y:S04]  /*12970*/  STL [R1+0xbe8], R13 ;  /* 0x000be80d01007387 */ /* 0x0001e80000100800 */
[----:B------:R1:W5:Y:S04]  /*12980*/  LDL.LU R40, [R1+0xedc] ;  /* 0x000edc0001287983 */ /* 0x0003680000300800 */
[----:B------:R1:W5:Y:S01]  /*12990*/  LDL.LU R30, [R1+0xed8] ;  /* 0x000ed800011e7983 */ /* 0x0003620000300800 */
[----:B0-----:R-:W-:-:S05]  /*129a0*/  IMAD.X R13, R41, 0x1, R91, P2 ;  /* 0x00000001290d7824 */ /* 0x001fca00010e065b */
[----:B------:R0:W-:Y:S02]  /*129b0*/  STL [R1+0x678], R13 ;  /* 0x0006780d01007387 */ /* 0x0001e40000100800 */
[--C-:B0-----:R-:W-:Y:S02]  /*129c0*/  IMAD.X R13, R87, 0x1, R91.reuse, P4 ;  /* 0x00000001570d7824 */ /* 0x101fe400020e065b */
[----:B------:R-:W4:Y:S04]  /*129d0*/  LDL.LU.64 R86, [R1+0xed0] ;  /* 0x000ed00001567983 */ /* 0x000f280000300a00 */
[----:B------:R0:W-:Y:S02]  /*129e0*/  STL [R1+0x680], R15 ;  /* 0x0006800f01007387 */ /* 0x0001e40000100800 */
[----:B0-----:R-:W-:-:S02]  /*129f0*/  IMAD.X R15, R89, 0x1, R91, P5 ;  /* 0x00000001590f7824 */ /* 0x001fc400028e065b */
[----:B------:R-:W2:Y:S04]  /*12a00*/  LDL.LU.64 R88, [R1+0xec8] ;  /* 0x000ec80001587983 */ /* 0x000ea80000300a00 */
[----:B------:R0:W-:Y:S01]  /*12a10*/  STL [R1+0x688], R13 ;  /* 0x0006880d01007387 */ /* 0x0001e20000100800 */
[----:B------:R-:W-:-:S03]  /*12a20*/  IADD3 R23, P3, PT, R2, R92, RZ ;  /* 0x0000005c02177210 */ /* 0x000fc60007f7e0ff */
[----:B------:R4:W-:Y:S01]  /*12a30*/  STL [R1+0x690], R15 ;  /* 0x0006900f01007387 */ /* 0x0009e20000100800 */
[----:B0-----:R-:W-:-:S05]  /*12a40*/  IADD3 R13, P2, PT, R28, R92, RZ ;  /* 0x0000005c1c0d7210 */ /* 0x001fca0007f5e0ff */
[----:B------:R2:W-:Y:S04]  /*12a50*/  STL [R1+0x698], R13 ;  /* 0x0006980d01007387 */ /* 0x0005e80000100800 */
[----:B------:R-:W-:Y:S01]  /*12a60*/  STL [R1+0x6a0], R23 ;  /* 0x0006a01701007387 */ /* 0x000fe20000100800 */
[----:B----4-:R-:W-:-:S05]  /*12a70*/  IADD3 R15, P4, PT, R86, R92, RZ ;  /* 0x0000005c560f7210 */ /* 0x010fca0007f9e0ff */
[----:B------:R0:W-:Y:S04]  /*12a80*/  STL [R1+0xbec], R15 ;  /* 0x000bec0f01007387 */ /* 0x0001e80000100800 */
[----:B------:R1:W5:Y:S01]  /*12a90*/  LDL.LU R28, [R1+0xec0] ;  /* 0x000ec000011c7983 */ /* 0x0003620000300800 */
[----:B--2---:R-:W-:Y:S01]  /*12aa0*/  IADD3 R13, P5, PT, R88, R92, RZ ;  /* 0x0000005c580d7210 */ /* 0x004fe20007fbe0ff */
[----:B------:R-:W-:-:S04]  /*12ab0*/  IMAD.X R88, R3, 0x1, R91, P3 ;  /* 0x0000000103587824 */ /* 0x000fc800018e065b */
[----:B------:R2:W-:Y:S04]  /*12ac0*/  STL [R1+0xbf0], R13 ;  /* 0x000bf00d01007387 */ /* 0x0005e80000100800 */
[----:B------:R-:W4:Y:S04]  /*12ad0*/  LDL.LU.64 R2, [R1+0xeb8] ;  /* 0x000eb80001027983 */ /* 0x000f280000300a00 */
[----:B0-----:R-:W4:Y:S04]  /*12ae0*/  LDL.LU R15, [R1+0xab8] ;  /* 0x000ab800010f7983 */ /* 0x001f280000300800 */
[----:B--2---:R-:W2:Y:S01]  /*12af0*/  LDL.LU R13, [R1+0xab0] ;  /* 0x000ab000010d7983 */ /* 0x004ea20000300800 */
[-C--:B---3--:R-:W-:Y:S01]  /*12b00*/  IADD3 R21, P3, PT, R21, R90.reuse, RZ ;  /* 0x0000005a15157210 */ /* 0x088fe20007f7e0ff */
[----:B------:R-:W-:Y:S01]  /*12b10*/  IMAD.X R87, R87, 0x1, R91, P4 ;  /* 0x0000000157577824 */ /* 0x000fe200020e065b */
[----:B------:R-:W-:Y:S01]  /*12b20*/  IADD3 R4, P4, PT, R4, R90, RZ ;  /* 0x0000005a04047210 */ /* 0x000fe20007f9e0ff */
[----:B------:R-:W3:Y:S04]  /*12b30*/  LDL.LU R71, [R1+0xaa8] ;  /* 0x000aa80001477983 */ /* 0x000ee80000300800 */
[----:B------:R-:W3:Y:S04]  /*12b40*/  LDL.LU R69, [R1+0xac4] ;  /* 0x000ac40001457983 */ /* 0x000ee80000300800 */
[----:B------:R-:W-:Y:S04]  /*12b50*/  STL [R1+0xac8], R21 ;  /* 0x000ac81501007387 */ /* 0x000fe80000100800 */
[----:B------:R-:W3:Y:S04]  /*12b60*/  LDL.LU R67, [R1+0xaa0] ;  /* 0x000aa00001437983 */ /* 0x000ee80000300800 */
[----:B------:R0:W-:Y:S04]  /*12b70*/  STL [R1+0xac0], R4 ;  /* 0x000ac00401007387 */ /* 0x0001e80000100800 */
        /* <DEDUP_REMOVED lines=14> */
[----:B------:R-:W-:-:S03]  /*12c60*/  IADD3.X R86, PT, PT, R29, R91, RZ, P2, !PT ;  /* 0x0000005b1d567210 */ /* 0x000fc600017fe4ff */
[----:B------:R-:W3:Y:S04]  /*12c70*/  LDL.LU R37, [R1+0xa84] ;  /* 0x000a840001257983 */ /* 0x000ee80000300800 */
[----:B------:R-:W3:Y:S01]  /*12c80*/  LDL.LU R35, [R1+0xa60] ;  /* 0x000a600001237983 */ /* 0x000ee20000300800 */
[----:B------:R-:W-:-:S03]  /*12c90*/  IMAD.X R89, R89, 0x1, R91, P5 ;  /* 0x0000000159597824 */ /* 0x000fc600028e065b */
[----:B------:R-:W3:Y:S04]  /*12ca0*/  LDL.LU R33, [R1+0xa7c] ;  /* 0x000a7c0001217983 */ /* 0x000ee80000300800 */
[----:B------:R-:W3:Y:S04]  /*12cb0*/  LDL.LU R31, [R1+0xa58] ;  /* 0x000a5800011f7983 */ /* 0x000ee80000300800 */
[----:B------:R-:W3:Y:S04]  /*12cc0*/  LDL.LU R29, [R1+0xa74] ;  /* 0x000a7400011d7983 */ /* 0x000ee80000300800 */
[----:B0-----:R-:W3:Y:S04]  /*12cd0*/  LDL.LU R4, [R1+0xa50] ;  /* 0x000a500001047983 */ /* 0x001ee80000300800 */
[----:B------:R-:W3:Y:S04]  /*12ce0*/  LDL.LU R27, [R1+0xa6c] ;  /* 0x000a6c00011b7983 */ /* 0x000ee80000300800 */
[----:B------:R-:W3:Y:S04]  /*12cf0*/  LDL.LU R25, [R1+0xa48] ;  /* 0x000a480001197983 */ /* 0x000ee80000300800 */
[----:B------:R-:W3:Y:S01]  /*12d00*/  LDL.LU R23, [R1+0xa64] ;  /* 0x000a640001177983 */ /* 0x000ee20000300800 */
[----:B----4-:R-:W-:-:S02]  /*12d10*/  IADD3 R15, P5, PT, R15, R90, RZ ;  /* 0x0000005a0f0f7210 */ /* 0x010fc40007fbe0ff */
[----:B--2---:R-:W-:-:S03]  /*12d20*/  IADD3 R13, P6, PT, R13, R90, RZ ;  /* 0x0000005a0d0d7210 */ /* 0x004fc60007fde0ff */
[----:B------:R0:W-:Y:S04]  /*12d30*/  STL [R1+0xab8], R15 ;  /* 0x000ab80f01007387 */ /* 0x0001e80000100800 */
[----:B------:R-:W2:Y:S04]  /*12d40*/  LDL.LU R21, [R1+0xa5c] ;  /* 0x000a5c0001157983 */ /* 0x000ea80000300800 */
[----:B0-----:R-:W4:Y:S04]  /*12d50*/  LDL.LU R15, [R1+0xa40] ;  /* 0x000a4000010f7983 */ /* 0x001f280000300800 */
[----:B------:R0:W-:Y:S04]  /*12d60*/  STL [R1+0xab0], R13 ;  /* 0x000ab00d01007387 */ /* 0x0001e80000100800 */
[----:B0-----:R-:W4:Y:S01]  /*12d70*/  LDL.LU R13, [R1+0xa54] ;  /* 0x000a5400010d7983 */ /* 0x001f220000300800 */
[-C--:B---3--:R-:W-:Y:S01]  /*12d80*/  IADD3 R71, P2, PT, R71, R90.reuse, RZ ;  /* 0x0000005a47477210 */ /* 0x088fe20007f5e0ff */
[--C-:B------:R-:W-:Y:S01]  /*12d90*/  IMAD.X R69, R69, 0x1, R3.reuse, P3 ;  /* 0x0000000145457824 */ /* 0x100fe200018e0603 */
[-C--:B------:R-:W-:Y:S01]  /*12da0*/  IADD3 R67, P3, PT, R67, R90.reuse, RZ ;  /* 0x0000005a43437210 */ /* 0x080fe20007f7e0ff */
[--C-:B------:R-:W-:Y:S01]  /*12db0*/  IMAD.X R65, R65, 0x1, R3.reuse, P4 ;  /* 0x0000000141417824 */ /* 0x100fe200020e0603 */
[----:B------:R-:W-:Y:S01]  /*12dc0*/  IADD3 R63, P4, PT, R63, R90, RZ ;  /* 0x0000005a3f3f7210 */ /* 0x000fe20007f9e0ff */
[----:B------:R0:W-:Y:S01]  /*12dd0*/  STL [R1+0xaa8], R71 ;  /* 0x000aa84701007387 */ /* 0x0001e20000100800 */
[----:B------:R-:W-:-:S03]  /*12de0*/  IMAD.X R61, R61, 0x1, R3, P5 ;  /* 0x000000013d3d7824 */ /* 0x000fc600028e0603 */
[----:B------:R3:W-:Y:S01]  /*12df0*/  STL [R1+0xac4], R69 ;  /* 0x000ac44501007387 */ /* 0x0007e20000100800 */
[----:B------:R-:W-:-:S03]  /*12e00*/  IADD3 R59, P5, PT, R59, R90, RZ ;  /* 0x0000005a3b3b7210 */ /* 0x000fc60007fbe0ff */
        /* <DEDUP_REMOVED lines=27> */
[-C--:B------:R-:W-:Y:S02]  /*12fc0*/  IADD3 R31, P2, PT, R31, R90.reuse, RZ ;  /* 0x0000005a1f1f7210 */ /* 0x080fe40007f5e0ff */
[----:B------:R-:W-:Y:S01]  /*12fd0*/  IADD3.X R29, PT, PT, R29, R3, RZ, P3, !PT ;  /* 0x000000031d1d7210 */ /* 0x000fe20001ffe4ff */
        /* <DEDUP_REMOVED lines=8> */
[----:B------:R-:W-:Y:S04]  /*13060*/  STL [R1+0xa50], R4 ;  /* 0x000a500401007387 */ /* 0x000fe80000100800 */
[----:B------:R0:W-:Y:S04]  /*13070*/  STL [R1+0xa58], R31 ;  /* 0x000a581f01007387 */ /* 0x0001e80000100800 */
[----:B------:R0:W-:Y:S04]  /*13080*/  STL [R1+0xa74], R29 ;  /* 0x000a741d01007387 */ /* 0x0001e80000100800 */
[----:B------:R0:W-:Y:S04]  /*13090*/  STL [R1+0xa6c], R27 ;  /* 0x000a6c1b01007387 */ /* 0x0001e80000100800 */
[----:B------:R0:W-:Y:S04]  /*130a0*/  STL [R1+0xa48], R25 ;  /* 0x000a481901007387 */ /* 0x0001e80000100800 */
[----:B------:R0:W-:Y:S04]  /*130b0*/  STL [R1+0xa64], R23 ;  /* 0x000a641701007387 */ /* 0x0001e80000100800 */
[----:B------:R-:W3:Y:S01]  /*130c0*/  LDL.LU R77, [R1+0xa38] ;  /* 0x000a3800014d7983 */ /* 0x000ee20000300800 */
[----:B--2---:R-:W-:Y:S01]  /*130d0*/  IMAD.X R21, R21, 0x1, R3, P6 ;  /* 0x0000000115157824 */ /* 0x004fe200030e0603 */
[----:B----4-:R-:W-:-:S04]  /*130e0*/  IADD3 R15, P6, PT, R15, R90, RZ ;  /* 0x0000005a0f0f7210 */ /* 0x010fc80007fde0ff */
[----:B------:R2:W-:Y:S04]  /*130f0*/  STL [R1+0xa5c], R21 ;  /* 0x000a5c1501007387 */ /* 0x0005e80000100800 */
[----:B------:R-:W4:Y:S04]  /*13100*/  LDL.LU R75, [R1+0xa4c] ;  /* 0x000a4c00014b7983 */ /* 0x000f280000300800 */
[----:B------:R0:W-:Y:S04]  /*13110*/  STL [R1+0xa40], R15 ;  /* 0x000a400f01007387 */ /* 0x0001e80000100800 */
[----:B------:R-:W4:Y:S01]  /*13120*/  LDL.LU R73, [R1+0xa30] ;  /* 0x000a300001497983 */ /* 0x000f220000300800 */
[----:B------:R-:W-:-:S05]  /*13130*/  IMAD.X R13, R13, 0x1, R3, P2 ;  /* 0x000000010d0d7824 */ /* 0x000fca00010e0603 */
[----:B------:R1:W-:Y:S04]  /*13140*/  STL [R1+0xa54], R13 ;  /* 0x000a540d01007387 */ /* 0x0003e80000100800 */
[----:B0-----:R-:W4:Y:S04]  /*13150*/  LDL.LU R71, [R1+0xa44] ;  /* 0x000a440001477983 */ /* 0x001f280000300800 */
[----:B---3--:R-:W3:Y:S04]  /*13160*/  LDL.LU R69, [R1+0xa28] ;  /* 0x000a280001457983 */ /* 0x008ee80000300800 */
        /* <DEDUP_REMOVED lines=23> */
[----:B--2---:R-:W2:Y:S04]  /*132e0*/  LDL.LU R21, [R1+0x9dc] ;  /* 0x0009dc0001157983 */ /* 0x004ea80000300800 */
[----:B------:R-:W2:Y:S04]  /*132f0*/  LDL.LU R15, [R1+0x9d4] ;  /* 0x0009d400010f7983 */ /* 0x000ea80000300800 */
[----:B-1----:R-:W2:Y:S01]  /*13300*/  LDL.LU R13, [R1+0x9cc] ;  /* 0x0009cc00010d7983 */ /* 0x002ea20000300800 */
[----:B------:R-:W-:Y:S01]  /*13310*/  IADD3 R77, P2, PT, R77, R90, RZ ;  /* 0x0000005a4d4d7210 */ /* 0x000fe20007f5e0ff */
[----:B------:R-:W-:-:S04]  /*13320*/  USHF.L.U32 UR4, UR4, 0x1f, URZ ;  /* 0x0000001f04047899 */ /* 0x000fc800080006ff */
[----:B------:R0:W-:Y:S02]  /*13330*/  STL [R1+0xa38], R77 ;  /* 0x000a384d01007387 */ /* 0x0001e40000100800 */
[----:B------:R-:W-:-:S04]  /*13340*/  IMAD.U32 R4, RZ, RZ, UR4 ;  /* 0x00000004ff047e24 */ /* 0x000fc8000f8e00ff */
[----:B------:R-:W1:Y:S01]  /*13350*/  SYNCS.PHASECHK.TRANS64.TRYWAIT P5, [UR8], R4 ;  /* 0x00000004ff0075a7 */ /* 0x000e6200080a1108 */
[----:B----4-:R-:W-:Y:S01]  /*13360*/  IMAD.X R75, R75, 0x1, R3, P3 ;  /* 0x000000014b4b7824 */ /* 0x010fe200018e0603 */
[----:B------:R-:W-:-:S04]  /*13370*/  IADD3 R73, P3, PT, R73, R90, RZ ;  /* 0x0000005a49497210 */ /* 0x000fc80007f7e0ff */
[----:B------:R0:W-:Y:S04]  /*13380*/  STL [R1+0xa4c], R75 ;  /* 0x000a4c4b01007387 */ /* 0x0001e80000100800 */
[----:B------:R0:W-:Y:S01]  /*13390*/  STL [R1+0xa30], R73 ;  /* 0x000a304901007387 */ /* 0x0001e20000100800 */
[----:B------:R-:W-:Y:S01]  /*133a0*/  IMAD.X R71, R71, 0x1, R3, P4 ;  /* 0x0000000147477824 */ /* 0x000fe200020e0603 */
[----:B---3--:R-:W-:-:S04]  /*133b0*/  IADD3 R69, P4, PT, R69, R90, RZ ;  /* 0x0000005a45457210 */ /* 0x008fc80007f9e0ff */
        /* <DEDUP_REMOVED lines=38> */
[-C--:B------:R-:W-:Y:S01]  /*13620*/  IADD3 R29, P2, PT, R29, R90.reuse, RZ ;  /* 0x0000005a1d1d7210 */ /* 0x080fe20007f5e0ff */
[--C-:B------:R-:W-:Y:S01]  /*13630*/  IMAD.X R27, R27, 0x1, R3.reuse, P3 ;  /* 0x000000011b1b7824 */ /* 0x100fe200018e0603 */
[----:B------:R-:W-:Y:S01]  /*13640*/  IADD3 R25, P3, PT, R25, R90, RZ ;  /* 0x0000005a19197210 */ /* 0x000fe20007f7e0ff */
[----:B------:R0:W-:Y:S01]  /*13650*/  STL [R1+0x9e0], R33 ;  /* 0x0009e02101007387 */ /* 0x0001e20000100800 */
[----:B------:R-:W-:-:S03]  /*13660*/  IMAD.X R23, R23, 0x1, R3, P4 ;  /* 0x0000000117177824 */ /* 0x000fc600020e0603 */
[----:B------:R0:W-:Y:S01]  /*13670*/  STL [R1+0x9f4], R31 ;  /* 0x0009f41f01007387 */ /* 0x0001e20000100800 */
[----:B--2---:R-:W-:-:S03]  /*13680*/  IMAD.X R21, R21, 0x1, R3, P6 ;  /* 0x0000000115157824 */ /* 0x004fc600030e0603 */
[----:B------:R0:W-:Y:S01]  /*13690*/  STL [R1+0x9d8], R29 ;  /* 0x0009d81d01007387 */ /* 0x0001e20000100800 */
[----:B------:R-:W-:-:S03]  /*136a0*/  IMAD.X R15, R15, 0x1, R3, P2 ;  /* 0x000000010f0f7824 */ /* 0x000fc600010e0603 */
[----:B------:R0:W-:Y:S01]  /*136b0*/  STL [R1+0x9ec], R27 ;  /* 0x0009ec1b01007387 */ /* 0x0001e20000100800 */
[----:B------:R-:W-:-:S03]  /*136c0*/  IMAD.X R13, R13, 0x1, R3, P3 ;  /* 0x000000010d0d7824 */ /* 0x000fc600018e0603 */
[----:B------:R0:W-:Y:S04]  /*136d0*/  STL [R1+0x9d0], R25 ;  /* 0x0009d01901007387 */ /* 0x0001e80000100800 */
[----:B------:R0:W-:Y:S04]  /*136e0*/  STL [R1+0x9e4], R23 ;  /* 0x0009e41701007387 */ /* 0x0001e80000100800 */
[----:B------:R0:W-:Y:S04]  /*136f0*/  STL [R1+0x9cc], R13 ;  /* 0x0009cc0d01007387 */ /* 0x0001e80000100800 */
[----:B------:R0:W-:Y:S04]  /*13700*/  STL [R1+0x9dc], R21 ;  /* 0x0009dc1501007387 */ /* 0x0001e80000100800 */
[----:B------:R0:W-:Y:S01]  /*13710*/  STL [R1+0x9d4], R15 ;  /* 0x0009d40f01007387 */ /* 0x0001e20000100800 */
[----:B-1----:R-:W-:Y:S05]  /*13720*/  @!P5 BRA `(.L_x_8) ;  /* 0x000001180080d947 */ /* 0x002fea0003800000 */
.L_x_16:
[----:B------:R-:W-:Y:S01]  /*13730*/  STL [R1+0x1884], R4 ;  /* 0x0018840401007387 */ /* 0x000fe20000100800 */
[----:B------:R-:W-:-:S03]  /*13740*/  VIADD R93, R93, 0x1 ;  /* 0x000000015d5d7836 */ /* 0x000fc60000000000 */
        /* <DEDUP_REMOVED lines=71> */
[----:B------:R1:W-:Y:S04]  /*13bc0*/  STL [R1+0x19a4], R4 ;  /* 0x0019a40401007387 */ /* 0x0003e80000100800 */
[----:B------:R-:W-:Y:S04]  /*13bd0*/  STL [R1+0x1880], R85 ;  /* 0x0018805501007387 */ /* 0x000fe80000100800 */
[----:B------:R-:W-:Y:S01]  /*13be0*/  STL [R1+0x187c], R83 ;  /* 0x00187c5301007387 */ /* 0x000fe20000100800 */
[----:B-1----:R-:W-:-:S03]  /*13bf0*/  PRMT R4, RZ, 0x7610, R4 ;  /* 0x00007610ff047816 */ /* 0x002fc60000000004 */
        /* <DEDUP_REMOVED lines=33> */
[----:B-----5:R-:W-:Y:S04]  /*13e10*/  STL [R1+0x17f4], R28 ;  /* 0x0017f41c01007387 */ /* 0x020fe80000100800 */
        /* <DEDUP_REMOVED lines=60> */
[----:B------:R1:W-:Y:S04]  /*141e0*/  STL.S16 [R1+0x9c0], R4 ;  /* 0x0009c00401007387 */ /* 0x0003e80000100600 */
[----:B-1----:R-:W2:Y:S02]  /*141f0*/  LDL.LU R4, [R1+0x19a4] ;  /* 0x0019a40001047983 */ /* 0x002ea40000300800 */
[----:B--2---:R-:W-:-:S05]  /*14200*/  PRMT R4, RZ, 0x7610, R4 ;  /* 0x00007610ff047816 */ /* 0x004fca0000000004 */
        /* <DEDUP_REMOVED lines=127> */
[----:B-1----:R-:W2:Y:S01]  /*14a00*/  LDL.LU R4, [R1+0x18f8] ;  /* 0x0018f80001047983 */ /* 0x002ea20000300800 */
[----:B------:R-:W-:Y:S02]  /*14a10*/  PRMT R3, RZ, 0x7610, R3 ;  /* 0x00007610ff037816 */ /* 0x000fe40000000003 */
[----:B------:R-:W-:Y:S02]  /*14a20*/  PRMT R91, RZ, 0x7610, R91 ;  /* 0x00007610ff5b7816 */ /* 0x000fe4000000005b */
[----:B------:R-:W-:Y:S01]  /*14a30*/  PRMT R90, RZ, 0x7610, R90 ;  /* 0x00007610ff5a7816 */ /* 0x000fe2000000005a */
[----:B------:R-:W-:Y:S01]  /*14a40*/  STL [R1+0x1614], R3 ;  /* 0x0016140301007387 */ /* 0x000fe20000100800 */
        /* <DEDUP_REMOVED lines=42> */
[----:B------:R-:W-:-:S03]  /*14cf0*/  PRMT R92, RZ, 0x7610, R92 ;  /* 0x00007610ff5c7816 */ /* 0x000fc6000000005c */
[----:B------:R-:W-:Y:S04]  /*14d00*/  STL [R1+0x1528], R91 ;  /* 0x0015285b01007387 */ /* 0x000fe80000100800 */
[----:B------:R-:W-:Y:S04]  /*14d10*/  STL [R1+0x15c8], R90 ;  /* 0x0015c85a01007387 */ /* 0x000fe80000100800 */
        /* <DEDUP_REMOVED lines=45> */
[----:B------:R-:W-:Y:S02]  /*14ff0*/  PRMT R81, RZ, 0x7610, R81 ;  /* 0x00007610ff517816 */ /* 0x000fe40000000051 */
[----:B------:R-:W-:-:S02]  /*15000*/  PRMT R79, RZ, 0x7610, R79 ;  /* 0x00007610ff4f7816 */ /* 0x000fc4000000004f */
[----:B0-----:R-:W-:Y:S02]  /*15010*/  PRMT R77, RZ, 0x7610, R77 ;  /* 0x00007610ff4d7816 */ /* 0x001fe4000000004d */
[----:B------:R-:W-:Y:S02]  /*15020*/  PRMT R75, RZ, 0x7610, R75 ;  /* 0x00007610ff4b7816 */ /* 0x000fe4000000004b */
[----:B------:R-:W-:Y:S02]  /*15030*/  PRMT R73, RZ, 0x7610, R73 ;  /* 0x00007610ff497816 */ /* 0x000fe40000000049 */
[----:B------:R-:W-:Y:S02]  /*15040*/  PRMT R71, RZ, 0x7610, R71 ;  /* 0x00007610ff477816 */ /* 0x000fe40000000047 */
[----:B------:R-:W-:Y:S02]  /*15050*/  PRMT R69, RZ, 0x7610, R69 ;  /* 0x00007610ff457816 */ /* 0x000fe40000000045 */
[----:B------:R-:W-:-:S02]  /*15060*/  PRMT R67, RZ, 0x7610, R67 ;  /* 0x00007610ff437816 */ /* 0x000fc40000000043 */
[----:B------:R-:W-:Y:S02]  /*15070*/  PRMT R65, RZ, 0x7610, R65 ;  /* 0x00007610ff417816 */ /* 0x000fe40000000041 */
        /* <DEDUP_REMOVED lines=26> */
[----:B--2---:R-:W-:-:S05]  /*15220*/  PRMT R4, RZ, 0x7610, R4 ;  /* 0x00007610ff047816 */ /* 0x004fca0000000004 */
[----:B------:R0:W-:Y:S04]  /*15230*/  STL.S16 [R1+0xb8c], R4 ;  /* 0x000b8c0401007387 */ /* 0x0001e80000100600 */
[----:B0-----:R-:W2:Y:S04]  /*15240*/  LDL.LU R4, [R1+0x1884] ;  /* 0x0018840001047983 */ /* 0x001ea80000300800 */
[----:B------:R0:W-:Y:S04]  /*15250*/  STL.S16 [R1+0xb88], R85 ;  /* 0x000b885501007387 */ /* 0x0001e80000100600 */
[----:B0-----:R-:W3:Y:S04]  /*15260*/  LDL.LU R85, [R1+0x1880] ;  /* 0x0018800001557983 */ /* 0x001ee80000300800 */
[----:B------:R0:W-:Y:S04]  /*15270*/  STL.S16 [R1+0xb84], R83 ;  /* 0x000b845301007387 */ /* 0x0001e80000100600 */
[----:B0-----:R-:W4:Y:S04]  /*15280*/  LDL.LU R83, [R1+0x187c] ;  /* 0x00187c0001537983 */ /* 0x001f280000300800 */
[----:B------:R0:W-:Y:S04]  /*15290*/  STL.S16 [R1+0xb80], R81 ;  /* 0x000b805101007387 */ /* 0x0001e80000100600 */
[----:B0-----:R-:W2:Y:S04]  /*152a0*/  LDL.LU R81, [R1+0x1878] ;  /* 0x0018780001517983 */ /* 0x001ea80000300800 */
        /* <DEDUP_REMOVED lines=54> */
[----:B------:R0:W-:Y:S01]  /*15610*/  STL.S16 [R1+0x85c], R33 ;  /* 0x00085c2101007387 */ /* 0x0001e20000100600 */
[----:B------:R-:W-:-:S03]  /*15620*/  PRMT R40, RZ, 0x7610, R40 ;  /* 0x00007610ff287816 */ /* 0x000fc60000000028 */
        /* <DEDUP_REMOVED lines=81> */
[----:B0-----:R-:W3:Y:S04]  /*15b40*/  LDL.LU R74, [R1+0x179c] ;  /* 0x00179c00014a7983 */ /* 0x001ee80000300800 */
        /* <DEDUP_REMOVED lines=11> */
[----:B0-----:R-:W4:Y:S04]  /*15c00*/  LDL.LU R12, [R1+0x178c] ;  /* 0x00178c00010c7983 */ /* 0x001f280000300800 */
        /* <DEDUP_REMOVED lines=52> */
[----:B--2---:R-:W-:-:S03]  /*15f50*/  PRMT R4, RZ, 0x7610, R4 ;  /* 0x00007610ff047816 */ /* 0x004fc60000000004 */
[----:B0-----:R-:W2:Y:S04]  /*15f60*/  LDL.LU R18, [R1+0x1744] ;  /* 0x0017440001127983 */ /* 0x001ea80000300800 */
[----:B------:R-:W-:Y:S04]  /*15f70*/  STL [R1+0x11f8], R2 ;  /* 0x0011f80201007387 */ /* 0x000fe80000100800 */
[----:B------:R0:W-:Y:S01]  /*15f80*/  STL.S16 [R1+0x7a8], R19 ;  /* 0x0007a81301007387 */ /* 0x0001e20000100600 */
[----:B------:R-:W-:Y:S02]  /*15f90*/  PRMT R92, RZ, 0x7610, R92 ;  /* 0x00007610ff5c7816 */ /* 0x000fe4000000005c */
[----:B------:R-:W-:Y:S01]  /*15fa0*/  PRMT R0, RZ, 0x7610, R0 ;  /* 0x00007610ff007816 */ /* 0x000fe20000000000 */
[----:B0-----:R-:W2:Y:S04]  /*15fb0*/  LDL.LU R19, [R1+0x1740] ;  /* 0x0017400001137983 */ /* 0x001ea80000300800 */
[----:B------:R0:W-:Y:S01]  /*15fc0*/  STL.S16 [R1+0x7a4], R86 ;  /* 0x0007a45601007387 */ /* 0x0001e20000100600 */
[----:B------:R-:W-:-:S02]  /*15fd0*/  PRMT R91, RZ, 0x7610, R91 ;  /* 0x00007610ff5b7816 */ /* 0x000fc4000000005b */
[----:B------:R-:W-:Y:S01]  /*15fe0*/  PRMT R90, RZ, 0x7610, R90 ;  /* 0x00007610ff5a7816 */ /* 0x000fe2000000005a */
[----:B0-----:R-:W2:Y:S04]  /*15ff0*/  LDL.LU R86, [R1+0x173c] ;  /* 0x00173c0001567983 */ /* 0x001ea80000300800 */
[----:B------:R0:W-:Y:S01]  /*16000*/  STL.S16 [R1+0x798], R88 ;  /* 0x0007985801007387 */ /* 0x0001e20000100600 */
[----:B---3--:R-:W-:Y:S02]  /*16010*/  PRMT R85, RZ, 0x7610, R85 ;  /* 0x00007610ff557816 */ /* 0x008fe40000000055 */
[----:B----4-:R-:W-:Y:S01]  /*16020*/  PRMT R83, RZ, 0x7610, R83 ;  /* 0x00007610ff537816 */ /* 0x010fe20000000053 */
[----:B0-----:R-:W3:Y:S04]  /*16030*/  LDL.LU R88, [R1+0x1738] ;  /* 0x0017380001587983 */ /* 0x001ee80000300800 */
[----:B------:R0:W-:Y:S01]  /*16040*/  STL.S16 [R1+0x794], R87 ;  /* 0x0007945701007387 */ /* 0x0001e20000100600 */
[----:B------:R-:W-:-:S02]  /*16050*/  PRMT R81, RZ, 0x7610, R81 ;  /* 0x00007610ff517816 */ /* 0x000fc40000000051 */
[----:B------:R-:W-:Y:S01]  /*16060*/  PRMT R79, RZ, 0x7610, R79 ;  /* 0x00007610ff4f7816 */ /* 0x000fe2000000004f */
[----:B0-----:R-:W4:Y:S04]  /*16070*/  LDL.LU R87, [R1+0x1734] ;  /* 0x0017340001577983 */ /* 0x001f280000300800 */
[----:B------:R0:W-:Y:S01]  /*16080*/  STL.S16 [R1+0x790], R89 ;  /* 0x0007905901007387 */ /* 0x0001e20000100600 */
[----:B------:R-:W-:Y:S02]  /*16090*/  PRMT R77, RZ, 0x7610, R77 ;  /* 0x00007610ff4d7816 */ /* 0x000fe4000000004d */
[----:B------:R-:W-:Y:S01]  /*160a0*/  PRMT R75, RZ, 0x7610, R75 ;  /* 0x00007610ff4b7816 */ /* 0x000fe2000000004b */
[----:B0-----:R-:W2:Y:S01]  /*160b0*/  LDL.LU R89, [R1+0x1730] ;  /* 0x0017300001597983 */ /* 0x001ea20000300800 */
[----:B------:R-:W-:-:S02]  /*160c0*/  PRMT R73, RZ, 0x7610, R73 ;  /* 0x00007610ff497816 */ /* 0x000fc40000000049 */
[----:B------:R-:W-:Y:S01]  /*160d0*/  PRMT R71, RZ, 0x7610, R71 ;  /* 0x00007610ff477816 */ /* 0x000fe20000000047 */
[----:B------:R0:W-:Y:S01]  /*160e0*/  STL.S16 [R1+0x78c], R4 ;  /* 0x00078c0401007387 */ /* 0x0001e20000100600 */
[----:B------:R-:W-:Y:S02]  /*160f0*/  PRMT R69, RZ, 0x7610, R69 ;  /* 0x00007610ff457816 */ /* 0x000fe40000000045 */
[----:B------:R-:W-:Y:S01]  /*16100*/  PRMT R67, RZ, 0x7610, R67 ;  /* 0x00007610ff437816 */ /* 0x000fe20000000043 */
[----:B------:R-:W-:Y:S01]  /*16110*/  STL.S16 [R1+0x788], R92 ;  /* 0x0007885c01007387 */ /* 0x000fe20000100600 */
[----:B------:R-:W-:Y:S02]  /*16120*/  PRMT R65, RZ, 0x7610, R65 ;  /* 0x00007610ff417816 */ /* 0x000fe40000000041 */
[----:B------:R-:W-:Y:S01]  /*16130*/  PRMT R63, RZ, 0x7610, R63 ;  /* 0x00007610ff3f7816 */ /* 0x000fe2000000003f */
[----:B------:R-:W-:Y:S01]  /*16140*/  STL [R1+0x11fc], R0 ;  /* 0x0011fc0001007387 */ /* 0x000fe20000100800 */
[----:B------:R-:W-:Y:S01]  /*16150*/  PRMT R61, RZ, 0x7610, R61 ;  /* 0x00007610ff3d7816 */ /* 0x000fe2000000003d */
[----:B0-----:R-:W0:Y:S01]  /*16160*/  LDC R4, c[0x0][0x3a0] ;  /* 0x0000e800ff047b82 */ /* 0x001e220000000800 */
[----:B------:R-:W-:Y:S01]  /*16170*/  PRMT R59, RZ, 0x7610, R59 ;  /* 0x00007610ff3b7816 */ /* 0x000fe2000000003b */
[----:B------:R-:W-:Y:S01]  /*16180*/  STL.S16 [R1+0x784], R91 ;  /* 0x0007845b01007387 */ /* 0x000fe20000100600 */
[----:B------:R-:W-:-:S02]  /*16190*/  PRMT R57, RZ, 0x7610, R57 ;  /* 0x00007610ff397816 */ /* 0x000fc40000000039 */
[----:B------:R-:W-:Y:S01]  /*161a0*/  PRMT R55, RZ, 0x7610, R55 ;  /* 0x00007610ff377816 */ /* 0x000fe20000000037 */
[----:B------:R-:W-:Y:S01]  /*161b0*/  STL.S16 [R1+0x77c], R90 ;  /* 0x00077c5a01007387 */ /* 0x000fe20000100600 */
[----:B------:R-:W-:Y:S02]  /*161c0*/  PRMT R53, RZ, 0x7610, R53 ;  /* 0x00007610ff357816 */ /* 0x000fe40000000035 */
[----:B------:R-:W-:Y:S01]  /*161d0*/  PRMT R51, RZ, 0x7610, R51 ;  /* 0x00007610ff337816 */ /* 0x000fe20000000033 */
[----:B------:R-:W-:Y:S01]  /*161e0*/  STL.S16 [R1+0x778], R85 ;  /* 0x0007785501007387 */ /* 0x000fe20000100600 */
[----:B------:R-:W-:Y:S02]  /*161f0*/  PRMT R49, RZ, 0x7610, R49 ;  /* 0x00007610ff317816 */ /* 0x000fe40000000031 */
        /* <DEDUP_REMOVED lines=8> */
[----:B------:R-:W-:-:S03]  /*16280*/  PRMT R31, RZ, 0x7610, R31 ;  /* 0x00007610ff1f7816 */ /* 0x000fc6000000001f */
[----:B------:R-:W-:Y:S04]  /*16290*/  STL.S16 [R1+0x760], R77 ;  /* 0x0007604d01007387 */ /* 0x000fe80000100600 */
        /* <DEDUP_REMOVED lines=17> */
[----:B------:R1:W-:Y:S01]  /*163b0*/  STL.S16 [R1+0x708], R23 ;  /* 0x0007081701007387 */ /* 0x0003e20000100600 */
[----:B------:R-:W-:-:S03]  /*163c0*/  PRMT R39, RZ, 0x7610, R39 ;  /* 0x00007610ff277816 */ /* 0x000fc60000000027 */
[----:B-1----:R-:W2:Y:S01]  /*163d0*/  LDL.LU R23, [R1+0xe10] ;  /* 0x000e100001177983 */ /* 0x002ea20000300800 */
[----:B------:R-:W-:-:S03]  /*163e0*/  PRMT R21, RZ, 0x7610, R21 ;  /* 0x00007610ff157816 */ /* 0x000fc60000000015 */
[----:B------:R-:W-:Y:S04]  /*163f0*/  STL.S16 [R1+0x704], R41 ;  /* 0x0007042901007387 */ /* 0x000fe80000100600 */
[----:B------:R1:W-:Y:S04]  /*16400*/  STL.S16 [R1+0x700], R31 ;  /* 0x0007001f01007387 */ /* 0x0003e80000100600 */
[----:B-1----:R-:W3:Y:S01]  /*16410*/  LDL.LU R31, [R1+0xe14] ;  /* 0x000e1400011f7983 */ /* 0x002ee20000300800 */
[----:B------:R-:W-:-:S03]  /*16420*/  PRMT R13, RZ, 0x7610, R13 ;  /* 0x00007610ff0d7816 */ /* 0x000fc6000000000d */
[----:B------:R-:W-:Y:S04]  /*16430*/  STL.S16 [R1+0x6fc], R39 ;  /* 0x0006fc2701007387 */ /* 0x000fe80000100600 */
[----:B------:R1:W-:Y:S04]  /*16440*/  STL.S16 [R1+0x6f8], R21 ;  /* 0x0006f81501007387 */ /* 0x0003e80000100600 */
[----:B-1----:R-:W4:Y:S01]  /*16450*/  LDL.LU R21, [R1+0xe18] ;  /* 0x000e180001157983 */ /* 0x002f220000300800 */
[----:B------:R-:W-:Y:S02]  /*16460*/  PRMT R37, RZ, 0x7610, R37 ;  /* 0x00007610ff257816 */ /* 0x000fe40000000025 */
[----:B------:R-:W-:Y:S01]  /*16470*/  PRMT R35, RZ, 0x7610, R35 ;  /* 0x00007610ff237816 */ /* 0x000fe20000000023 */
[----:B------:R1:W-:Y:S04]  /*16480*/  STL.S16 [R1+0x6f4], R13 ;  /* 0x0006f40d01007387 */ /* 0x0003e80000100600 */
[----:B-1----:R-:W4:Y:S01]  /*16490*/  LDL.LU R13, [R1+0xe1c] ;  /* 0x000e1c00010d7983 */ /* 0x002f220000300800 */
[----:B------:R-:W-:-:S02]  /*164a0*/  PRMT R33, RZ, 0x7610, R33 ;  /* 0x00007610ff217816 */ /* 0x000fc40000000021 */
[----:B------:R-:W-:Y:S01]  /*164b0*/  PRMT R29, RZ, 0x7610, R29 ;  /* 0x00007610ff1d7816 */ /* 0x000fe2000000001d */
[----:B------:R-:W-:Y:S01]  /*164c0*/  STL.S16 [R1+0x6f0], R37 ;  /* 0x0006f02501007387 */ /* 0x000fe20000100600 */
[----:B------:R-:W-:-:S03]  /*164d0*/  PRMT R25, RZ, 0x7610, R25 ;  /* 0x00007610ff197816 */ /* 0x000fc60000000019 */
[----:B------:R1:W-:Y:S04]  /*164e0*/  STL.S16 [R1+0x6ec], R35 ;  /* 0x0006ec2301007387 */ /* 0x0003e80000100600 */
[----:B------:R-:W-:Y:S04]  /*164f0*/  STL.S16 [R1+0x6e8], R33 ;  /* 0x0006e82101007387 */ /* 0x000fe80000100600 */
[----:B-1----:R-:W4:Y:S01]  /*16500*/  LDL.LU R35, [R1+0xe20] ;  /* 0x000e200001237983 */ /* 0x002f220000300800 */
[----:B------:R-:W-:-:S03]  /*16510*/  PRMT R15, RZ, 0x7610, R15 ;  /* 0x00007610ff0f7816 */ /* 0x000fc6000000000f */
[----:B------:R-:W-:Y:S04]  /*16520*/  STL.S16 [R1+0x6e4], R29 ;  /* 0x0006e41d01007387 */ /* 0x000fe80000100600 */
[----:B------:R1:W-:Y:S01]  /*16530*/  STL.S16 [R1+0x6d8], R25 ;  /* 0x0006d81901007387 */ /* 0x0003e20000100600 */
[----:B------:R-:W-:-:S03]  /*16540*/  PRMT R27, RZ, 0x7610, R27 ;  /* 0x00007610ff1b7816 */ /* 0x000fc6000000001b */
[----:B-1----:R-:W4:Y:S01]  /*16550*/  LDL.LU R25, [R1+0xe24] ;  /* 0x000e240001197983 */ /* 0x002f220000300800 */
[----:B------:R-:W-:-:S03]  /*16560*/  PRMT R3, RZ, 0x7610, R3 ;  /* 0x00007610ff037816 */ /* 0x000fc60000000003 */
[----:B------:R1:W-:Y:S01]  /*16570*/  STL.S16 [R1+0x6d4], R15 ;  /* 0x0006d40f01007387 */ /* 0x0003e20000100600 */
[----:B------:R-:W-:-:S03]  /*16580*/  PRMT R0, RZ, 0x7610, R0 ;  /* 0x00007610ff007816 */ /* 0x000fc60000000000 */
[----:B-1----:R-:W4:Y:S04]  /*16590*/  LDL.LU R15, [R1+0xe28] ;  /* 0x000e2800010f7983 */ /* 0x002f280000300800 */
[----:B------:R1:W-:Y:S01]  /*165a0*/  STL.S16 [R1+0x6d0], R27 ;  /* 0x0006d01b01007387 */ /* 0x0003e20000100600 */
[----:B------:R-:W-:-:S03]  /*165b0*/  PRMT R2, RZ, 0x7610, R2 ;  /* 0x00007610ff027816 */ /* 0x000fc60000000002 */
[----:B-1----:R-:W4:Y:S04]  /*165c0*/  LDL.LU R27, [R1+0xe2c] ;  /* 0x000e2c00011b7983 */ /* 0x002f280000300800 */
[----:B------:R1:W-:Y:S04]  /*165d0*/  STL.S16 [R1+0x6cc], R3 ;  /* 0x0006cc0301007387 */ /* 0x0003e80000100600 */
[----:B------:R0:W-:Y:S04]  /*165e0*/  STL [R1+0x12f8], R0 ;  /* 0x0012f80001007387 */ /* 0x0001e80000100800 */
[----:B------:R0:W-:Y:S01]  /*165f0*/  STL [R1+0x13a8], R2 ;  /* 0x0013a80201007387 */ /* 0x0001e20000100800 */
[----:B------:R-:W-:-:S03]  /*16600*/  IMAD.MOV.U32 R29, RZ, RZ, R28 ;  /* 0x000000ffff1d7224 */ /* 0x000fc600078e001c */
[----:B-1----:R-:W4:Y:S01]  /*16610*/  LDL.LU R3, [R1+0xe30] ;  /* 0x000e300001037983 */ /* 0x002f220000300800 */
[----:B0-----:R-:W-:Y:S02]  /*16620*/  PRMT R0, RZ, 0x7610, R0 ;  /* 0x00007610ff007816 */ /* 0x001fe40000000000 */
[----:B------:R-:W-:-:S05]  /*16630*/  PRMT R2, RZ, 0x7610, R2 ;  /* 0x00007610ff027816 */ /* 0x000fca0000000002 */
[----:B------:R0:W-:Y:S04]  /*16640*/  STL.S16 [R1+0x6c0], R2 ;  /* 0x0006c00201007387 */ /* 0x0001e80000100600 */
[----:B------:R-:W4:Y:S01]  /*16650*/  LDL.LU R33, [R1+0xe34] ;  /* 0x000e340001217983 */ /* 0x000f220000300800 */
[----:B------:R-:W-:-:S03]  /*16660*/  IMAD.MOV.U32 R41, RZ, RZ, R40 ;  /* 0x000000ffff297224 */ /* 0x000fc600078e0028 */
[----:B0-----:R-:W4:Y:S04]  /*16670*/  LDL.LU R2, [R1+0xe38] ;  /* 0x000e380001027983 */ /* 0x001f280000300800 */
[----:B------:R0:W-:Y:S04]  /*16680*/  STL.S16 [R1+0x6bc], R0 ;  /* 0x0006bc0001007387 */ /* 0x0001e80000100600 */
[----:B------:R-:W-:Y:S04]  /*16690*/  STL [R1+0xec4], R93 ;  /* 0x000ec45d01007387 */ /* 0x000fe80000100800 */
[----:B------:R-:W-:Y:S01]  /*166a0*/  STL [R1+0x1008], R93 ;  /* 0x0010085d01007387 */ /* 0x000fe20000100800 */
[----:B------:R-:W-:Y:S01]  /*166b0*/  MOV R43, R42 ;  /* 0x0000002a002b7202 */ /* 0x000fe20000000f00 */
[----:B--2---:R-:W-:-:S02]  /*166c0*/  IMAD.MOV.U32 R28, RZ, RZ, R23 ;  /* 0x000000ffff1c7224 */ /* 0x004fc400078e0017 */
[----:B------:R-:W2:Y:S04]  /*166d0*/  LDL.LU R23, [R1+0xe3c] ;  /* 0x000e3c0001177983 */ /* 0x000ea80000300800 */
[----:B------:R-:W-:Y:S01]  /*166e0*/  STL.64 [R1+0x1158], R28 ;  /* 0x0011581c01007387 */ /* 0x000fe20000100a00 */
[----:B---3--:R-:W-:-:S04]  /*166f0*/  LOP3.LUT R31, R31, R30, RZ, 0x3c, !PT ;  /* 0x0000001e1f1f7212 */ /* 0x008fc800078e3cff */
[----:B------:R-:W-:-:S04]  /*16700*/  LOP3.LUT R30, R31, R30, RZ, 0x3c, !PT ;  /* 0x0000001e1f1e7212 */ /* 0x000fc800078e3cff */
[----:B------:R-:W-:-:S05]  /*16710*/  LOP3.LUT R31, R31, R30, RZ, 0x3c, !PT ;  /* 0x0000001e1f1f7212 */ /* 0x000fca00078e3cff */
[----:B------:R1:W-:Y:S01]  /*16720*/  STL.64 [R1+0x1160], R30 ;  /* 0x0011601e01007387 */ /* 0x0003e20000100a00 */
[----:B----4-:R-:W-:-:S03]  /*16730*/  IMAD.MOV.U32 R40, RZ, RZ, R21 ;  /* 0x000000ffff287224 */ /* 0x010fc600078e0015 */
[----:B------:R-:W3:Y:S04]  /*16740*/  LDL.LU R21, [R1+0xe40] ;  /* 0x000e400001157983 */ /* 0x000ee80000300800 */
[----:B------:R-:W-:Y:S01]  /*16750*/  STL.64 [R1+0x1180], R40 ;  /* 0x0011802801007387 */ /* 0x000fe20000100a00 */
[----:B------:R-:W-:-:S03]  /*16760*/  IMAD.MOV.U32 R42, RZ, RZ, R13 ;  /* 0x000000ffff2a7224 */ /* 0x000fc600078e000d */
[----:B------:R-:W4:Y:S04]  /*16770*/  LDL.LU R13, [R1+0xe44] ;  /* 0x000e4400010d7983 */ /* 0x000f280000300800 */
[----:B0-----:R-:W4:Y:S01]  /*16780*/  LDL.LU R0, [R1+0xcac] ;  /* 0x000cac0001007983 */ /* 0x001f220000300800 */
[----:B------:R-:W-:-:S03]  /*16790*/  IMAD.MOV.U32 R53, RZ, RZ, R52 ;  /* 0x000000ffff357224 */ /* 0x000fc600078e0034 */
[----:B------:R-:W-:Y:S01]  /*167a0*/  STL.64 [R1+0x1188], R42 ;  /* 0x0011882a01007387 */ /* 0x000fe20000100a00 */
[----:B------:R-:W-:-:S05]  /*167b0*/  IMAD.MOV.U32 R52, RZ, RZ, R35 ;  /* 0x000000ffff347224 */ /* 0x000fca00078e0023 */
[----:B------:R-:W-:Y:S04]  /*167c0*/  STL.64 [R1+0x11c0], R52 ;  /* 0x0011c03401007387 */ /* 0x000fe80000100a00 */
[----:B------:R-:W4:Y:S01]  /*167d0*/  LDL.LU R35, [R1+0xcb0] ;  /* 0x000cb00001237983 */ /* 0x000f220000300800 */
[----:B------:R-:W-:Y:S02]  /*167e0*/  IMAD.MOV.U32 R55, RZ, RZ, R54 ;  /* 0x000000ffff377224 */ /* 0x000fe400078e0036 */
[----:B------:R-:W-:Y:S02]  /*167f0*/  IMAD.MOV.U32 R63, RZ, RZ, R62 ;  /* 0x000000ffff3f7224 */ /* 0x000fe400078e003e */
[----:B------:R-:W-:Y:S02]  /*16800*/  IMAD.MOV.U32 R54, RZ, RZ, R25 ;  /* 0x000000ffff367224 */ /* 0x000fe400078e0019 */
[----:B------:R-:W4:Y:S04]  /*16810*/  LDL.LU R25, [R1+0xcb4] ;  /* 0x000cb40001197983 */ /* 0x000f280000300800 */
[----:B------:R-:W-:Y:S01]  /*16820*/  STL.64 [R1+0x11c8], R54 ;  /* 0x0011c83601007387 */ /* 0x000fe20000100a00 */
[----:B------:R-:W-:-:S02]  /*16830*/  IMAD.MOV.U32 R65, RZ, RZ, R64 ;  /* 0x000000ffff417224 */ /* 0x000fc400078e0040 */
[----:B------:R-:W-:Y:S02]  /*16840*/  IMAD.MOV.U32 R62, RZ, RZ, R15 ;  /* 0x000000ffff3e7224 */ /* 0x000fe400078e000f */
[----:B------:R-:W4:Y:S04]  /*16850*/  LDL.LU R15, [R1+0xcb8] ;  /* 0x000cb800010f7983 */ /* 0x000f280000300800 */
[----:B------:R-:W-:Y:S04]  /*16860*/  STL.64 [R1+0x1200], R62 ;  /* 0x0012003e01007387 */ /* 0x000fe80000100a00 */
[----:B-1----:R-:W4:Y:S01]  /*16870*/  LDL.LU R31, [R1+0xcbc] ;  /* 0x000cbc00011f7983 */ /* 0x002f220000300800 */
[----:B------:R-:W-:-:S05]  /*16880*/  IMAD.MOV.U32 R64, RZ, RZ, R27 ;  /* 0x000000ffff407224 */ /* 0x000fca00078e001b */
[----:B------:R-:W-:Y:S04]  /*16890*/  STL.64 [R1+0x1208], R64 ;  /* 0x0012084001007387 */ /* 0x000fe80000100a00 */
[----:B------:R-:W4:Y:S01]  /*168a0*/  LDL.LU R27, [R1+0xcc0] ;  /* 0x000cc000011b7983 */ /* 0x000f220000300800 */
[----:B------:R-:W-:Y:S02]  /*168b0*/  IMAD.MOV.U32 R71, RZ, RZ, R70 ;  /* 0x000000ffff477224 */ /* 0x000fe400078e0046 */
[----:B------:R-:W-:Y:S01]  /*168c0*/  IMAD.MOV.U32 R73, RZ, RZ, R72 ;  /* 0x000000ffff497224 */ /* 0x000fe200078e0048 */
[----:B------:R-:W-:Y:S01]  /*168d0*/  MOV R79, R78 ;  /* 0x0000004e004f7202 */ /* 0x000fe20000000f00 */
[----:B------:R-:W-:Y:S02]  /*168e0*/  IMAD.MOV.U32 R70, RZ, RZ, R3 ;  /* 0x000000ffff467224 */ /* 0x000fe400078e0003 */
[----:B------:R-:W4:Y:S04]  /*168f0*/  LDL.LU R3, [R1+0xcc4] ;  /* 0x000cc40001037983 */ /* 0x000f280000300800 */
[----:B------:R-:W-:Y:S01]  /*16900*/  STL.64 [R1+0x1248], R70 ;  /* 0x0012484601007387 */ /* 0x000fe20000100a00 */
[----:B------:R-:W-:-:S02]  /*16910*/  IMAD.MOV.U32 R72, RZ, RZ, R33 ;  /* 0x000000ffff487224 */ /* 0x000fc400078e0021 */
[----:B------:R-:W-:-:S03]  /*16920*/  IMAD.MOV.U32 R78, RZ, RZ, R2 ;  /* 0x000000ffff4e7224 */ /* 0x000fc600078e0002 */
[----:B------:R-:W-:Y:S04]  /*16930*/  STL.64 [R1+0x1250], R72 ;  /* 0x0012504801007387 */ /* 0x000fe80000100a00 */
[----:B------:R-:W4:Y:S04]  /*16940*/  LDL.LU R2, [R1+0xcc8] ;  /* 0x000cc80001027983 */ /* 0x000f280000300800 */
[----:B------:R-:W-:Y:S04]  /*16950*/  STL.64 [R1+0x12a0], R78 ;  /* 0x0012a04e01007387 */ /* 0x000fe80000100a00 */
[----:B------:R-:W4:Y:S01]  /*16960*/  LDL.LU R30, [R1+0xccc] ;  /* 0x000ccc00011e7983 */ /* 0x000f220000300800 */
[----:B------:R-:W-:-:S03]  /*16970*/  IMAD.MOV.U32 R81, RZ, RZ, R80 ;  /* 0x000000ffff517224 */ /* 0x000fc600078e0050 */
[----:B------:R-:W4:Y:S01]  /*16980*/  LDL.LU R29, [R1+0xcd0] ;  /* 0x000cd000011d7983 */ /* 0x000f220000300800 */
[----:B------:R-:W-:Y:S02]  /*16990*/  IMAD.MOV.U32 R33, RZ, RZ, R32 ;  /* 0x000000ffff217224 */ /* 0x000fe400078e0020 */
[----:B--2---:R-:W-:Y:S02]  /*169a0*/  IMAD.MOV.U32 R80, RZ, RZ, R23 ;  /* 0x000000ffff507224 */ /* 0x004fe400078e0017 */
[----:B------:R-:W-:-:S03]  /*169b0*/  IMAD.MOV.U32 R23, RZ, RZ, R22 ;  /* 0x000000ffff177224 */ /* 0x000fc600078e0016 */
[----:B------:R-:W-:Y:S04]  /*169c0*/  STL.64 [R1+0x12a8], R80 ;  /* 0x0012a85001007387 */ /* 0x000fe80000100a00 */
[----:B------:R-:W2:Y:S01]  /*169d0*/  LDL.LU R28, [R1+0xcd4] ;  /* 0x000cd400011c7983 */ /* 0x000ea20000300800 */
[----:B---3--:R-:W-:-:S04]  /*169e0*/  LOP3.LUT R21, R21, R20, RZ, 0x3c, !PT ;  /* 0x0000001415157212 */ /* 0x008fc800078e3cff */
[----:B------:R-:W-:-:S04]  /*169f0*/  LOP3.LUT R20, R21, R20, RZ, 0x3c, !PT ;  /* 0x0000001415147212 */ /* 0x000fc800078e3cff */
[----:B------:R-:W-:Y:S01]  /*16a00*/  LOP3.LUT R21, R21, R20, RZ, 0x3c, !PT ;  /* 0x0000001415157212 */ /* 0x000fe200078e3cff */
[----:B----4-:R-:W-:-:S04]  /*16a10*/  IMAD.MOV.U32 R22, RZ, RZ, R13 ;  /* 0x000000ffff167224 */ /* 0x010fc800078e000d */
[----:B------:R-:W-:Y:S04]  /*16a20*/  STL.64 [R1+0x10d8], R20 ;  /* 0x0010d81401007387 */ /* 0x000fe80000100a00 */
[----:B------:R0:W-:Y:S04]  /*16a30*/  STL.64 [R1+0x10e0], R22 ;  /* 0x0010e01601007387 */ /* 0x0001e80000100a00 */
[----:B------:R-:W3:Y:S01]  /*16a40*/  LDL.LU R13, [R1+0xcd8] ;  /* 0x000cd800010d7983 */ /* 0x000ee20000300800 */
[----:B------:R-:W-:-:S03]  /*16a50*/  IMAD.MOV.U32 R32, RZ, RZ, R0 ;  /* 0x000000ffff207224 */ /* 0x000fc600078e0000 */
[----:B------:R-:W4:Y:S01]  /*16a60*/  LDL.LU R0, [R1+0xcdc] ;  /* 0x000cdc0001007983 */ /* 0x000f220000300800 */
[----:B------:R-:W-:Y:S01]  /*16a70*/  IMAD.MOV.U32 R45, RZ, RZ, R44 ;  /* 0x000000ffff2d7224 */ /* 0x000fe200078e002c */
[----:B------:R-:W-:-:S04]  /*16a80*/  LOP3.LUT R35, R35, R34, RZ, 0x3c, !PT ;  /* 0x0000002223237212 */ /* 0x000fc800078e3cff */
[----:B------:R-:W-:-:S04]  /*16a90*/  LOP3.LUT R34, R35, R34, RZ, 0x3c, !PT ;  /* 0x0000002223227212 */ /* 0x000fc800078e3cff */
[----:B------:R-:W-:Y:S01]  /*16aa0*/  LOP3.LUT R35, R35, R34, RZ, 0x3c, !PT ;  /* 0x0000002223237212 */ /* 0x000fe200078e3cff */
[----:B------:R-:W-:Y:S01]  /*16ab0*/  IMAD.MOV.U32 R44, RZ, RZ, R25 ;  /* 0x000000ffff2c7224 */ /* 0x000fe200078e0019 */
[----:B------:R-:W-:Y:S01]  /*16ac0*/  STL.64 [R1+0x1168], R32 ;  /* 0x0011682001007387 */ /* 0x000fe20000100a00 */
[----:B------:R-:W-:-:S03]  /*16ad0*/  IMAD.MOV.U32 R47, RZ, RZ, R46 ;  /* 0x000000ffff2f7224 */ /* 0x000fc600078e002e */
[----:B------:R1:W-:Y:S04]  /*16ae0*/  STL.64 [R1+0x1170], R34 ;  /* 0x0011702201007387 */ /* 0x0003e80000100a00 */
[----:B------:R-:W-:Y:S01]  /*16af0*/  STL.64 [R1+0x1190], R44 ;  /* 0x0011902c01007387 */ /* 0x000fe20000100a00 */
[----:B------:R-:W-:-:S03]  /*16b00*/  IMAD.MOV.U32 R46, RZ, RZ, R15 ;  /* 0x000000ffff2e7224 */ /* 0x000fc600078e000f */
[----:B------:R-:W4:Y:S01]  /*16b10*/  LDL.LU R15, [R1+0xce0] ;  /* 0x000ce000010f7983 */ /* 0x000f220000300800 */
[----:B------:R-:W-:Y:S01]  /*16b20*/  IMAD.MOV.U32 R57, RZ, RZ, R56 ;  /* 0x000000ffff397224 */ /* 0x000fe200078e0038 */
[----:B------:R-:W-:Y:S02]  /*16b30*/  MOV R59, R58 ;  /* 0x0000003a003b7202 */ /* 0x000fe40000000f00 */
[----:B------:R-:W4:Y:S01]  /*16b40*/  LDL.LU R25, [R1+0xce4] ;  /* 0x000ce40001197983 */ /* 0x000f220000300800 */
[----:B------:R-:W-:-:S03]  /*16b50*/  IMAD.MOV.U32 R56, RZ, RZ, R31 ;  /* 0x000000ffff387224 */ /* 0x000fc600078e001f */
[----:B------:R-:W-:Y:S04]  /*16b60*/  STL.64 [R1+0x1198], R46 ;  /* 0x0011982e01007387 */ /* 0x000fe80000100a00 */
[----:B------:R-:W-:Y:S01]  /*16b70*/  STL.64 [R1+0x11d0], R56 ;  /* 0x0011d03801007387 */ /* 0x000fe20000100a00 */
[----:B------:R-:W-:-:S05]  /*16b80*/  IMAD.MOV.U32 R58, RZ, RZ, R27 ;  /* 0x000000ffff3a7224 */ /* 0x000fca00078e001b */
[----:B------:R-:W-:Y:S04]  /*16b90*/  STL.64 [R1+0x11e0], R58 ;  /* 0x0011e03a01007387 */ /* 0x000fe80000100a00 */
[----:B------:R-:W4:Y:S01]  /*16ba0*/  LDL.LU R27, [R1+0xce8] ;  /* 0x000ce800011b7983 */ /* 0x000f220000300800 */
[----:B------:R-:W-:Y:S02]  /*16bb0*/  IMAD.MOV.U32 R67, RZ, RZ, R66 ;  /* 0x000000ffff437224 */ /* 0x000fe400078e0042 */
[----:B------:R-:W-:Y:S02]  /*16bc0*/  IMAD.MOV.U32 R66, RZ, RZ, R3 ;  /* 0x000000ffff427224 */ /* 0x000fe400078e0003 */
[----:B------:R-:W4:Y:S01]  /*16bd0*/  LDL.LU R3, [R1+0xcec] ;  /* 0x000cec0001037983 */ /* 0x000f220000300800 */
[----:B------:R-:W-:-:S02]  /*16be0*/  IMAD.MOV.U32 R69, RZ, RZ, R68 ;  /* 0x000000ffff457224 */ /* 0x000fc400078e0044 */
[----:B------:R-:W-:Y:S01]  /*16bf0*/  IMAD.MOV.U32 R75, RZ, RZ, R74 ;  /* 0x000000ffff4b7224 */ /* 0x000fe200078e004a */
[----:B------:R-:W-:Y:S01]  /*16c00*/  STL.64 [R1+0x1210], R66 ;  /* 0x0012104201007387 */ /* 0x000fe20000100a00 */
[----:B------:R-:W-:Y:S02]  /*16c10*/  IMAD.MOV.U32 R77, RZ, RZ, R76 ;  /* 0x000000ffff4d7224 */ /* 0x000fe400078e004c */
[----:B------:R-:W-:Y:S02]  /*16c20*/  IMAD.MOV.U32 R68, RZ, RZ, R2 ;  /* 0x000000ffff447224 */ /* 0x000fe400078e0002 */
[----:B------:R-:W4:Y:S01]  /*16c30*/  LDL.LU R2, [R1+0xcf0] ;  /* 0x000cf00001027983 */ /* 0x000f220000300800 */
[----:B------:R-:W-:-:S03]  /*16c40*/  IMAD.MOV.U32 R74, RZ, RZ, R30 ;  /* 0x000000ffff4a7224 */ /* 0x000fc600078e001e */
[----:B------:R-:W-:Y:S01]  /*16c50*/  STL.64 [R1+0x1218], R68 ;  /* 0x0012184401007387 */ /* 0x000fe20000100a00 */
[----:B------:R-:W-:-:S03]  /*16c60*/  IMAD.MOV.U32 R76, RZ, RZ, R29 ;  /* 0x000000ffff4c7224 */ /* 0x000fc600078e001d */
[----:B------:R-:W-:Y:S04]  /*16c70*/  STL.64 [R1+0x1258], R74 ;  /* 0x0012584a01007387 */ /* 0x000fe80000100a00 */
[----:B0-----:R-:W4:Y:S04]  /*16c80*/  LDL.LU R23, [R1+0xcf4] ;  /* 0x000cf40001177983 */ /* 0x001f280000300800 */
[----:B------:R-:W-:Y:S04]  /*16c90*/  STL.64 [R1+0x1260], R76 ;  /* 0x0012604c01007387 */ /* 0x000fe80000100a00 */
[----:B------:R-:W4:Y:S01]  /*16ca0*/  LDL.LU R21, [R1+0xcf8] ;  /* 0x000cf80001157983 */ /* 0x000f220000300800 */
[----:B------:R-:W-:-:S02]  /*16cb0*/  IMAD.MOV.U32 R83, RZ, RZ, R82 ;  /* 0x000000ffff537224 */ /* 0x000fc400078e0052 */
[----:B------:R-:W-:Y:S01]  /*16cc0*/  IMAD.MOV.U32 R85, RZ, RZ, R84 ;  /* 0x000000ffff557224 */ /* 0x000fe200078e0054 */
[----:B------:R-:W4:Y:S01]  /*16cd0*/  LDL.LU R20, [R1+0xcfc] ;  /* 0x000cfc0001147983 */ /* 0x000f220000300800 */
[----:B--2---:R-:W-:-:S05]  /*16ce0*/  IMAD.MOV.U32 R82, RZ, RZ, R28 ;  /* 0x000000ffff527224 */ /* 0x004fca00078e001c */
[----:B------:R-:W-:Y:S01]  /*16cf0*/  STL.64 [R1+0x12b0], R82 ;  /* 0x0012b05201007387 */ /* 0x000fe20000100a00 */
[----:B---3--:R-:W-:-:S05]  /*16d00*/  IMAD.MOV.U32 R84, RZ, RZ, R13 ;  /* 0x000000ffff547224 */ /* 0x008fca00078e000d */
[----:B------:R-:W-:Y:S04]  /*16d10*/  STL.64 [R1+0x12b8], R84 ;  /* 0x0012b85401007387 */ /* 0x000fe80000100a00 */
[----:B-1----:R-:W2:Y:S04]  /*16d20*/  LDL.LU R34, [R1] ;  /* 0x0000000001227983 */ /* 0x002ea80000300800 */
[----:B------:R-:W3:Y:S01]  /*16d30*/  LDL.LU R33, [R1+0xd00] ;  /* 0x000d000001217983 */ /* 0x000ee20000300800 */
[----:B------:R-:W-:-:S03]  /*16d40*/  MOV R13, R12 ;  /* 0x0000000c000d7202 */ /* 0x000fc60000000f00 */
[----:B------:R-:W2:Y:S01]  /*16d50*/  LDL.LU R22, [R1+0x8] ;  /* 0x0000080001167983 */ /* 0x000ea20000300800 */
[----:B----4-:R-:W-:-:S03]  /*16d60*/  IMAD.MOV.U32 R12, RZ, RZ, R0 ;  /* 0x000000ffff0c7224 */ /* 0x010fc600078e0000 */
[----:B------:R-:W4:Y:S04]  /*16d70*/  LDL.LU R0, [R1+0xd04] ;  /* 0x000d040001007983 */ /* 0x000f280000300800 */
[----:B------:R-:W-:Y:S01]  /*16d80*/  STL.64 [R1+0x10e8], R12 ;  /* 0x0010e80c01007387 */ /* 0x000fe20000100a00 */
[----:B------:R-:W-:-:S04]  /*16d90*/  LOP3.LUT R15, R15, R14, RZ, 0x3c, !PT ;  /* 0x0000000e0f0f7212 */ /* 0x000fc800078e3cff */
[----:B------:R-:W-:-:S04]  /*16da0*/  LOP3.LUT R14, R15, R14, RZ, 0x3c, !PT ;  /* 0x0000000e0f0e7212 */ /* 0x000fc800078e3cff */
[----:B------:R-:W-:Y:S02]  /*16db0*/  LOP3.LUT R15, R15, R14, RZ, 0x3c, !PT ;  /* 0x0000000e0f0f7212 */ /* 0x000fe400078e3cff */
[----:B------:R-:W-:-:S03]  /*16dc0*/  LOP3.LUT R25, R25, R24, RZ, 0x3c, !PT ;  /* 0x0000001819197212 */ /* 0x000fc600078e3cff */
[----:B------:R-:W-:Y:S04]  /*16dd0*/  STL.64 [R1+0x10f0], R14 ;  /* 0x0010f00e01007387 */ /* 0x000fe80000100a00 */
[----:B------:R-:W3:Y:S01]  /*16de0*/  LDL.LU R32, [R1+0x10] ;  /* 0x0000100001207983 */ /* 0x000ee20000300800 */
[----:B------:R-:W-:-:S03]  /*16df0*/  LOP3.LUT R24, R25, R24, RZ, 0x3c, !PT ;  /* 0x0000001819187212 */ /* 0x000fc600078e3cff */
[----:B------:R-:W3:Y:S04]  /*16e00*/  LDL.LU R31, [R1+0xd08] ;  /* 0x000d0800011f7983 */ /* 0x000ee80000300800 */
[----:B------:R-:W3:Y:S01]  /*16e10*/  LDL.LU R29, [R1+0x18] ;  /* 0x00001800011d7983 */ /* 0x000ee20000300800 */
[----:B------:R-:W-:-:S03]  /*16e20*/  LOP3.LUT R27, R27, R26, RZ, 0x3c, !PT ;  /* 0x0000001a1b1b7212 */ /* 0x000fc600078e3cff */
[----:B------:R-:W3:Y:S01]  /*16e30*/  LDL.LU R28, [R1+0xd0c] ;  /* 0x000d0c00011c7983 */ /* 0x000ee20000300800 */
[----:B------:R-:W-:Y:S01]  /*16e40*/  LOP3.LUT R26, R27, R26, RZ, 0x3c, !PT ;  /* 0x0000001a1b1a7212 */ /* 0x000fe200078e3cff */
[----:B------:R-:W-:Y:S01]  /*16e50*/  IMAD.MOV.U32 R37, RZ, RZ, R36 ;  /* 0x000000ffff257224 */ /* 0x000fe200078e0024 */
[----:B------:R-:W-:Y:S01]  /*16e60*/  LOP3.LUT R25, R25, R24, RZ, 0x3c, !PT ;  /* 0x0000001819197212 */ /* 0x000fe200078e3cff */
[----:B------:R-:W-:Y:S01]  /*16e70*/  IMAD.MOV.U32 R36, RZ, RZ, R3 ;  /* 0x000000ffff247224 */ /* 0x000fe200078e0003 */
[----:B------:R-:W-:-:S03]  /*16e80*/  LOP3.LUT R27, R27, R26, RZ, 0x3c, !PT ;  /* 0x0000001a1b1b7212 */ /* 0x000fc600078e3cff */
[----:B------:R0:W-:Y:S01]  /*16e90*/  STL.64 [R1+0x10f8], R24 ;  /* 0x0010f81801007387 */ /* 0x0001e20000100a00 */
[----:B------:R-:W-:-:S03]  /*16ea0*/  IMAD.MOV.U32 R39, RZ, RZ, R38 ;  /* 0x000000ffff277224 */ /* 0x000fc600078e0026 */
[----:B------:R1:W-:Y:S01]  /*16eb0*/  STL.64 [R1+0x1100], R26 ;  /* 0x0011001a01007387 */ /* 0x0003e20000100a00 */
[----:B------:R-:W-:-:S03]  /*16ec0*/  IMAD.MOV.U32 R49, RZ, RZ, R48 ;  /* 0x000000ffff317224 */ /* 0x000fc600078e0030 */
[----:B------:R-:W-:Y:S01]  /*16ed0*/  STL.64 [R1+0x1178], R36 ;  /* 0x0011782401007387 */ /* 0x000fe20000100a00 */
[----:B------:R-:W-:-:S03]  /*16ee0*/  IMAD.MOV.U32 R51, RZ, RZ, R50 ;  /* 0x000000ffff337224 */ /* 0x000fc600078e0032 */
[----:B0-----:R-:W3:Y:S01]  /*16ef0*/  LDL.LU R25, [R1+0x20] ;  /* 0x0000200001197983 */ /* 0x001ee20000300800 */
[----:B------:R-:W-:-:S03]  /*16f00*/  IMAD.MOV.U32 R38, RZ, RZ, R2 ;  /* 0x000000ffff267224 */ /* 0x000fc600078e0002 */
[----:B------:R-:W3:Y:S04]  /*16f10*/  LDL.LU R24, [R1+0xd10] ;  /* 0x000d100001187983 */ /* 0x000ee80000300800 */
[----:B------:R-:W3:Y:S04]  /*16f20*/  LDL.LU R3, [R1+0x28] ;  /* 0x0000280001037983 */ /* 0x000ee80000300800 */
[----:B------:R-:W3:Y:S01]  /*16f30*/  LDL.LU R2, [R1+0xd14] ;  /* 0x000d140001027983 */ /* 0x000ee20000300800 */
[----:B------:R-:W-:-:S03]  /*16f40*/  IMAD.MOV.U32 R48, RZ, RZ, R23 ;  /* 0x000000ffff307224 */ /* 0x000fc600078e0017 */
[----:B------:R0:W-:Y:S01]  /*16f50*/  STL.64 [R1+0x11a0], R38 ;  /* 0x0011a02601007387 */ /* 0x0001e20000100a00 */
[----:B------:R-:W-:-:S03]  /*16f60*/  IMAD.MOV.U32 R50, RZ, RZ, R21 ;  /* 0x000000ffff327224 */ /* 0x000fc600078e0015 */
[----:B------:R-:W-:Y:S04]  /*16f70*/  STL.64 [R1+0x11a8], R48 ;  /* 0x0011a83001007387 */ /* 0x000fe80000100a00 */
[----:B------:R-:W-:Y:S01]  /*16f80*/  STL.64 [R1+0x11b0], R50 ;  /* 0x0011b03201007387 */ /* 0x000fe20000100a00 */
[----:B------:R-:W-:-:S03]  /*16f90*/  IMAD.MOV.U32 R61, RZ, RZ, R60 ;  /* 0x000000ffff3d7224 */ /* 0x000fc600078e003c */
[----:B------:R-:W3:Y:S01]  /*16fa0*/  LDL.LU R30, [R1+0x30] ;  /* 0x00003000011e7983 */ /* 0x000ee20000300800 */
[----:B------:R-:W-:-:S03]  /*16fb0*/  IMAD.MOV.U32 R60, RZ, RZ, R20 ;  /* 0x000000ffff3c7224 */ /* 0x000fc600078e0014 */
[----:B------:R-:W3:Y:S04]  /*16fc0*/  LDL.LU R23, [R1+0xd18] ;  /* 0x000d180001177983 */ /* 0x000ee80000300800 */
[----:B------:R-:W3:Y:S04]  /*16fd0*/  LDL.LU R21, [R1+0x38] ;  /* 0x0000380001157983 */ /* 0x000ee80000300800 */
[----:B------:R-:W3:Y:S04]  /*16fe0*/  LDL.LU R20, [R1+0xd1c] ;  /* 0x000d1c0001147983 */ /* 0x000ee80000300800 */
[----:B------:R-:W-:Y:S01]  /*16ff0*/  STL.64 [R1+0x11f0], R60 ;  /* 0x0011f03c01007387 */ /* 0x000fe20000100a00 */
[----:B--2---:R-:W-:-:S03]  /*17000*/  IMAD.MOV.U32 R63, RZ, RZ, R22 ;  /* 0x000000ffff3f7224 */ /* 0x004fc600078e0016 */
[----:B------:R-:W2:Y:S04]  /*17010*/  LDL.LU R22, [R1+0x40] ;  /* 0x0000400001167983 */ /* 0x000ea80000300800 */
[----:B------:R-:W2:Y:S01]  /*17020*/  LDL.LU R15, [R1+0xd20] ;  /* 0x000d2000010f7983 */ /* 0x000ea20000300800 */
[----:B----4-:R-:W-:-:S03]  /*17030*/  MOV R62, R0 ;  /* 0x00000000003e7202 */ /* 0x010fc60000000f00 */
[----:B------:R-:W4:Y:S04]  /*17040*/  LDL.LU R13, [R1+0x48] ;  /* 0x00004800010d7983 */ /* 0x000f280000300800 */
[----:B------:R-:W4:Y:S04]  /*17050*/  LDL.LU R12, [R1+0xd24] ;  /* 0x000d2400010c7983 */ /* 0x000f280000300800 */
[----:B------:R-:W4:Y:S04]  /*17060*/  LDL.LU R14, [R1+0x50] ;  /* 0x00005000010e7983 */ /* 0x000f280000300800 */
[----:B------:R-:W4:Y:S01]  /*17070*/  LDL.LU R0, [R1+0xd28] ;  /* 0x000d280001007983 */ /* 0x000f220000300800 */
[----:B---3--:R-:W-:-:S02]  /*17080*/  IMAD.MOV.U32 R52, RZ, RZ, R33 ;  /* 0x000000ffff347224 */ /* 0x008fc400078e0021 */
[----:B------:R-:W-:-:S05]  /*17090*/  IMAD.MOV.U32 R53, RZ, RZ, R34 ;  /* 0x000000ffff357224 */ /* 0x000fca00078e0022 */
[----:B------:R-:W-:Y:S04]  /*170a0*/  STL.64 [R1], R52 ;  /* 0x0000003401007387 */ /* 0x000fe80000100a00 */
[----:B------:R-:W-:Y:S04]  /*170b0*/  STL.64 [R1+0x1220], R52 ;  /* 0x0012203401007387 */ /* 0x000fe80000100a00 */
[----:B------:R-:W-:Y:S01]  /*170c0*/  STL.64 [R1+0x8], R62 ;  /* 0x0000083e01007387 */ /* 0x000fe20000100a00 */
[----:B------:R-:W-:Y:S02]  /*170d0*/  IMAD.MOV.U32 R65, RZ, RZ, R32 ;  /* 0x000000ffff417224 */ /* 0x000fe400078e0020 */
[----:B------:R-:W-:-:S02]  /*170e0*/  IMAD.MOV.U32 R64, RZ, RZ, R31 ;  /* 0x000000ffff407224 */ /* 0x000fc400078e001f */
[----:B------:R-:W-:Y:S02]  /*170f0*/  IMAD.MOV.U32 R71, RZ, RZ, R29 ;  /* 0x000000ffff477224 */ /* 0x000fe400078e001d */
[----:B------:R-:W-:-:S05]  /*17100*/  IMAD.MOV.U32 R70, RZ, RZ, R28 ;  /* 0x000000ffff467224 */ /* 0x000fca00078e001c */
[----:B------:R-:W-:Y:S04]  /*17110*/  STL.64 [R1+0x18], R70 ;  /* 0x0000184601007387 */ /* 0x000fe80000100a00 */
[----:B------:R-:W-:Y:S04]  /*17120*/  STL.64 [R1+0x1268], R70 ;  /* 0x0012684601007387 */ /* 0x000fe80000100a00 */
[----:B------:R-:W-:Y:S04]  /*17130*/  STL.64 [R1+0x1228], R62 ;  /* 0x0012283e01007387 */ /* 0x000fe80000100a00 */
[----:B------:R-:W-:Y:S04]  /*17140*/  STL.64 [R1+0x10], R64 ;  /* 0x0000104001007387 */ /* 0x000fe80000100a00 */
[----:B------:R-:W-:Y:S01]  /*17150*/  STL.64 [R1+0x1230], R64 ;  /* 0x0012304001007387 */ /* 0x000fe20000100a00 */
[----:B------:R-:W-:-:S03]  /*17160*/  IMAD.MOV.U32 R73, RZ, RZ, R25 ;  /* 0x000000ffff497224 */ /* 0x000fc600078e0019 */
[----:B------:R-:W3:Y:S01]  /*17170*/  LDL.LU R29, [R1+0x58] ;  /* 0x00005800011d7983 */ /* 0x000ee20000300800 */
[----:B------:R-:W-:-:S03]  /*17180*/  IMAD.MOV.U32 R72, RZ, RZ, R24 ;  /* 0x000000ffff487224 */ /* 0x000fc600078e0018 */
[----:B------:R-:W3:Y:S04]  /*17190*/  LDL.LU R28, [R1+0xd2c] ;  /* 0x000d2c00011c7983 */ /* 0x000ee80000300800 */
[----:B-1----:R-:W3:Y:S01]  /*171a0*/  LDL.LU R27, [R1+0x60] ;  /* 0x00006000011b7983 */ /* 0x002ee20000300800 */
[----:B------:R-:W-:-:S03]  /*171b0*/  IMAD.MOV.U32 R79, RZ, RZ, R3 ;  /* 0x000000ffff4f7224 */ /* 0x000fc600078e0003 */
[----:B------:R-:W3:Y:S01]  /*171c0*/  LDL.LU R26, [R1+0xd30] ;  /* 0x000d3000011a7983 */ /* 0x000ee20000300800 */
[----:B------:R-:W-:-:S03]  /*171d0*/  IMAD.MOV.U32 R78, RZ, RZ, R2 ;  /* 0x000000ffff4e7224 */ /* 0x000fc600078e0002 */
[----:B------:R-:W3:Y:S04]  /*171e0*/  LDL.LU R25, [R1+0x68] ;  /* 0x0000680001197983 */ /* 0x000ee80000300800 */
[----:B------:R-:W3:Y:S04]  /*171f0*/  LDL.LU R24, [R1+0xd34] ;  /* 0x000d340001187983 */ /* 0x000ee80000300800 */
[----:B------:R-:W3:Y:S04]  /*17200*/  LDL.LU R3, [R1+0x70] ;  /* 0x0000700001037983 */ /* 0x000ee80000300800 */
[----:B------:R-:W3:Y:S01]  /*17210*/  LDL.LU R2, [R1+0xd38] ;  /* 0x000d380001027983 */ /* 0x000ee20000300800 */
[----:B------:R-:W-:-:S03]  /*17220*/  IMAD.MOV.U32 R81, RZ, RZ, R30 ;  /* 0x000000ffff517224 */ /* 0x000fc600078e001e */
[----:B------:R-:W-:Y:S01]  /*17230*/  STL.64 [R1+0x20], R72 ;  /* 0x0000204801007387 */ /* 0x000fe20000100a00 */
[----:B------:R-:W-:-:S03]  /*17240*/  IMAD.MOV.U32 R80, RZ, RZ, R23 ;  /* 0x000000ffff507224 */ /* 0x000fc600078e0017 */
[----:B------:R-:W-:Y:S04]  /*17250*/  STL.64 [R1+0x28], R78 ;  /* 0x0000284e01007387 */ /* 0x000fe80000100a00 */
[----:B------:R-:W-:Y:S04]  /*17260*/  STL.64 [R1+0x12c0], R78 ;  /* 0x0012c04e01007387 */ /* 0x000fe80000100a00 */
[----:B------:R-:W-:Y:S04]  /*17270*/  STL.64 [R1+0x30], R80 ;  /* 0x0000305001007387 */ /* 0x000fe80000100a00 */
[----:B------:R-:W-:Y:S04]  /*17280*/  STL.64 [R1+0x12c8], R80 ;  /* 0x0012c85001007387 */ /* 0x000fe80000100a00 */
[----:B------:R-:W-:Y:S04]  /*17290*/  STL.64 [R1+0x1270], R72 ;  /* 0x0012704801007387 */ /* 0x000fe80000100a00 */
[----:B0-----:R-:W3:Y:S04]  /*172a0*/  LDL.LU R39, [R1+0x78] ;  /* 0x0000780001277983 */ /* 0x001ee80000300800 */
[----:B------:R-:W3:Y:S04]  /*172b0*/  LDL.LU R38, [R1+0xd3c] ;  /* 0x000d3c0001267983 */ /* 0x000ee80000300800 */
[----:B------:R-:W3:Y:S04]  /*172c0*/  LDL.LU R37, [R1+0x80] ;  /* 0x0000800001257983 */ /* 0x000ee80000300800 */
[----:B------:R-:W3:Y:S04]  /*172d0*/  LDL.LU R36, [R1+0xd40] ;  /* 0x000d400001247983 */ /* 0x000ee80000300800 */
[----:B------:R-:W3:Y:S04]  /*172e0*/  LDL.LU R35, [R1+0x88] ;  /* 0x0000880001237983 */ /* 0x000ee80000300800 */
[----:B------:R-:W3:Y:S04]  /*172f0*/  LDL.LU R34, [R1+0xd44] ;  /* 0x000d440001227983 */ /* 0x000ee80000300800 */
[----:B------:R-:W3:Y:S01]  /*17300*/  LDL.LU R33, [R1+0x90] ;  /* 0x0000900001217983 */ /* 0x000ee20000300800 */
[----:B--2---:R-:W-:-:S02]  /*17310*/  IMAD.MOV.U32 R23, RZ, RZ, R22 ;  /* 0x000000ffff177224 */ /* 0x004fc400078e0016 */
[----:B------:R-:W-:Y:S01]  /*17320*/  IMAD.MOV.U32 R22, RZ, RZ, R15 ;  /* 0x000000ffff167224 */ /* 0x000fe200078e000f */
[----:B----4-:R-:W-:Y:S01]  /*17330*/  MOV R15, R14 ;  /* 0x0000000e000f7202 */ /* 0x010fe20000000f00 */
[----:B------:R-:W-:Y:S02]  /*17340*/  IMAD.MOV.U32 R14, RZ, RZ, R0 ;  /* 0x000000ffff0e7224 */ /* 0x000fe400078e0000 */
[----:B------:R-:W2:Y:S04]  /*17350*/  LDL.LU R0, [R1+0xd48] ;  /* 0x000d480001007983 */ /* 0x000ea80000300800 */
[----:B------:R-:W-:Y:S04]  /*17360*/  STL.64 [R1+0x38], R20 ;  /* 0x0000381401007387 */ /* 0x000fe80000100a00 */
[----:B------:R-:W-:Y:S04]  /*17370*/  STL.64 [R1+0x1108], R20 ;  /* 0x0011081401007387 */ /* 0x000fe80000100a00 */
[----:B------:R-:W-:Y:S04]  /*17380*/  STL.64 [R1+0x40], R22 ;  /* 0x0000401601007387 */ /* 0x000fe80000100a00 */
[----:B------:R0:W-:Y:S04]  /*17390*/  STL.64 [R1+0x1110], R22 ;  /* 0x0011101601007387 */ /* 0x0001e80000100a00 */
[----:B------:R-:W-:Y:S04]  /*173a0*/  STL.64 [R1+0x48], R12 ;  /* 0x0000480c01007387 */ /* 0x000fe80000100a00 */
[----:B------:R-:W-:Y:S04]  /*173b0*/  STL.64 [R1+0x1118], R12 ;  /* 0x0011180c01007387 */ /* 0x000fe80000100a00 */
[----:B------:R-:W-:Y:S04]  /*173c0*/  STL.64 [R1+0x50], R14 ;  /* 0x0000500e01007387 */ /* 0x000fe80000100a00 */
[----:B------:R1:W-:Y:S04]  /*173d0*/  STL.64 [R1+0x1120], R14 ;  /* 0x0011200e01007387 */ /* 0x0003e80000100a00 */
[----:B------:R-:W4:Y:S01]  /*173e0*/  LDL.LU R32, [R1+0x98] ;  /* 0x0000980001207983 */ /* 0x000f220000300800 */
[----:B---3--:R-:W-:-:S03]  /*173f0*/  IMAD.MOV.U32 R31, RZ, RZ, R27 ;  /* 0x000000ffff1f7224 */ /* 0x008fc600078e001b */
[----:B------:R-:W3:Y:S01]  /*17400*/  LDL.LU R27, [R1+0xd4c] ;  /* 0x000d4c00011b7983 */ /* 0x000ee20000300800 */
[----:B------:R-:W-:-:S03]  /*17410*/  IMAD.MOV.U32 R30, RZ, RZ, R26 ;  /* 0x000000ffff1e7224 */ /* 0x000fc600078e001a */
[----:B------:R-:W3:Y:S01]  /*17420*/  LDL.LU R26, [R1+0xa0] ;  /* 0x0000a000011a7983 */ /* 0x000ee20000300800 */
[----:B------:R-:W-:-:S03]  /*17430*/  IMAD.MOV.U32 R43, RZ, RZ, R25 ;  /* 0x000000ffff2b7224 */ /* 0x000fc600078e0019 */
[----:B------:R-:W3:Y:S01]  /*17440*/  LDL.LU R25, [R1+0xd50] ;  /* 0x000d500001197983 */ /* 0x000ee20000300800 */
[----:B------:R-:W-:-:S03]  /*17450*/  IMAD.MOV.U32 R42, RZ, RZ, R24 ;  /* 0x000000ffff2a7224 */ /* 0x000fc600078e0018 */
[----:B------:R-:W3:Y:S01]  /*17460*/  LDL.LU R24, [R1+0xa8] ;  /* 0x0000a80001187983 */ /* 0x000ee20000300800 */
[----:B------:R-:W-:-:S03]  /*17470*/  IMAD.MOV.U32 R45, RZ, RZ, R3 ;  /* 0x000000ffff2d7224 */ /* 0x000fc600078e0003 */
[----:B0-----:R-:W3:Y:S01]  /*17480*/  LDL.LU R23, [R1+0xd54] ;  /* 0x000d540001177983 */ /* 0x001ee20000300800 */
[----:B------:R-:W-:-:S03]  /*17490*/  IMAD.MOV.U32 R44, RZ, RZ, R2 ;  /* 0x000000ffff2c7224 */ /* 0x000fc600078e0002 */
[----:B------:R-:W3:Y:S04]  /*174a0*/  LDL.LU R3, [R1+0xb0] ;  /* 0x0000b00001037983 */ /* 0x000ee80000300800 */
[----:B------:R-:W3:Y:S04]  /*174b0*/  LDL.LU R2, [R1+0xd58] ;  /* 0x000d580001027983 */ /* 0x000ee80000300800 */
[----:B------:R-:W-:Y:S04]  /*174c0*/  STL.64 [R1+0x58], R28 ;  /* 0x0000581c01007387 */ /* 0x000fe80000100a00 */
[----:B------:R-:W-:Y:S04]  /*174d0*/  STL.64 [R1+0x11b8], R28 ;  /* 0x0011b81c01007387 */ /* 0x000fe80000100a00 */
[----:B------:R-:W-:Y:S04]  /*174e0*/  STL.64 [R1+0x60], R30 ;  /* 0x0000601e01007387 */ /* 0x000fe80000100a00 */
[----:B------:R0:W-:Y:S04]  /*174f0*/  STL.64 [R1+0x1238], R30 ;  /* 0x0012381e01007387 */ /* 0x0001e80000100a00 */
[----:B------:R-:W-:Y:S04]  /*17500*/  STL.64 [R1+0x68], R42 ;  /* 0x0000682a01007387 */ /* 0x000fe80000100a00 */
[----:B------:R-:W-:Y:S04]  /*17510*/  STL.64 [R1+0x1240], R42 ;  /* 0x0012402a01007387 */ /* 0x000fe80000100a00 */
[----:B------:R-:W-:Y:S04]  /*17520*/  STL.64 [R1+0x70], R44 ;  /* 0x0000702c01007387 */ /* 0x000fe80000100a00 */
[----:B------:R-:W-:Y:S04]  /*17530*/  STL.64 [R1+0x1278], R44 ;  /* 0x0012782c01007387 */ /* 0x000fe80000100a00 */
[----:B------:R-:W3:Y:S04]  /*17540*/  LDL.LU R22, [R1+0xb8] ;  /* 0x0000b80001167983 */ /* 0x000ee80000300800 */
[----:B------:R-:W3:Y:S04]  /*17550*/  LDL.LU R21, [R1+0xd5c] ;  /* 0x000d5c0001157983 */ /* 0x000ee80000300800 */
[----:B------:R-:W3:Y:S04]  /*17560*/  LDL.LU R20, [R1+0xc0] ;  /* 0x0000c00001147983 */ /* 0x000ee80000300800 */
[----:B-1----:R-:W3:Y:S04]  /*17570*/  LDL.LU R15, [R1+0xd60] ;  /* 0x000d6000010f7983 */ /* 0x002ee80000300800 */
[----:B------:R-:W3:Y:S04]  /*17580*/  LDL.LU R14, [R1+0xc8] ;  /* 0x0000c800010e7983 */ /* 0x000ee80000300800 */
[----:B------:R-:W3:Y:S04]  /*17590*/  LDL.LU R13, [R1+0xd64] ;  /* 0x000d6400010d7983 */ /* 0x000ee80000300800 */
[----:B------:R-:W3:Y:S01]  /*175a0*/  LDL.LU R12, [R1+0xd0] ;  /* 0x0000d000010c7983 */ /* 0x000ee20000300800 */
[----:B--2---:R-:W-:-:S03]  /*175b0*/  MOV R68, R0 ;  /* 0x0000000000447202 */ /* 0x004fc60000000f00 */
[----:B------:R-:W2:Y:S01]  /*175c0*/  LDL.LU R0, [R1+0xd68] ;  /* 0x000d680001007983 */ /* 0x000ea20000300800 */
[----:B------:R-:W-:Y:S02]  /*175d0*/  IMAD.MOV.U32 R54, RZ, RZ, R38 ;  /* 0x000000ffff367224 */ /* 0x000fe400078e0026 */
[----:B------:R-:W-:Y:S02]  /*175e0*/  IMAD.MOV.U32 R55, RZ, RZ, R39 ;  /* 0x000000ffff377224 */ /* 0x000fe400078e0027 */
[----:B------:R-:W-:Y:S02]  /*175f0*/  IMAD.MOV.U32 R56, RZ, RZ, R36 ;  /* 0x000000ffff387224 */ /* 0x000fe400078e0024 */
[----:B------:R-:W-:Y:S01]  /*17600*/  IMAD.MOV.U32 R57, RZ, RZ, R37 ;  /* 0x000000ffff397224 */ /* 0x000fe200078e0025 */
[----:B------:R-:W-:Y:S01]  /*17610*/  STL.64 [R1+0x78], R54 ;  /* 0x0000783601007387 */ /* 0x000fe20000100a00 */
[----:B------:R-:W-:Y:S02]  /*17620*/  IMAD.MOV.U32 R66, RZ, RZ, R34 ;  /* 0x000000ffff427224 */ /* 0x000fe400078e0022 */
[----:B------:R-:W-:Y:S01]  /*17630*/  IMAD.MOV.U32 R67, RZ, RZ, R35 ;  /* 0x000000ffff437224 */ /* 0x000fe200078e0023 */
[----:B------:R-:W-:Y:S01]  /*17640*/  STL.64 [R1+0x1280], R54 ;  /* 0x0012803601007387 */ /* 0x000fe20000100a00 */
[----:B------:R-:W-:-:S03]  /*17650*/  IMAD.MOV.U32 R69, RZ, RZ, R33 ;  /* 0x000000ffff457224 */ /* 0x000fc600078e0021 */
[----:B------:R-:W-:Y:S04]  /*17660*/  STL.64 [R1+0x80], R56 ;  /* 0x0000803801007387 */ /* 0x000fe80000100a00 */
[----:B------:R-:W-:Y:S04]  /*17670*/  STL.64 [R1+0x1288], R56 ;  /* 0x0012883801007387 */ /* 0x000fe80000100a00 */
[----:B------:R-:W-:Y:S04]  /*17680*/  STL.64 [R1+0x88], R66 ;  /* 0x0000884201007387 */ /* 0x000fe80000100a00 */
[----:B------:R-:W-:Y:S04]  /*17690*/  STL.64 [R1+0x1290], R66 ;  /* 0x0012904201007387 */ /* 0x000fe80000100a00 */
[----:B------:R-:W-:Y:S01]  /*176a0*/  STL.64 [R1+0x90], R68 ;  /* 0x0000904401007387 */ /* 0x000fe20000100a00 */
[----:B----4-:R-:W-:-:S03]  /*176b0*/  IMAD.MOV.U32 R75, RZ, RZ, R32 ;  /* 0x000000ffff4b7224 */ /* 0x010fc600078e0020 */
[----:B------:R-:W-:Y:S04]  /*176c0*/  STL.64 [R1+0x1298], R68 ;  /* 0x0012984401007387 */ /* 0x000fe80000100a00 */
[----:B------:R-:W4:Y:S04]  /*176d0*/  LDL.LU R33, [R1+0xd8] ;  /* 0x0000d80001217983 */ /* 0x000f280000300800 */
[----:B------:R-:W4:Y:S04]  /*176e0*/  LDL.LU R32, [R1+0xd6c] ;  /* 0x000d6c0001207983 */ /* 0x000f280000300800 */
[----:B------:R-:W4:Y:S04]  /*176f0*/  LDL.LU R34, [R1+0xe0] ;  /* 0x0000e00001227983 */ /* 0x000f280000300800 */
[----:B0-----:R-:W4:Y:S04]  /*17700*/  LDL.LU R30, [R1+0xd70] ;  /* 0x000d7000011e7983 */ /* 0x001f280000300800 */
[----:B------:R-:W4:Y:S04]  /*17710*/  LDL.LU R29, [R1+0xe8] ;  /* 0x0000e800011d7983 */ /* 0x000f280000300800 */
[----:B------:R-:W4:Y:S01]  /*17720*/  LDL.LU R28, [R1+0xd74] ;  /* 0x000d7400011c7983 */ /* 0x000f220000300800 */
[----:B---3--:R-:W-:-:S02]  /*17730*/  IMAD.MOV.U32 R74, RZ, RZ, R27 ;  /* 0x000000ffff4a7224 */ /* 0x008fc400078e001b */
[----:B------:R-:W-:Y:S02]  /*17740*/  IMAD.MOV.U32 R77, RZ, RZ, R26 ;  /* 0x000000ffff4d7224 */ /* 0x000fe400078e001a */
[----:B------:R-:W-:Y:S02]  /*17750*/  IMAD.MOV.U32 R76, RZ, RZ, R25 ;  /* 0x000000ffff4c7224 */ /* 0x000fe400078e0019 */
[----:B------:R-:W-:Y:S02]  /*17760*/  IMAD.MOV.U32 R83, RZ, RZ, R24 ;  /* 0x000000ffff537224 */ /* 0x000fe400078e0018 */
[----:B------:R-:W-:Y:S02]  /*17770*/  IMAD.MOV.U32 R82, RZ, RZ, R23 ;  /* 0x000000ffff527224 */ /* 0x000fe400078e0017 */
[----:B------:R-:W-:Y:S02]  /*17780*/  IMAD.MOV.U32 R85, RZ, RZ, R3 ;  /* 0x000000ffff557224 */ /* 0x000fe400078e0003 */
[----:B------:R-:W3:Y:S01]  /*17790*/  LDL.LU R3, [R1+0xf0] ;  /* 0x0000f00001037983 */ /* 0x000ee20000300800 */
[----:B------:R-:W-:-:S03]  /*177a0*/  IMAD.MOV.U32 R84, RZ, RZ, R2 ;  /* 0x000000ffff547224 */ /* 0x000fc600078e0002 */
[----:B------:R-:W3:Y:S04]  /*177b0*/  LDL.LU R2, [R1+0xd78] ;  /* 0x000d780001027983 */ /* 0x000ee80000300800 */
[----:B------:R-:W-:Y:S04]  /*177c0*/  STL.64 [R1+0x98], R74 ;  /* 0x0000984a01007387 */ /* 0x000fe80000100a00 */
[----:B------:R-:W-:Y:S04]  /*177d0*/  STL.64 [R1+0x12d0], R74 ;  /* 0x0012d04a01007387 */ /* 0x000fe80000100a00 */
[----:B------:R-:W-:Y:S04]  /*177e0*/  STL.64 [R1+0xa0], R76 ;  /* 0x0000a04c01007387 */ /* 0x000fe80000100a00 */
[----:B------:R-:W-:Y:S04]  /*177f0*/  STL.64 [R1+0x12d8], R76 ;  /* 0x0012d84c01007387 */ /* 0x000fe80000100a00 */
[----:B------:R-:W-:Y:S04]  /*17800*/  STL.64 [R1+0xa8], R82 ;  /* 0x0000a85201007387 */ /* 0x000fe80000100a00 */
[----:B------:R-:W-:Y:S04]  /*17810*/  STL.64 [R1+0x12e0], R82 ;  /* 0x0012e05201007387 */ /* 0x000fe80000100a00 */
[----:B------:R-:W-:Y:S04]  /*17820*/  STL.64 [R1+0xb0], R84 ;  /* 0x0000b05401007387 */ /* 0x000fe80000100a00 */
[----:B------:R-:W-:Y:S04]  /*17830*/  STL.64 [R1+0x12e8], R84 ;  /* 0x0012e85401007387 */ /* 0x000fe80000100a00 */
        /* <DEDUP_REMOVED lines=8> */
[----:B------:R-:W3:Y:S01]  /*178c0*/  LDL.LU R14, [R1+0x108] ;  /* 0x00010800010e7983 */ /* 0x000ee20000300800 */
[----:B------:R-:W-:-:S03]  /*178d0*/  MOV R20, R13 ;  /* 0x0000000d00147202 */ /* 0x000fc60000000f00 */
[----:B------:R-:W3:Y:S01]  /*178e0*/  LDL.LU R13, [R1+0xd84] ;  /* 0x000d8400010d7983 */ /* 0x000ee20000300800 */
[----:B------:R-:W-:-:S03]  /*178f0*/  IMAD.MOV.U32 R23, RZ, RZ, R12 ;  /* 0x000000ffff177224 */ /* 0x000fc600078e000c */
[----:B------:R-:W3:Y:S01]  /*17900*/  LDL.LU R12, [R1+0x110] ;  /* 0x00011000010c7983 */ /* 0x000ee20000300800 */
[----:B------:R-:W-:Y:S02]  /*17910*/  IMAD.MOV.U32 R25, RZ, RZ, R22 ;  /* 0x000000ffff197224 */ /* 0x000fe400078e0016 */
[----:B--2---:R-:W-:Y:S02]  /*17920*/  IMAD.MOV.U32 R22, RZ, RZ, R0 ;  /* 0x000000ffff167224 */ /* 0x004fe400078e0000 */
[----:B------:R-:W2:Y:S04]  /*17930*/  LDL.LU R0, [R1+0xd88] ;  /* 0x000d880001007983 */ /* 0x000ea80000300800 */
[----:B------:R-:W-:Y:S04]  /*17940*/  STL.64 [R1+0xb8], R24 ;  /* 0x0000b81801007387 */ /* 0x000fe80000100a00 */
[----:B------:R-:W-:Y:S04]  /*17950*/  STL.64 [R1+0x1128], R24 ;  /* 0x0011281801007387 */ /* 0x000fe80000100a00 */
[----:B------:R-:W-:Y:S04]  /*17960*/  STL.64 [R1+0xc0], R26 ;  /* 0x0000c01a01007387 */ /* 0x000fe80000100a00 */
[----:B------:R0:W-:Y:S04]  /*17970*/  STL.64 [R1+0x1130], R26 ;  /* 0x0011301a01007387 */ /* 0x0001e80000100a00 */
[----:B------:R-:W-:Y:S04]  /*17980*/  STL.64 [R1+0xc8], R20 ;  /* 0x0000c81401007387 */ /* 0x000fe80000100a00 */
[----:B------:R1:W-:Y:S04]  /*17990*/  STL.64 [R1+0x1138], R20 ;  /* 0x0011381401007387 */ /* 0x0003e80000100a00 */
[----:B------:R-:W-:Y:S04]  /*179a0*/  STL.64 [R1+0xd0], R22 ;  /* 0x0000d01601007387 */ /* 0x000fe80000100a00 */
[----:B------:R0:W-:Y:S01]  /*179b0*/  STL.64 [R1+0x1140], R22 ;  /* 0x0011401601007387 */ /* 0x0001e20000100a00 */
[----:B----4-:R-:W-:-:S02]  /*179c0*/  IMAD.MOV.U32 R35, RZ, RZ, R34 ;  /* 0x000000ffff237224 */ /* 0x010fc400078e0022 */
[----:B------:R-:W-:Y:S02]  /*179d0*/  IMAD.MOV.U32 R34, RZ, RZ, R30 ;  /* 0x000000ffff227224 */ /* 0x000fe400078e001e */
[----:B------:R-:W4:Y:S01]  /*179e0*/  LDL.LU R30, [R1+0x118] ;  /* 0x00011800011e7983 */ /* 0x000f220000300800 */
[----:B------:R-:W-:-:S03]  /*179f0*/  IMAD.MOV.U32 R47, RZ, RZ, R29 ;  /* 0x000000ffff2f7224 */ /* 0x000fc600078e001d */
[----:B------:R-:W4:Y:S01]  /*17a00*/  LDL.LU R29, [R1+0xd8c] ;  /* 0x000d8c00011d7983 */ /* 0x000f220000300800 */
[----:B------:R-:W-:-:S03]  /*17a10*/  IMAD.MOV.U32 R46, RZ, RZ, R28 ;  /* 0x000000ffff2e7224 */ /* 0x000fc600078e001c */
[----:B------:R-:W4:Y:S04]  /*17a20*/  LDL.LU R28, [R1+0x120] ;  /* 0x00012000011c7983 */ /* 0x000f280000300800 */
[----:B0-----:R-:W4:Y:S04]  /*17a30*/  LDL.LU R27, [R1+0xd90] ;  /* 0x000d9000011b7983 */ /* 0x001f280000300800 */
[----:B------:R-:W4:Y:S04]  /*17a40*/  LDL.LU R26, [R1+0x128] ;  /* 0x00012800011a7983 */ /* 0x000f280000300800 */
[----:B-1----:R-:W4:Y:S01]  /*17a50*/  LDL.LU R21, [R1+0xd94] ;  /* 0x000d940001157983 */ /* 0x002f220000300800 */
[----:B---3--:R-:W-:-:S03]  /*17a60*/  IMAD.MOV.U32 R39, RZ, RZ, R3 ;  /* 0x000000ffff277224 */ /* 0x008fc600078e0003 */
[----:B------:R-:W3:Y:S01]  /*17a70*/  LDL.LU R3, [R1+0x130] ;  /* 0x0001300001037983 */ /* 0x000ee20000300800 */
[----:B------:R-:W-:-:S03]  /*17a80*/  IMAD.MOV.U32 R38, RZ, RZ, R2 ;  /* 0x000000ffff267224 */ /* 0x000fc600078e0002 */
        /* <DEDUP_REMOVED lines=8> */
[----:B------:R-:W-:Y:S01]  /*17b10*/  STL.64 [R1+0x1310], R38 ;  /* 0x0013102601007387 */ /* 0x000fe20000100a00 */
[----:B------:R-:W-:-:S02]  /*17b20*/  IMAD.MOV.U32 R58, RZ, RZ, R15 ;  /* 0x000000ffff3a7224 */ /* 0x000fc400078e000f */
[----:B------:R-:W-:Y:S01]  /*17b30*/  IMAD.MOV.U32 R53, RZ, RZ, R14 ;  /* 0x000000ffff357224 */ /* 0x000fe200078e000e */
[----:B------:R-:W-:Y:S02]  /*17b40*/  MOV R52, R13 ;  /* 0x0000000d00347202 */ /* 0x000fe40000000f00 */
[----:B------:R-:W3:Y:S01]  /*17b50*/  LDL.LU R13, [R1+0x138] ;  /* 0x00013800010d7983 */ /* 0x000ee20000300800 */
[----:B------:R-:W-:-:S03]  /*17b60*/  IMAD.MOV.U32 R63, RZ, RZ, R12 ;  /* 0x000000ffff3f7224 */ /* 0x000fc600078e000c */
[----:B------:R-:W3:Y:S04]  /*17b70*/  LDL.LU R12, [R1+0xd9c] ;  /* 0x000d9c00010c7983 */ /* 0x000ee80000300800 */
[----:B------:R-:W3:Y:S04]  /*17b80*/  LDL.LU R15, [R1+0x140] ;  /* 0x00014000010f7983 */ /* 0x000ee80000300800 */
[----:B------:R-:W3:Y:S04]  /*17b90*/  LDL.LU R14, [R1+0xda0] ;  /* 0x000da000010e7983 */ /* 0x000ee80000300800 */
[----:B------:R-:W3:Y:S04]  /*17ba0*/  LDL.LU R25, [R1+0x148] ;  /* 0x0001480001197983 */ /* 0x000ee80000300800 */
[----:B------:R-:W3:Y:S04]  /*17bb0*/  LDL.LU R24, [R1+0xda4] ;  /* 0x000da40001187983 */ /* 0x000ee80000300800 */
[----:B------:R-:W3:Y:S01]  /*17bc0*/  LDL.LU R20, [R1+0x150] ;  /* 0x0001500001147983 */ /* 0x000ee20000300800 */
[----:B--2---:R-:W-:-:S03]  /*17bd0*/  IMAD.MOV.U32 R62, RZ, RZ, R0 ;  /* 0x000000ffff3e7224 */ /* 0x004fc600078e0000 */
[----:B------:R-:W2:Y:S01]  /*17be0*/  LDL.LU R0, [R1+0xda8] ;  /* 0x000da80001007983 */ /* 0x000ea20000300800 */
[----:B------:R-:W-:Y:S02]  /*17bf0*/  IMAD.MOV.U32 R22, RZ, RZ, R36 ;  /* 0x000000ffff167224 */ /* 0x000fe400078e0024 */
[----:B------:R-:W-:Y:S02]  /*17c00*/  IMAD.MOV.U32 R23, RZ, RZ, R37 ;  /* 0x000000ffff177224 */ /* 0x000fe400078e0025 */
[----:B------:R-:W-:-:S03]  /*17c10*/  IMAD.MOV.U32 R59, RZ, RZ, R31 ;  /* 0x000000ffff3b7224 */ /* 0x000fc600078e001f */
[----:B------:R-:W-:Y:S04]  /*17c20*/  STL.64 [R1+0xf8], R22 ;  /* 0x0000f81601007387 */ /* 0x000fe80000100a00 */
[----:B------:R1:W-:Y:S04]  /*17c30*/  STL.64 [R1+0x1318], R22 ;  /* 0x0013181601007387 */ /* 0x0003e80000100a00 */
[----:B------:R-:W-:Y:S04]  /*17c40*/  STL.64 [R1+0x100], R58 ;  /* 0x0001003a01007387 */ /* 0x000fe80000100a00 */
[----:B------:R-:W-:Y:S04]  /*17c50*/  STL.64 [R1+0x1320], R58 ;  /* 0x0013203a01007387 */ /* 0x000fe80000100a00 */
[----:B------:R-:W-:Y:S04]  /*17c60*/  STL.64 [R1+0x108], R52 ;  /* 0x0001083401007387 */ /* 0x000fe80000100a00 */
[----:B------:R-:W-:Y:S04]  /*17c70*/  STL.64 [R1+0x1328], R52 ;  /* 0x0013283401007387 */ /* 0x000fe80000100a00 */
[----:B------:R-:W-:Y:S04]  /*17c80*/  STL.64 [R1+0x110], R62 ;  /* 0x0001103e01007387 */ /* 0x000fe80000100a00 */
[----:B------:R-:W-:Y:S04]  /*17c90*/  STL.64 [R1+0x1330], R62 ;  /* 0x0013303e01007387 */ /* 0x000fe80000100a00 */
[----:B------:R-:W2:Y:S04]  /*17ca0*/  LDL.LU R36, [R1+0x158] ;  /* 0x0001580001247983 */ /* 0x000ea80000300800 */
[----:B0-----:R-:W2:Y:S04]  /*17cb0*/  LDL.LU R35, [R1+0xdac] ;  /* 0x000dac0001237983 */ /* 0x001ea80000300800 */
[----:B------:R-:W2:Y:S04]  /*17cc0*/  LDL.LU R34, [R1+0x160] ;  /* 0x0001600001227983 */ /* 0x000ea80000300800 */
[----:B-1----:R-:W2:Y:S04]  /*17cd0*/  LDL.LU R23, [R1+0xdb0] ;  /* 0x000db00001177983 */ /* 0x002ea80000300800 */
[----:B------:R-:W2:Y:S01]  /*17ce0*/  LDL.LU R22, [R1+0x168] ;  /* 0x0001680001167983 */ /* 0x000ea20000300800 */
[----:B----4-:R-:W-:-:S03]  /*17cf0*/  IMAD.MOV.U32 R68, RZ, RZ, R21 ;  /* 0x000000ffff447224 */ /* 0x010fc600078e0015 */
[----:B------:R-:W4:Y:S01]  /*17d00*/  LDL.LU R21, [R1+0xdb4] ;  /* 0x000db40001157983 */ /* 0x000f220000300800 */
[----:B------:R-:W-:Y:S02]  /*17d10*/  IMAD.MOV.U32 R70, RZ, RZ, R29 ;  /* 0x000000ffff467224 */ /* 0x000fe400078e001d */
[----:B------:R-:W-:Y:S02]  /*17d20*/  IMAD.MOV.U32 R71, RZ, RZ, R30 ;  /* 0x000000ffff477224 */ /* 0x000fe400078e001e */
[----:B------:R-:W-:Y:S02]  /*17d30*/  IMAD.MOV.U32 R72, RZ, RZ, R27 ;  /* 0x000000ffff487224 */ /* 0x000fe400078e001b */
[----:B------:R-:W-:Y:S02]  /*17d40*/  IMAD.MOV.U32 R73, RZ, RZ, R28 ;  /* 0x000000ffff497224 */ /* 0x000fe400078e001c */
[----:B------:R-:W-:Y:S02]  /*17d50*/  IMAD.MOV.U32 R69, RZ, RZ, R26 ;  /* 0x000000ffff457224 */ /* 0x000fe400078e001a */
[----:B---3--:R-:W-:-:S02]  /*17d60*/  IMAD.MOV.U32 R79, RZ, RZ, R3 ;  /* 0x000000ffff4f7224 */ /* 0x008fc400078e0003 */
        /* <DEDUP_REMOVED lines=11> */
[----:B------:R-:W3:Y:S04]  /*17e20*/  LDL.LU R33, [R1+0x178] ;  /* 0x0001780001217983 */ /* 0x000ee80000300800 */
[----:B------:R-:W3:Y:S04]  /*17e30*/  LDL.LU R32, [R1+0xdbc] ;  /* 0x000dbc0001207983 */ /* 0x000ee80000300800 */
[----:B------:R-:W3:Y:S04]  /*17e40*/  LDL.LU R31, [R1+0x180] ;  /* 0x00018000011f7983 */ /* 0x000ee80000300800 */
[----:B------:R-:W3:Y:S04]  /*17e50*/  LDL.LU R30, [R1+0xdc0] ;  /* 0x000dc000011e7983 */ /* 0x000ee80000300800 */
[----:B------:R-:W3:Y:S04]  /*17e60*/  LDL.LU R29, [R1+0x188] ;  /* 0x00018800011d7983 */ /* 0x000ee80000300800 */
[----:B------:R-:W3:Y:S01]  /*17e70*/  LDL.LU R28, [R1+0xdc4] ;  /* 0x000dc400011c7983 */ /* 0x000ee20000300800 */
[----:B------:R-:W-:-:S03]  /*17e80*/  IMAD.MOV.U32 R27, RZ, RZ, R20 ;  /* 0x000000ffff1b7224 */ /* 0x000fc600078e0014 */
[----:B------:R-:W3:Y:S01]  /*17e90*/  LDL.LU R20, [R1+0x190] ;  /* 0x0001900001147983 */ /* 0x000ee20000300800 */
[----:B--2---:R-:W-:-:S03]  /*17ea0*/  IMAD.MOV.U32 R26, RZ, RZ, R0 ;  /* 0x000000ffff1a7224 */ /* 0x004fc600078e0000 */
[----:B------:R-:W2:Y:S04]  /*17eb0*/  LDL.LU R0, [R1+0xdc8] ;  /* 0x000dc80001007983 */ /* 0x000ea80000300800 */
[----:B------:R-:W-:Y:S04]  /*17ec0*/  STL.64 [R1+0x138], R12 ;  /* 0x0001380c01007387 */ /* 0x000fe80000100a00 */
[----:B------:R-:W-:Y:S04]  /*17ed0*/  STL.64 [R1+0x1148], R12 ;  /* 0x0011480c01007387 */ /* 0x000fe80000100a00 */
[----:B------:R-:W-:Y:S04]  /*17ee0*/  STL.64 [R1+0x140], R14 ;  /* 0x0001400e01007387 */ /* 0x000fe80000100a00 */
[----:B------:R-:W-:Y:S04]  /*17ef0*/  STL.64 [R1+0x1150], R14 ;  /* 0x0011500e01007387 */ /* 0x000fe80000100a00 */
[----:B------:R-:W-:Y:S04]  /*17f00*/  STL.64 [R1+0x148], R24 ;  /* 0x0001481801007387 */ /* 0x000fe80000100a00 */
[----:B------:R-:W-:Y:S04]  /*17f10*/  STL.64 [R1+0x1358], R24 ;  /* 0x0013581801007387 */ /* 0x000fe80000100a00 */
[----:B------:R-:W-:Y:S04]  /*17f20*/  STL.64 [R1+0x150], R26 ;  /* 0x0001501a01007387 */ /* 0x000fe80000100a00 */
[----:B------:R0:W-:Y:S04]  /*17f30*/  STL.64 [R1+0x1360], R26 ;  /* 0x0013601a01007387 */ /* 0x0001e80000100a00 */
[----:B0-----:R-:W2:Y:S04]  /*17f40*/  LDL.LU R26, [R1+0x198] ;  /* 0x00019800011a7983 */ /* 0x001ea80000300800 */
[----:B------:R-:W2:Y:S04]  /*17f50*/  LDL.LU R25, [R1+0xdcc] ;  /* 0x000dcc0001197983 */ /* 0x000ea80000300800 */
[----:B------:R-:W2:Y:S01]  /*17f60*/  LDL.LU R24, [R1+0x1a0] ;  /* 0x0001a00001187983 */ /* 0x000ea20000300800 */
[----:B------:R-:W-:-:S02]  /*17f70*/  IMAD.MOV.U32 R40, RZ, RZ, R23 ;  /* 0x000000ffff287224 */ /* 0x000fc400078e0017 */
[----:B------:R-:W-:Y:S01]  /*17f80*/  IMAD.MOV.U32 R49, RZ, RZ, R22 ;  /* 0x000000ffff317224 */ /* 0x000fe200078e0016 */
[----:B------:R-:W2:Y:S04]  /*17f90*/  LDL.LU R23, [R1+0xdd0] ;  /* 0x000dd00001177983 */ /* 0x000ea80000300800 */
[----:B------:R-:W2:Y:S01]  /*17fa0*/  LDL.LU R22, [R1+0x1a8] ;  /* 0x0001a80001167983 */ /* 0x000ea20000300800 */
[----:B----4-:R-:W-:-:S03]  /*17fb0*/  IMAD.MOV.U32 R48, RZ, RZ, R21 ;  /* 0x000000ffff307224 */ /* 0x010fc600078e0015 */
[----:B------:R-:W4:Y:S01]  /*17fc0*/  LDL.LU R21, [R1+0xdd4] ;  /* 0x000dd40001157983 */ /* 0x000f220000300800 */
[----:B------:R-:W-:Y:S01]  /*17fd0*/  MOV R37, R36 ;  /* 0x0000002400257202 */ /* 0x000fe20000000f00 */
[----:B------:R-:W-:Y:S02]  /*17fe0*/  IMAD.MOV.U32 R36, RZ, RZ, R35 ;  /* 0x000000ffff247224 */ /* 0x000fe400078e0023 */
[----:B------:R-:W-:Y:S02]  /*17ff0*/  IMAD.MOV.U32 R41, RZ, RZ, R34 ;  /* 0x000000ffff297224 */ /* 0x000fe400078e0022 */
[----:B---3--:R-:W-:Y:S02]  /*18000*/  IMAD.MOV.U32 R51, RZ, RZ, R3 ;  /* 0x000000ffff337224 */ /* 0x008fe400078e0003 */
        /* <DEDUP_REMOVED lines=21> */
[----:B--2---:R-:W-:-:S03]  /*18160*/  MOV R64, R0 ;  /* 0x0000000000407202 */ /* 0x004fc60000000f00 */
[----:B------:R-:W2:Y:S01]  /*18170*/  LDL.LU R0, [R1+0xc48] ;  /* 0x000c480001007983 */ /* 0x000ea20000300800 */
[----:B------:R-:W-:Y:S02]  /*18180*/  IMAD.MOV.U32 R13, RZ, RZ, R33 ;  /* 0x000000ffff0d7224 */ /* 0x000fe400078e0021 */
[----:B------:R-:W-:Y:S01]  /*18190*/  IMAD.MOV.U32 R65, RZ, RZ, R20 ;  /* 0x000000ffff417224 */ /* 0x000fe200078e0014 */
[----:B------:R-:W2:Y:S04]  /*181a0*/  LDL.LU R27, [R1+0x278] ;  /* 0x00027800011b7983 */ /* 0x000ea80000300800 */
[----:B------:R-:W2:Y:S04]  /*181b0*/  LDL.LU R20, [R1+0xc08] ;  /* 0x000c080001147983 */ /* 0x000ea80000300800 */
[----:B------:R-:W-:Y:S04]  /*181c0*/  STL.64 [R1+0x178], R12 ;  /* 0x0001780c01007387 */ /* 0x000fe80000100a00 */
[----:B------:R-:W-:Y:S04]  /*181d0*/  STL.64 [R1+0x1388], R12 ;  /* 0x0013880c01007387 */ /* 0x000fe80000100a00 */
[----:B------:R-:W-:Y:S04]  /*181e0*/  STL.64 [R1+0x180], R60 ;  /* 0x0001803c01007387 */ /* 0x000fe80000100a00 */
[----:B------:R-:W-:Y:S04]  /*181f0*/  STL.64 [R1+0x1390], R60 ;  /* 0x0013903c01007387 */ /* 0x000fe80000100a00 */
[----:B------:R-:W-:Y:S04]  /*18200*/  STL.64 [R1+0x188], R14 ;  /* 0x0001880e01007387 */ /* 0x000fe80000100a00 */
[----:B------:R0:W-:Y:S04]  /*18210*/  STL.64 [R1+0x1398], R14 ;  /* 0x0013980e01007387 */ /* 0x0001e80000100a00 */
[----:B------:R-:W-:Y:S04]  /*18220*/  STL.64 [R1+0x190], R64 ;  /* 0x0001904001007387 */ /* 0x000fe80000100a00 */
[----:B------:R-:W-:Y:S01]  /*18230*/  STL.64 [R1+0x13a0], R64 ;  /* 0x0013a04001007387 */ /* 0x000fe20000100a00 */
[----:B------:R-:W-:-:S03]  /*18240*/  IMAD.MOV.U32 R45, RZ, RZ, R26 ;  /* 0x000000ffff2d7224 */ /* 0x000fc600078e001a */
[----:B------:R-:W2:Y:S01]  /*18250*/  LDL.LU R26, [R1+0x288] ;  /* 0x00028800011a7983 */ /* 0x000ea20000300800 */
[----:B------:R-:W-:-:S03]  /*18260*/  IMAD.MOV.U32 R44, RZ, RZ, R25 ;  /* 0x000000ffff2c7224 */ /* 0x000fc600078e0019 */
[----:B0-----:R-:W2:Y:S01]  /*18270*/  LDL.LU R15, [R1+0xc10] ;  /* 0x000c1000010f7983 */ /* 0x001ea20000300800 */
[----:B------:R-:W-:-:S03]  /*18280*/  IMAD.MOV.U32 R55, RZ, RZ, R24 ;  /* 0x000000ffff377224 */ /* 0x000fc600078e0018 */
[----:B------:R-:W2:Y:S04]  /*18290*/  LDL.LU R25, [R1+0x290] ;  /* 0x0002900001197983 */ /* 0x000ea80000300800 */
[----:B------:R-:W2:Y:S04]  /*182a0*/  LDL.LU R14, [R1+0xc14] ;  /* 0x000c1400010e7983 */ /* 0x000ea80000300800 */
[----:B------:R-:W2:Y:S01]  /*182b0*/  LDL.LU R24, [R1+0x298] ;  /* 0x0002980001187983 */ /* 0x000ea20000300800 */
[----:B------:R-:W-:-:S03]  /*182c0*/  IMAD.MOV.U32 R54, RZ, RZ, R23 ;  /* 0x000000ffff367224 */ /* 0x000fc600078e0017 */
[----:B------:R-:W2:Y:S01]  /*182d0*/  LDL.LU R13, [R1+0xbf8] ;  /* 0x000bf800010d7983 */ /* 0x000ea20000300800 */
[----:B------:R-:W-:-:S03]  /*182e0*/  IMAD.MOV.U32 R81, RZ, RZ, R22 ;  /* 0x000000ffff517224 */ /* 0x000fc600078e0016 */
[----:B------:R-:W2:Y:S01]  /*182f0*/  LDL.LU R23, [R1+0x2a0] ;  /* 0x0002a00001177983 */ /* 0x000ea20000300800 */
[----:B----4-:R-:W-:-:S03]  /*18300*/  IMAD.MOV.U32 R80, RZ, RZ, R21 ;  /* 0x000000ffff507224 */ /* 0x010fc600078e0015 */
[----:B------:R-:W4:Y:S04]  /*18310*/  LDL.LU R22, [R1+0xbfc] ;  /* 0x000bfc0001167983 */ /* 0x000f280000300800 */
[----:B------:R-:W4:Y:S04]  /*18320*/  LDL.LU R21, [R1+0x2a8] ;  /* 0x0002a80001157983 */ /* 0x000f280000300800 */
[----:B------:R-:W4:Y:S01]  /*18330*/  LDL.LU R12, [R1+0xc00] ;  /* 0x000c0000010c7983 */ /* 0x000f220000300800 */
[----:B---3--:R-:W-:-:S03]  /*18340*/  IMAD.MOV.U32 R75, RZ, RZ, R3 ;  /* 0x000000ffff4b7224 */ /* 0x008fc600078e0003 */
[----:B------:R-:W3:Y:S01]  /*18350*/  LDL.LU R3, [R1+0x2b0] ;  /* 0x0002b00001037983 */ /* 0x000ee20000300800 */
[----:B------:R-:W-:-:S03]  /*18360*/  IMAD.MOV.U32 R74, RZ, RZ, R2 ;  /* 0x000000ffff4a7224 */ /* 0x000fc600078e0002 */
[----:B------:R-:W3:Y:S04]  /*18370*/  LDL.LU R2, [R1+0xc04] ;  /* 0x000c040001027983 */ /* 0x000ee80000300800 */
[----:B------:R-:W-:Y:S04]  /*18380*/  STL.64 [R1+0x198], R44 ;  /* 0x0001982c01007387 */ /* 0x000fe80000100a00 */
[----:B------:R-:W-:Y:S04]  /*18390*/  STL.64 [R1+0x13b0], R44 ;  /* 0x0013b02c01007387 */ /* 0x000fe80000100a00 */
[----:B------:R-:W-:Y:S04]  /*183a0*/  STL.64 [R1+0x1a0], R54 ;  /* 0x0001a03601007387 */ /* 0x000fe80000100a00 */
[----:B------:R-:W-:Y:S04]  /*183b0*/  STL [R1+0x1480], R54 ;  /* 0x0014803601007387 */ /* 0x000fe80000100800 */
[----:B------:R-:W-:Y:S04]  /*183c0*/  STL [R1+0x13b8], R55 ;  /* 0x0013b83701007387 */ /* 0x000fe80000100800 */
[----:B------:R-:W-:Y:S04]  /*183d0*/  STL.64 [R1+0x1a8], R80 ;  /* 0x0001a85001007387 */ /* 0x000fe80000100a00 */
[----:B------:R-:W-:Y:S04]  /*183e0*/  STL.64 [R1+0x13c0], R80 ;  /* 0x0013c05001007387 */ /* 0x000fe80000100a00 */
[----:B------:R-:W-:Y:S04]  /*183f0*/  STL.64 [R1+0x1b0], R74 ;  /* 0x0001b04a01007387 */ /* 0x000fe80000100a00 */
[----:B------:R-:W-:Y:S01]  /*18400*/  STL.64 [R1+0x13c8], R74 ;  /* 0x0013c84a01007387 */ /* 0x000fe20000100a00 */
[----:B--2---:R-:W-:-:S03]  /*18410*/  MOV R82, R0 ;  /* 0x0000000000527202 */ /* 0x004fc60000000f00 */
[----:B------:R-:W2:Y:S01]  /*18420*/  LDL.LU R0, [R1+0x2c8] ;  /* 0x0002c80001007983 */ /* 0x000ea20000300800 */
[----:B------:R-:W-:Y:S02]  /*18430*/  IMAD.MOV.U32 R56, RZ, RZ, R31 ;  /* 0x000000ffff387224 */ /* 0x000fe400078e001f */
[----:B------:R-:W-:Y:S02]  /*18440*/  IMAD.MOV.U32 R57, RZ, RZ, R32 ;  /* 0x000000ffff397224 */ /* 0x000fe400078e0020 */
[----:B------:R-:W-:Y:S02]  /*18450*/  IMAD.MOV.U32 R76, RZ, RZ, R29 ;  /* 0x000000ffff4c7224 */ /* 0x000fe400078e001d */
[----:B------:R-:W-:Y:S02]  /*18460*/  IMAD.MOV.U32 R77, RZ, RZ, R30 ;  /* 0x000000ffff4d7224 */ /* 0x000fe400078e001e */
[----:B------:R-:W-:Y:S02]  /*18470*/  IMAD.MOV.U32 R66, RZ, RZ, R20 ;  /* 0x000000ffff427224 */ /* 0x000fe400078e0014 */
[----:B------:R-:W-:Y:S01]  /*18480*/  IMAD.MOV.U32 R83, RZ, RZ, R28 ;  /* 0x000000ffff537224 */ /* 0x000fe200078e001c */
[----:B------:R-:W2:Y:S01]  /*18490*/  LDL.LU R20, [R1+0x2d0] ;  /* 0x0002d00001147983 */ /* 0x000ea20000300800 */
[----:B------:R-:W-:-:S03]  /*184a0*/  IMAD.MOV.U32 R67, RZ, RZ, R27 ;  /* 0x000000ffff437224 */ /* 0x000fc600078e001b */
[----:B------:R-:W-:Y:S04]  /*184b0*/  STL.64 [R1+0x218], R56 ;  /* 0x0002183801007387 */ /* 0x000fe80000100a00 */
[----:B------:R-:W-:Y:S04]  /*184c0*/  STL.64 [R1+0x13d0], R56 ;  /* 0x0013d03801007387 */ /* 0x000fe80000100a00 */
[----:B------:R-:W-:Y:S04]  /*184d0*/  STL.64 [R1+0x228], R76 ;  /* 0x0002284c01007387 */ /* 0x000fe80000100a00 */
[----:B------:R-:W-:Y:S04]  /*184e0*/  STL.64 [R1+0x13d8], R76 ;  /* 0x0013d84c01007387 */ /* 0x000fe80000100a00 */
[----:B------:R-:W-:Y:S04]  /*184f0*/  STL.64 [R1+0x230], R82 ;  /* 0x0002305201007387 */ /* 0x000fe80000100a00 */
[----:B------:R-:W-:Y:S01]  /*18500*/  STL.64 [R1+0x13e0], R82 ;  /* 0x0013e05201007387 */ /* 0x000fe20000100a00 */
[----:B------:R-:W-:-:S02]  /*18510*/  IMAD.MOV.U32 R85, RZ, RZ, R26 ;  /* 0x000000ffff557224 */ /* 0x000fc400078e001a */
[----:B------:R-:W-:Y:S02]  /*18520*/  IMAD.MOV.U32 R84, RZ, RZ, R15 ;  /* 0x000000ffff547224 */ /* 0x000fe400078e000f */
[----:B------:R-:W2:Y:S01]  /*18530*/  LDL.LU R15, [R1+0x2d8] ;  /* 0x0002d800010f7983 */ /* 0x000ea20000300800 */
[----:B------:R-:W-:Y:S02]  /*18540*/  IMAD.MOV.U32 R33, RZ, RZ, R25 ;  /* 0x000000ffff217224 */ /* 0x000fe400078e0019 */
[----:B------:R-:W-:Y:S02]  /*18550*/  IMAD.MOV.U32 R32, RZ, RZ, R14 ;  /* 0x000000ffff207224 */ /* 0x000fe400078e000e */
[----:B------:R-:W2:Y:S01]  /*18560*/  LDL.LU R14, [R1+0x2e0] ;  /* 0x0002e000010e7983 */ /* 0x000ea20000300800 */
[----:B------:R-:W-:-:S03]  /*18570*/  IMAD.MOV.U32 R35, RZ, RZ, R24 ;  /* 0x000000ffff237224 */ /* 0x000fc600078e0018 */
[----:B------:R-:W-:Y:S01]  /*18580*/  STL.64 [R1+0x278], R66 ;  /* 0x0002784201007387 */ /* 0x000fe20000100a00 */
[----:B------:R-:W-:-:S03]  /*18590*/  IMAD.MOV.U32 R34, RZ, RZ, R13 ;  /* 0x000000ffff227224 */ /* 0x000fc600078e000d */
[----:B------:R-:W-:Y:S04]  /*185a0*/  STL.64 [R1+0x13e8], R66 ;  /* 0x0013e84201007387 */ /* 0x000fe80000100a00 */
[----:B------:R-:W2:Y:S04]  /*185b0*/  LDL.LU R13, [R1+0x2e8] ;  /* 0x0002e800010d7983 */ /* 0x000ea80000300800 */
[----:B------:R-:W-:Y:S04]  /*185c0*/  STL.64 [R1+0x288], R84 ;  /* 0x0002885401007387 */ /* 0x000fe80000100a00 */
[----:B------:R-:W-:Y:S04]  /*185d0*/  STL.64 [R1+0x13f0], R84 ;  /* 0x0013f05401007387 */ /* 0x000fe80000100a00 */
[----:B------:R-:W-:Y:S01]  /*185e0*/  STL.64 [R1+0x290], R32 ;  /* 0x0002902001007387 */ /* 0x000fe20000100a00 */
[----:B----4-:R-:W-:-:S03]  /*185f0*/  IMAD.MOV.U32 R38, RZ, RZ, R12 ;  /* 0x000000ffff267224 */ /* 0x010fc600078e000c */
[----:B------:R-:W-:Y:S04]  /*18600*/  STL.64 [R1+0x13f8], R32 ;  /* 0x0013f82001007387 */ /* 0x000fe80000100a00 */
[----:B------:R-:W-:Y:S04]  /*18610*/  STL.64 [R1+0x298], R34 ;  /* 0x0002982201007387 */ /* 0x000fe80000100a00 */
[----:B------:R-:W-:Y:S04]  /*18620*/  STL.64 [R1+0x1400], R34 ;  /* 0x0014002201007387 */ /* 0x000fe80000100a00 */
[----:B------:R-:W4:Y:S01]  /*18630*/  LDL.LU R12, [R1+0x2f0] ;  /* 0x0002f000010c7983 */ /* 0x000f220000300800 */
[----:B------:R-:W-:-:S02]  /*18640*/  IMAD.MOV.U32 R46, RZ, RZ, R22 ;  /* 0x000000ffff2e7224 */ /* 0x000fc400078e0016 */
[----:B------:R-:W-:Y:S01]  /*18650*/  IMAD.MOV.U32 R47, RZ, RZ, R23 ;  /* 0x000000ffff2f7224 */ /* 0x000fe200078e0017 */
[----:B---3--:R-:W-:Y:S01]  /*18660*/  MOV R22, R2 ;  /* 0x0000000200167202 */ /* 0x008fe20000000f00 */
[----:B------:R-:W-:Y:S02]  /*18670*/  IMAD.MOV.U32 R23, RZ, RZ, R3 ;  /* 0x000000ffff177224 */ /* 0x000fe400078e0003 */
[----:B------:R-:W3:Y:S04]  /*18680*/  LDL.LU R3, [R1+0x2f8] ;  /* 0x0002f80001037983 */ /* 0x000ee80000300800 */
[----:B------:R-:W3:Y:S04]  /*18690*/  LDL.LU R2, [R1+0x300] ;  /* 0x0003000001027983 */ /* 0x000ee80000300800 */
[----:B------:R-:W-:Y:S04]  /*186a0*/  STL.64 [R1+0x2a0], R46 ;  /* 0x0002a02e01007387 */ /* 0x000fe80000100a00 */
[----:B------:R-:W-:Y:S01]  /*186b0*/  STL.64 [R1+0x1408], R46 ;  /* 0x0014082e01007387 */ /* 0x000fe20000100a00 */
[----:B--2---:R-:W-:-:S03]  /*186c0*/  IMAD.MOV.U32 R58, RZ, RZ, R0 ;  /* 0x000000ffff3a7224 */ /* 0x004fc600078e0000 */
[----:B------:R-:W2:Y:S01]  /*186d0*/  LDL.LU R0, [R1+0x308] ;  /* 0x0003080001007983 */ /* 0x000ea20000300800 */
[----:B------:R-:W-:Y:S02]  /*186e0*/  IMAD.MOV.U32 R39, RZ, RZ, R21 ;  /* 0x000000ffff277224 */ /* 0x000fe400078e0015 */
[----:B------:R-:W-:Y:S01]  /*186f0*/  IMAD.MOV.U32 R59, RZ, RZ, R5 ;  /* 0x000000ffff3b7224 */ /* 0x000fe200078e0005 */
[----:B------:R-:W-:Y:S01]  /*18700*/  STL [R1+0x1580], R5 ;  /* 0x0015800501007387 */ /* 0x000fe20000100800 */
[----:B------:R-:W-:-:S03]  /*18710*/  IMAD.MOV.U32 R53, RZ, RZ, R6 ;  /* 0x000000ffff357224 */ /* 0x000fc600078e0006 */
[----:B------:R-:W-:Y:S01]  /*18720*/  STL.64 [R1+0x2a8], R38 ;  /* 0x0002a82601007387 */ /* 0x000fe20000100a00 */
[----:B------:R-:W-:-:S03]  /*18730*/  IMAD.MOV.U32 R52, RZ, RZ, R20 ;  /* 0x000000ffff347224 */ /* 0x000fc600078e0014 */
[----:B------:R-:W-:Y:S04]  /*18740*/  STL.64 [R1+0x1410], R38 ;  /* 0x0014102601007387 */ /* 0x000fe80000100a00 */
[----:B------:R-:W-:Y:S04]  /*18750*/  STL.64 [R1+0x2b0], R22 ;  /* 0x0002b01601007387 */ /* 0x000fe80000100a00 */
[----:B------:R0:W-:Y:S04]  /*18760*/  STL.64 [R1+0x1418], R22 ;  /* 0x0014181601007387 */ /* 0x0001e80000100a00 */
[----:B------:R-:W-:Y:S04]  /*18770*/  STL.64 [R1+0x2c8], R58 ;  /* 0x0002c83a01007387 */ /* 0x000fe80000100a00 */
[----:B------:R-:W-:Y:S04]  /*18780*/  STL.64 [R1+0x1420], R58 ;  /* 0x0014203a01007387 */ /* 0x000fe80000100a00 */
[----:B------:R1:W-:Y:S01]  /*18790*/  STL.64 [R1+0x1428], R6 ;  /* 0x0014280601007387 */ /* 0x0003e20000100a00 */
[----:B------:R-:W-:-:S03]  /*187a0*/  IMAD.MOV.U32 R21, RZ, RZ, R7 ;  /* 0x000000ffff157224 */ /* 0x000fc600078e0007 */
[----:B0-----:R-:W2:Y:S01]  /*187b0*/  LDL.LU R22, [R1+0x310] ;  /* 0x0003100001167983 */ /* 0x001ea20000300800 */
[----:B------:R-:W-:-:S03]  /*187c0*/  IMAD.MOV.U32 R63, RZ, RZ, R8 ;  /* 0x000000ffff3f7224 */ /* 0x000fc600078e0008 */
[----:B------:R-:W-:Y:S04]  /*187d0*/  STL.64 [R1+0x2d0], R52 ;  /* 0x0002d03401007387 */ /* 0x000fe80000100a00 */
[----:B------:R-:W-:Y:S01]  /*187e0*/  STL.64 [R1+0x1430], R52 ;  /* 0x0014303401007387 */ /* 0x000fe20000100a00 */
[----:B------:R-:W-:Y:S02]  /*187f0*/  IMAD.MOV.U32 R20, RZ, RZ, R15 ;  /* 0x000000ffff147224 */ /* 0x000fe400078e000f */
[----:B------:R-:W-:Y:S02]  /*18800*/  IMAD.MOV.U32 R71, RZ, RZ, R9 ;  /* 0x000000ffff477224 */ /* 0x000fe400078e0009 */
[----:B------:R-:W-:Y:S02]  /*18810*/  IMAD.MOV.U32 R62, RZ, RZ, R14 ;  /* 0x000000ffff3e7224 */ /* 0x000fe400078e000e */
[----:B------:R-:W2:Y:S04]  /*18820*/  LDL.LU R14, [R1+0x318] ;  /* 0x00031800010e7983 */ /* 0x000ea80000300800 */
[----:B------:R-:W2:Y:S04]  /*18830*/  LDL.LU R8, [R1+0x1b8] ;  /* 0x0001b80001087983 */ /* 0x000ea80000300800 */
[----:B-1----:R-:W2:Y:S01]  /*18840*/  LDL.LU R7, [R1+0x320] ;  /* 0x0003200001077983 */ /* 0x002ea20000300800 */
[----:B------:R-:W-:-:S03]  /*18850*/  IMAD.MOV.U32 R70, RZ, RZ, R13 ;  /* 0x000000ffff467224 */ /* 0x000fc600078e000d */
[----:B------:R-:W2:Y:S01]  /*18860*/  LDL.LU R6, [R1+0x1bc] ;  /* 0x0001bc0001067983 */ /* 0x000ea20000300800 */
[----:B------:R-:W-:-:S03]  /*18870*/  IMAD.MOV.U32 R73, RZ, RZ, R10 ;  /* 0x000000ffff497224 */ /* 0x000fc600078e000a */
[----:B------:R-:W2:Y:S04]  /*18880*/  LDL.LU R5, [R1+0x328] ;  /* 0x0003280001057983 */ /* 0x000ea80000300800 */
[----:B------:R-:W-:Y:S04]  /*18890*/  STL.64 [R1+0x2d8], R20 ;  /* 0x0002d81401007387 */ /* 0x000fe80000100a00 */
[----:B------:R0:W-:Y:S04]  /*188a0*/  STL.64 [R1+0x1438], R20 ;  /* 0x0014381401007387 */ /* 0x0001e80000100a00 */
[----:B------:R-:W-:Y:S04]  /*188b0*/  STL.64 [R1+0x2e0], R62 ;  /* 0x0002e03e01007387 */ /* 0x000fe80000100a00 */
[----:B------:R-:W-:Y:S01]  /*188c0*/  STL.64 [R1+0x1440], R62 ;  /* 0x0014403e01007387 */ /* 0x000fe20000100a00 */
[----:B----4-:R-:W-:-:S03]  /*188d0*/  IMAD.MOV.U32 R72, RZ, RZ, R12 ;  /* 0x000000ffff487224 */ /* 0x010fc600078e000c */
[----:B------:R-:W-:Y:S04]  /*188e0*/  STL.64 [R1+0x2e8], R70 ;  /* 0x0002e84601007387 */ /* 0x000fe80000100a00 */
[----:B------:R-:W-:Y:S04]  /*188f0*/  STL.64 [R1+0x1448], R70 ;  /* 0x0014484601007387 */ /* 0x000fe80000100a00 */
[----:B------:R-:W-:Y:S04]  /*18900*/  STL.64 [R1+0x2f0], R72 ;  /* 0x0002f04801007387 */ /* 0x000fe80000100a00 */
[----:B------:R-:W-:Y:S04]  /*18910*/  STL.64 [R1+0x1450], R72 ;  /* 0x0014504801007387 */ /* 0x000fe80000100a00 */
[----:B0-----:R-:W4:Y:S04]  /*18920*/  LDL.LU R21, [R1+0x1c0] ;  /* 0x0001c00001157983 */ /* 0x001f280000300800 */
[----:B------:R-:W4:Y:S01]  /*18930*/  LDL.LU R20, [R1+0x330] ;  /* 0x0003300001147983 */ /* 0x000f220000300800 */
[----:B---3--:R-:W-:-:S03]  /*18940*/  MOV R68, R3 ;  /* 0x0000000300447202 */ /* 0x008fc60000000f00 */
[----:B------:R-:W3:Y:S01]  /*18950*/  LDL.LU R15, [R1+0x1c4] ;  /* 0x0001c400010f7983 */ /* 0x000ee20000300800 */
[----:B------:R-:W-:-:S03]  /*18960*/  IMAD.MOV.U32 R78, RZ, RZ, R2 ;  /* 0x000000ffff4e7224 */ /* 0x000fc600078e0002 */
[----:B------:R-:W3:Y:S01]  /*18970*/  LDL.LU R13, [R1+0x338] ;  /* 0x00033800010d7983 */ /* 0x000ee20000300800 */
[----:B------:R-:W-:-:S03]  /*18980*/  IMAD.MOV.U32 R79, RZ, RZ, R16 ;  /* 0x000000ffff4f7224 */ /* 0x000fc600078e0010 */
[----:B------:R-:W3:Y:S04]  /*18990*/  LDL.LU R12, [R1+0x1c8] ;  /* 0x0001c800010c7983 */ /* 0x000ee80000300800 */
[----:B------:R-:W3:Y:S04]  /*189a0*/  LDL.LU R3, [R1+0x340] ;  /* 0x0003400001037983 */ /* 0x000ee80000300800 */
[----:B------:R-:W3:Y:S01]  /*189b0*/  LDL.LU R2, [R1+0x1cc] ;  /* 0x0001cc0001027983 */ /* 0x000ee20000300800 */
[----:B--2---:R-:W-:-:S03]  /*189c0*/  IMAD.MOV.U32 R16, RZ, RZ, R0 ;  /* 0x000000ffff107224 */ /* 0x004fc600078e0000 */
[----:B------:R-:W2:Y:S01]  /*189d0*/  LDL.LU R0, [R1+0x348] ;  /* 0x0003480001007983 */ /* 0x000ea20000300800 */
[----:B------:R-:W-:Y:S02]  /*189e0*/  IMAD.MOV.U32 R69, RZ, RZ, R11 ;  /* 0x000000ffff457224 */ /* 0x000fe400078e000b */
[----:B------:R-:W-:-:S03]  /*189f0*/  IMAD.MOV.U32 R25, RZ, RZ, R18 ;  /* 0x000000ffff197224 */ /* 0x000fc600078e0012 */
[----:B------:R-:W-:Y:S04]  /*18a00*/  STL.64 [R1+0x2f8], R68 ;  /* 0x0002f84401007387 */ /* 0x000fe80000100a00 */
[----:B------:R-:W-:Y:S04]  /*18a10*/  STL.64 [R1+0x1458], R68 ;  /* 0x0014584401007387 */ /* 0x000fe80000100a00 */
[----:B------:R-:W-:Y:S04]  /*18a20*/  STL.64 [R1+0x300], R78 ;  /* 0x0003004e01007387 */ /* 0x000fe80000100a00 */
[----:B------:R-:W-:Y:S04]  /*18a30*/  STL.64 [R1+0x1460], R78 ;  /* 0x0014604e01007387 */ /* 0x000fe80000100a00 */
[----:B------:R-:W-:Y:S04]  /*18a40*/  STL.64 [R1+0x308], R16 ;  /* 0x0003081001007387 */ /* 0x000fe80000100a00 */
[----:B------:R-:W-:Y:S04]  /*18a50*/  STL.64 [R1+0x1468], R16 ;  /* 0x0014681001007387 */ /* 0x000fe80000100a00 */
[----:B------:R0:W-:Y:S01]  /*18a60*/  STL.64 [R1+0x1470], R18 ;  /* 0x0014701201007387 */ /* 0x0001e20000100a00 */
[----:B------:R-:W-:-:S05]  /*18a70*/  IMAD.MOV.U32 R24, RZ, RZ, R22 ;  /* 0x000000ffff187224 */ /* 0x000fca00078e0016 */
[----:B------:R-:W-:Y:S04]  /*18a80*/  STL.64 [R1+0x310], R24 ;  /* 0x0003101801007387 */ /* 0x000fe80000100a00 */
[----:B------:R-:W-:Y:S01]  /*18a90*/  STL.64 [R1+0x1478], R24 ;  /* 0x0014781801007387 */ /* 0x000fe20000100a00 */
[----:B------:R-:W-:Y:S02]  /*18aa0*/  IMAD.MOV.U32 R27, RZ, RZ, R19 ;  /* 0x000000ffff1b7224 */ /* 0x000fe400078e0013 */
[----:B------:R-:W-:Y:S02]  /*18ab0*/  IMAD.MOV.U32 R26, RZ, RZ, R14 ;  /* 0x000000ffff1a7224 */ /* 0x000fe400078e000e */
[----:B------:R-:W2:Y:S01]  /*18ac0*/  LDL.LU R14, [R1+0x1d0] ;  /* 0x0001d000010e7983 */ /* 0x000ea20000300800 */
[----:B------:R-:W-:-:S03]  /*18ad0*/  IMAD.MOV.U32 R37, RZ, RZ, R8 ;  /* 0x000000ffff257224 */ /* 0x000fc600078e0008 */
[----:B------:R-:W2:Y:S01]  /*18ae0*/  LDL.LU R11, [R1+0x350] ;  /* 0x00035000010b7983 */ /* 0x000ea20000300800 */
[----:B------:R-:W-:-:S03]  /*18af0*/  IMAD.MOV.U32 R36, RZ, RZ, R7 ;  /* 0x000000ffff247224 */ /* 0x000fc600078e0007 */
[----:B------:R-:W2:Y:S01]  /*18b00*/  LDL.LU R10, [R1+0x1d4] ;  /* 0x0001d400010a7983 */ /* 0x000ea20000300800 */
[----:B------:R-:W-:-:S03]  /*18b10*/  IMAD.MOV.U32 R41, RZ, RZ, R6 ;  /* 0x000000ffff297224 */ /* 0x000fc600078e0006 */
[----:B------:R-:W2:Y:S01]  /*18b20*/  LDL.LU R9, [R1+0x358] ;  /* 0x0003580001097983 */ /* 0x000ea20000300800 */
[----:B------:R-:W-:-:S03]  /*18b30*/  IMAD.MOV.U32 R40, RZ, RZ, R5 ;  /* 0x000000ffff287224 */ /* 0x000fc600078e0005 */
[----:B------:R-:W2:Y:S04]  /*18b40*/  LDL.LU R8, [R1+0x1d8] ;  /* 0x0001d80001087983 */ /* 0x000ea80000300800 */
[----:B------:R-:W2:Y:S04]  /*18b50*/  LDL.LU R7, [R1+0x360] ;  /* 0x0003600001077983 */ /* 0x000ea80000300800 */
[----:B------:R-:W2:Y:S04]  /*18b60*/  LDL.LU R6, [R1+0x1dc] ;  /* 0x0001dc0001067983 */ /* 0x000ea80000300800 */
[----:B------:R-:W2:Y:S04]  /*18b70*/  LDL.LU R5, [R1+0x368] ;  /* 0x0003680001057983 */ /* 0x000ea80000300800 */
[----:B------:R-:W-:Y:S04]  /*18b80*/  STL.64 [R1+0x318], R26 ;  /* 0x0003181a01007387 */ /* 0x000fe80000100a00 */
[----:B------:R-:W-:Y:S04]  /*18b90*/  STL.64 [R1+0x1488], R26 ;  /* 0x0014881a01007387 */ /* 0x000fe80000100a00 */
[----:B------:R-:W-:Y:S04]  /*18ba0*/  STL.64 [R1+0x320], R36 ;  /* 0x0003202401007387 */ /* 0x000fe80000100a00 */
[----:B------:R-:W-:Y:S04]  /*18bb0*/  STL.64 [R1+0x1490], R36 ;  /* 0x0014902401007387 */ /* 0x000fe80000100a00 */
[----:B------:R-:W-:Y:S01]  /*18bc0*/  STL.64 [R1+0x328], R40 ;  /* 0x0003282801007387 */ /* 0x000fe20000100a00 */
[----:B----4-:R-:W-:Y:S01]  /*18bd0*/  MOV R49, R21 ;  /* 0x0000001500317202 */ /* 0x010fe20000000f00 */
[----:B------:R-:W-:-:S02]  /*18be0*/  IMAD.MOV.U32 R48, RZ, RZ, R20 ;  /* 0x000000ffff307224 */ /* 0x000fc400078e0014 */
[----:B------:R-:W-:Y:S04]  /*18bf0*/  STL.64 [R1+0x1498], R40 ;  /* 0x0014982801007387 */ /* 0x000fe80000100a00 */
[----:B------:R-:W-:Y:S04]  /*18c00*/  STL.64 [R1+0x330], R48 ;  /* 0x0003303001007387 */ /* 0x000fe80000100a00 */
[----:B------:R-:W-:Y:S04]  /*18c10*/  STL.64 [R1+0x14a0], R48 ;  /* 0x0014a03001007387 */ /* 0x000fe80000100a00 */
[----:B------:R-:W4:Y:S04]  /*18c20*/  LDL.LU R20, [R1+0x1e0] ;  /* 0x0001e00001147983 */ /* 0x000f280000300800 */
[----:B0-----:R-:W4:Y:S04]  /*18c30*/  LDL.LU R19, [R1+0x370] ;  /* 0x0003700001137983 */ /* 0x001f280000300800 */
[----:B------:R-:W4:Y:S04]  /*18c40*/  LDL.LU R18, [R1+0x1e4] ;  /* 0x0001e40001127983 */ /* 0x000f280000300800 */
[----:B------:R-:W4:Y:S04]  /*18c50*/  LDL.LU R17, [R1+0x378] ;  /* 0x0003780001117983 */ /* 0x000f280000300800 */
[----:B------:R-:W4:Y:S01]  /*18c60*/  LDL.LU R16, [R1+0x1e8] ;  /* 0x0001e80001107983 */ /* 0x000f220000300800 */
[----:B---3--:R-:W-:-:S02]  /*18c70*/  IMAD.MOV.U32 R50, RZ, RZ, R13 ;  /* 0x000000ffff327224 */ /* 0x008fc400078e000d */
[----:B------:R-:W-:Y:S02]  /*18c80*/  IMAD.MOV.U32 R13, RZ, RZ, R12 ;  /* 0x000000ffff0d7224 */ /* 0x000fe400078e000c */
[----:B------:R-:W-:Y:S02]  /*18c90*/  IMAD.MOV.U32 R12, RZ, RZ, R3 ;  /* 0x000000ffff0c7224 */ /* 0x000fe400078e0003 */
[----:B------:R-:W-:Y:S01]  /*18ca0*/  IMAD.MOV.U32 R61, RZ, RZ, R2 ;  /* 0x000000ffff3d7224 */ /* 0x000fe200078e0002 */
[----:B------:R-:W3:Y:S04]  /*18cb0*/  LDL.LU R3, [R1+0x380] ;  /* 0x0003800001037983 */ /* 0x000ee80000300800 */
[----:B------:R-:W3:Y:S01]  /*18cc0*/  LDL.LU R2, [R1+0x1ec] ;  /* 0x0001ec0001027983 */ /* 0x000ee20000300800 */
[----:B--2---:R-:W-:-:S03]  /*18cd0*/  IMAD.MOV.U32 R60, RZ, RZ, R0 ;  /* 0x000000ffff3c7224 */ /* 0x004fc600078e0000 */
[----:B------:R-:W2:Y:S01]  /*18ce0*/  LDL.LU R0, [R1+0x388] ;  /* 0x0003880001007983 */ /* 0x000ea20000300800 */
[----:B------:R-:W-:-:S05]  /*18cf0*/  IMAD.MOV.U32 R51, RZ, RZ, R15 ;  /* 0x000000ffff337224 */ /* 0x000fca00078e000f */
[----:B------:R-:W-:Y:S04]  /*18d00*/  STL.64 [R1+0x338], R50 ;  /* 0x0003383201007387 */ /* 0x000fe80000100a00 */
[----:B------:R-:W-:Y:S04]  /*18d10*/  STL.64 [R1+0x14a8], R50 ;  /* 0x0014a83201007387 */ /* 0x000fe80000100a00 */
[----:B------:R-:W-:Y:S04]  /*18d20*/  STL.64 [R1+0x340], R12 ;  /* 0x0003400c01007387 */ /* 0x000fe80000100a00 */
[----:B------:R0:W-:Y:S04]  /*18d30*/  STL.64 [R1+0x14b0], R12 ;  /* 0x0014b00c01007387 */ /* 0x0001e80000100a00 */
[----:B------:R-:W-:Y:S04]  /*18d40*/  STL.64 [R1+0x348], R60 ;  /* 0x0003483c01007387 */ /* 0x000fe80000100a00 */
[----:B------:R-:W-:Y:S01]  /*18d50*/  STL.64 [R1+0x14b8], R60 ;  /* 0x0014b83c01007387 */ /* 0x000fe20000100a00 */
[----:B------:R-:W-:-:S02]  /*18d60*/  IMAD.MOV.U32 R15, RZ, RZ, R14 ;  /* 0x000000ffff0f7224 */ /* 0x000fc400078e000e */
[----:B------:R-:W-:-:S05]  /*18d70*/  IMAD.MOV.U32 R14, RZ, RZ, R11 ;  /* 0x000000ffff0e7224 */ /* 0x000fca00078e000b */
[----:B------:R-:W-:Y:S01]  /*18d80*/  STL.64 [R1+0x350], R14 ;  /* 0x0003500e01007387 */ /* 0x000fe20000100a00 */
[----:B------:R-:W-:-:S03]  /*18d90*/  IMAD.MOV.U32 R65, RZ, RZ, R10 ;  /* 0x000000ffff417224 */ /* 0x000fc600078e000a */
[----:B------:R1:W-:Y:S01]  /*18da0*/  STL.64 [R1+0x14c0], R14 ;  /* 0x0014c00e01007387 */ /* 0x0003e20000100a00 */
[----:B------:R-:W-:-:S03]  /*18db0*/  IMAD.MOV.U32 R64, RZ, RZ, R9 ;  /* 0x000000ffff407224 */ /* 0x000fc600078e0009 */
[----:B0-----:R-:W2:Y:S01]  /*18dc0*/  LDL.LU R12, [R1+0x1f0] ;  /* 0x0001f000010c7983 */ /* 0x001ea20000300800 */
[----:B------:R-:W-:-:S03]  /*18dd0*/  IMAD.MOV.U32 R45, RZ, RZ, R8 ;  /* 0x000000ffff2d7224 */ /* 0x000fc600078e0008 */
[----:B------:R-:W2:Y:S01]  /*18de0*/  LDL.LU R11, [R1+0x390] ;  /* 0x00039000010b7983 */ /* 0x000ea20000300800 */
[----:B------:R-:W-:-:S03]  /*18df0*/  IMAD.MOV.U32 R44, RZ, RZ, R7 ;  /* 0x000000ffff2c7224 */ /* 0x000fc600078e0007 */
[----:B------:R-:W2:Y:S01]  /*18e00*/  LDL.LU R10, [R1+0x1f4] ;  /* 0x0001f400010a7983 */ /* 0x000ea20000300800 */
[----:B------:R-:W-:-:S03]  /*18e10*/  MOV R81, R6 ;  /* 0x0000000600517202 */ /* 0x000fc60000000f00 */
        /* <DEDUP_REMOVED lines=11> */
[----:B----4-:R-:W-:-:S02]  /*18ed0*/  IMAD.MOV.U32 R75, RZ, RZ, R20 ;  /* 0x000000ffff4b7224 */ /* 0x010fc400078e0014 */
[----:B------:R-:W-:Y:S01]  /*18ee0*/  IMAD.MOV.U32 R74, RZ, RZ, R19 ;  /* 0x000000ffff4a7224 */ /* 0x000fe200078e0013 */
[----:B------:R-:W-:Y:S04]  /*18ef0*/  STL.64 [R1+0x14d8], R80 ;  /* 0x0014d85001007387 */ /* 0x000fe80000100a00 */
[----:B------:R-:W-:Y:S01]  /*18f00*/  STL.64 [R1+0x370], R74 ;  /* 0x0003704a01007387 */ /* 0x000fe20000100a00 */
[----:B------:R-:W-:-:S03]  /*18f10*/  IMAD.MOV.U32 R56, RZ, RZ, R17 ;  /* 0x000000ffff387224 */ /* 0x000fc600078e0011 */
[----:B------:R-:W-:Y:S01]  /*18f20*/  STL.64 [R1+0x14e0], R74 ;  /* 0x0014e04a01007387 */ /* 0x000fe20000100a00 */
[----:B------:R-:W-:-:S03]  /*18f30*/  IMAD.MOV.U32 R77, RZ, RZ, R16 ;  /* 0x000000ffff4d7224 */ /* 0x000fc600078e0010 */
[----:B------:R-:W4:Y:S04]  /*18f40*/  LDL.LU R17, [R1+0x200] ;  /* 0x0002000001117983 */ /* 0x000f280000300800 */
[----:B------:R-:W4:Y:S04]  /*18f50*/  LDL.LU R16, [R1+0x3b0] ;  /* 0x0003b00001107983 */ /* 0x000f280000300800 */
[----:B-1----:R-:W4:Y:S01]  /*18f60*/  LDL.LU R15, [R1+0x204] ;  /* 0x00020400010f7983 */ /* 0x002f220000300800 */
[----:B---3--:R-:W-:-:S03]  /*18f70*/  IMAD.MOV.U32 R76, RZ, RZ, R3 ;  /* 0x000000ffff4c7224 */ /* 0x008fc600078e0003 */
[----:B------:R-:W3:Y:S01]  /*18f80*/  LDL.LU R14, [R1+0x3b8] ;  /* 0x0003b800010e7983 */ /* 0x000ee20000300800 */
[----:B------:R-:W-:-:S03]  /*18f90*/  IMAD.MOV.U32 R83, RZ, RZ, R2 ;  /* 0x000000ffff537224 */ /* 0x000fc600078e0002 */
[----:B------:R-:W3:Y:S04]  /*18fa0*/  LDL.LU R13, [R1+0x208] ;  /* 0x00020800010d7983 */ /* 0x000ee80000300800 */
        /* <DEDUP_REMOVED lines=8> */
[----:B------:R-:W-:Y:S04]  /*19030*/  STL.64 [R1+0x14f0], R76 ;  /* 0x0014f04c01007387 */ /* 0x000fe80000100a00 */
[----:B------:R-:W-:Y:S04]  /*19040*/  STL.64 [R1+0x388], R82 ;  /* 0x0003885201007387 */ /* 0x000fe80000100a00 */
[----:B------:R-:W-:Y:S01]  /*19050*/  STL.64 [R1+0x14f8], R82 ;  /* 0x0014f85201007387 */ /* 0x000fe20000100a00 */
[----:B------:R-:W-:-:S02]  /*19060*/  IMAD.MOV.U32 R67, RZ, RZ, R12 ;  /* 0x000000ffff437224 */ /* 0x000fc400078e000c */
[----:B------:R-:W-:-:S05]  /*19070*/  IMAD.MOV.U32 R66, RZ, RZ, R11 ;  /* 0x000000ffff427224 */ /* 0x000fca00078e000b */
[----:B------:R-:W-:Y:S01]  /*19080*/  STL.64 [R1+0x390], R66 ;  /* 0x0003904201007387 */ /* 0x000fe20000100a00 */
[----:B------:R-:W-:-:S03]  /*19090*/  IMAD.MOV.U32 R85, RZ, RZ, R10 ;  /* 0x000000ffff557224 */ /* 0x000fc600078e000a */
[----:B------:R-:W-:Y:S01]  /*190a0*/  STL.64 [R1+0x1500], R66 ;  /* 0x0015004201007387 */ /* 0x000fe20000100a00 */
[----:B------:R-:W-:Y:S02]  /*190b0*/  IMAD.MOV.U32 R84, RZ, RZ, R9 ;  /* 0x000000ffff547224 */ /* 0x000fe400078e0009 */
[----:B------:R-:W-:Y:S02]  /*190c0*/  IMAD.MOV.U32 R32, RZ, RZ, R7 ;  /* 0x000000ffff207224 */ /* 0x000fe400078e0007 */
        /* <DEDUP_REMOVED lines=10> */
[----:B------:R-:W2:Y:S04]  /*19170*/  LDL.LU R5, [R1+0x3e8] ;  /* 0x0003e80001057983 */ /* 0x000ea80000300800 */
[----:B------:R-:W-:Y:S04]  /*19180*/  STL.64 [R1+0x398], R84 ;  /* 0x0003985401007387 */ /* 0x000fe80000100a00 */
[----:B------:R-:W-:Y:S04]  /*19190*/  STL.64 [R1+0x1508], R84 ;  /* 0x0015085401007387 */ /* 0x000fe80000100a00 */
[----:B------:R-:W-:Y:S04]  /*191a0*/  STL.64 [R1+0x3a0], R32 ;  /* 0x0003a02001007387 */ /* 0x000fe80000100a00 */
[----:B------:R-:W-:Y:S01]  /*191b0*/  STL.64 [R1+0x1510], R32 ;  /* 0x0015102001007387 */ /* 0x000fe20000100a00 */
[----:B----4-:R-:W-:-:S03]  /*191c0*/  IMAD.MOV.U32 R47, RZ, RZ, R17 ;  /* 0x000000ffff2f7224 */ /* 0x010fc600078e0011 */
[----:B------:R-:W-:Y:S01]  /*191d0*/  STL.64 [R1+0x3a8], R34 ;  /* 0x0003a82201007387 */ /* 0x000fe20000100a00 */
[----:B------:R-:W-:-:S03]  /*191e0*/  IMAD.MOV.U32 R46, RZ, RZ, R16 ;  /* 0x000000ffff2e7224 */ /* 0x000fc600078e0010 */
[----:B------:R-:W-:Y:S04]  /*191f0*/  STL.64 [R1+0x1518], R34 ;  /* 0x0015182201007387 */ /* 0x000fe80000100a00 */
[----:B------:R-:W-:Y:S04]  /*19200*/  STL.64 [R1+0x3b0], R46 ;  /* 0x0003b02e01007387 */ /* 0x000fe80000100a00 */
[----:B------:R-:W-:Y:S04]  /*19210*/  STL.64 [R1+0x1520], R46 ;  /* 0x0015202e01007387 */ /* 0x000fe80000100a00 */
[----:B------:R-:W4:Y:S04]  /*19220*/  LDL.LU R25, [R1+0x238] ;  /* 0x0002380001197983 */ /* 0x000f280000300800 */
[----:B------:R-:W4:Y:S01]  /*19230*/  LDL.LU R24, [R1+0x3f0] ;  /* 0x0003f00001187983 */ /* 0x000f220000300800 */
[----:B---3--:R-:W-:-:S03]  /*19240*/  IMAD.MOV.U32 R22, RZ, RZ, R3 ;  /* 0x000000ffff167224 */ /* 0x008fc600078e0003 */
[----:B------:R-:W3:Y:S01]  /*19250*/  LDL.LU R19, [R1+0x23c] ;  /* 0x00023c0001137983 */ /* 0x000ee20000300800 */
[----:B------:R-:W-:-:S03]  /*19260*/  IMAD.MOV.U32 R59, RZ, RZ, R2 ;  /* 0x000000ffff3b7224 */ /* 0x000fc600078e0002 */
        /* <DEDUP_REMOVED lines=17> */
[----:B------:R-:W2:Y:S04]  /*19380*/  LDL.LU R16, [R1+0x248] ;  /* 0x0002480001107983 */ /* 0x000ea80000300800 */
[----:B------:R-:W2:Y:S01]  /*19390*/  LDL.LU R15, [R1+0x410] ;  /* 0x00041000010f7983 */ /* 0x000ea20000300800 */
        /* <DEDUP_REMOVED lines=17> */
[----:B------:R0:W-:Y:S04]  /*194b0*/  STL.64 [R1+0x1560], R20 ;  /* 0x0015601401007387 */ /* 0x0001e80000100a00 */
[----:B------:R-:W-:Y:S04]  /*194c0*/  STL.64 [R1+0x3f0], R62 ;  /* 0x0003f03e01007387 */ /* 0x000fe80000100a00 */
[----:B------:R-:W-:Y:S04]  /*194d0*/  STL.64 [R1+0x1568], R62 ;  /* 0x0015683e01007387 */ /* 0x000fe80000100a00 */
[----:B0-----:R-:W4:Y:S04]  /*194e0*/  LDL.LU R21, [R1+0x258] ;  /* 0x0002580001157983 */ /* 0x001f280000300800 */
        /* <DEDUP_REMOVED lines=18> */
[----:B------:R-:W-:Y:S04]  /*19610*/  STL [R1+0x15a0], R68 ;  /* 0x0015a04401007387 */ /* 0x000fe80000100800 */
[----:B------:R-:W-:Y:S01]  /*19620*/  STL [R1+0x1590], R69 ;  /* 0x0015904501007387 */ /* 0x000fe20000100800 */
[----:B------:R-:W-:-:S02]  /*19630*/  IMAD.MOV.U32 R79, RZ, RZ, R16 ;  /* 0x000000ffff4f7224 */ /* 0x000fc400078e0010 */
[----:B------:R-:W-:-:S05]  /*19640*/  IMAD.MOV.U32 R78, RZ, RZ, R15 ;  /* 0x000000ffff4e7224 */ /* 0x000fca00078e000f */
[----:B------:R-:W-:Y:S04]  /*19650*/  STL.64 [R1+0x410], R78 ;  /* 0x0004104e01007387 */ /* 0x000fe80000100a00 */
[----:B------:R-:W-:Y:S01]  /*19660*/  STL.64 [R1+0x1598], R78 ;  /* 0x0015984e01007387 */ /* 0x000fe20000100a00 */
[----:B------:R-:W-:-:S03]  /*19670*/  IMAD.MOV.U32 R16, RZ, RZ, R13 ;  /* 0x000000ffff107224 */ /* 0x000fc600078e000d */
[----:B------:R-:W2:Y:S01]  /*19680*/  LDL.LU R20, [R1+0x268] ;  /* 0x0002680001147983 */ /* 0x000ea20000300800 */
[----:B------:R-:W-:Y:S01]  /*19690*/  MOV R19, R12 ;  /* 0x0000000c00137202 */ /* 0x000fe20000000f00 */
[----:B------:R-:W-:Y:S02]  /*196a0*/  IMAD.MOV.U32 R17, RZ, RZ, R14 ;  /* 0x000000ffff117224 */ /* 0x000fe400078e000e */
        /* <DEDUP_REMOVED lines=13> */
[----:B------:R0:W-:Y:S04]  /*19780*/  STL [R1+0x15b0], R19 ;  /* 0x0015b01301007387 */ /* 0x0001e80000100800 */
[----:B------:R1:W-:Y:S01]  /*19790*/  STL [R1+0x1610], R18 ;  /* 0x0016101201007387 */ /* 0x0003e20000100800 */
        /* <DEDUP_REMOVED lines=8> */
[----:B---3--:R-:W-:-:S02]  /*19820*/  IMAD.MOV.U32 R37, RZ, RZ, R10 ;  /* 0x000000ffff257224 */ /* 0x008fc400078e000a */
[----:B------:R-:W-:Y:S01]  /*19830*/  IMAD.MOV.U32 R36, RZ, RZ, R7 ;  /* 0x000000ffff247224 */ /* 0x000fe200078e0007 */
[----:B------:R-:W3:Y:S01]  /*19840*/  LDL.LU R10, [R1+0x284] ;  /* 0x00028400010a7983 */ /* 0x000ee20000300800 */
[----:B------:R-:W-:-:S03]  /*19850*/  IMAD.MOV.U32 R41, RZ, RZ, R6 ;  /* 0x000000ffff297224 */ /* 0x000fc600078e0006 */
[----:B------:R-:W3:Y:S01]  /*19860*/  LDL.LU R7, [R1+0x478] ;  /* 0x0004780001077983 */ /* 0x000ee20000300800 */
[----:B------:R-:W-:-:S03]  /*19870*/  IMAD.MOV.U32 R40, RZ, RZ, R3 ;  /* 0x000000ffff287224 */ /* 0x000fc600078e0003 */
[----:B------:R-:W3:Y:S01]  /*19880*/  LDL.LU R6, [R1+0x2b8] ;  /* 0x0002b80001067983 */ /* 0x000ee20000300800 */
[----:B------:R-:W-:-:S03]  /*19890*/  IMAD.MOV.U32 R49, RZ, RZ, R2 ;  /* 0x000000ffff317224 */ /* 0x000fc600078e0002 */
[----:B------:R-:W3:Y:S04]  /*198a0*/  LDL.LU R3, [R1+0x480] ;  /* 0x0004800001037983 */ /* 0x000ee80000300800 */
        /* <DEDUP_REMOVED lines=11> */
[----:B------:R-:W-:Y:S04]  /*19960*/  STL.64 [R1+0x450], R50 ;  /* 0x0004503201007387 */ /* 0x000fe80000100a00 */
[----:B------:R-:W-:Y:S04]  /*19970*/  STL.64 [R1+0x15e8], R50 ;  /* 0x0015e83201007387 */ /* 0x000fe80000100a00 */
[----:B------:R-:W2:Y:S04]  /*19980*/  LDL.LU R20, [R1+0x2c0] ;  /* 0x0002c00001147983 */ /* 0x000ea80000300800 */
[----:B0-----:R-:W2:Y:S01]  /*19990*/  LDL.LU R19, [R1+0x490] ;  /* 0x0004900001137983 */ /* 0x001ea20000300800 */
[----:B------:R-:W-:-:S03]  /*199a0*/  IMAD.MOV.U32 R60, RZ, RZ, R9 ;  /* 0x000000ffff3c7224 */ /* 0x000fc600078e0009 */
[----:B-1----:R-:W2:Y:S01]  /*199b0*/  LDL.LU R18, [R1+0x2c4] ;  /* 0x0002c40001127983 */ /* 0x002ea20000300800 */
[----:B------:R-:W-:Y:S01]  /*199c0*/  MOV R61, R14 ;  /* 0x0000000e003d7202 */ /* 0x000fe20000000f00 */
[----:B------:R-:W-:Y:S02]  /*199d0*/  IMAD.MOV.U32 R15, RZ, RZ, R8 ;  /* 0x000000ffff0f7224 */ /* 0x000fe400078e0008 */
[----:B------:R-:W2:Y:S01]  /*199e0*/  LDL.LU R17, [R1+0x498] ;  /* 0x0004980001117983 */ /* 0x000ea20000300800 */
[----:B------:R-:W-:-:S03]  /*199f0*/  IMAD.MOV.U32 R14, RZ, RZ, R5 ;  /* 0x000000ffff0e7224 */ /* 0x000fc600078e0005 */
[----:B------:R-:W2:Y:S04]  /*19a00*/  LDL.LU R16, [R1+0x4a0] ;  /* 0x0004a00001107983 */ /* 0x000ea80000300800 */
[----:B------:R-:W2:Y:S04]  /*19a10*/  LDL.LU R9, [R1+0x6a8] ;  /* 0x0006a80001097983 */ /* 0x000ea80000300800 */
[----:B------:R-:W2:Y:S04]  /*19a20*/  LDL.LU R8, [R1+0x4a8] ;  /* 0x0004a80001087983 */ /* 0x000ea80000300800 */
[----:B------:R-:W2:Y:S04]  /*19a30*/  LDL.LU R5, [R1+0x6ac] ;  /* 0x0006ac0001057983 */ /* 0x000ea80000300800 */
[----:B------:R-:W-:Y:S04]  /*19a40*/  STL.64 [R1+0x458], R12 ;  /* 0x0004580c01007387 */ /* 0x000fe80000100a00 */
[----:B------:R0:W-:Y:S04]  /*19a50*/  STL.64 [R1+0x15f0], R12 ;  /* 0x0015f00c01007387 */ /* 0x0001e80000100a00 */
        /* <DEDUP_REMOVED lines=25> */
[----:B------:R-:W-:Y:S04]  /*19bf0*/  STL [R1+0x1630], R80 ;  /* 0x0016305001007387 */ /* 0x000fe80000100800 */
[----:B------:R-:W-:Y:S04]  /*19c00*/  STL [R1+0x1620], R81 ;  /* 0x0016205101007387 */ /* 0x000fe80000100800 */
[----:B------:R-:W-:Y:S04]  /*19c10*/  STL.64 [R1+0x488], R74 ;  /* 0x0004884a01007387 */ /* 0x000fe80000100a00 */
[----:B------:R-:W-:Y:S01]  /*19c20*/  STL.64 [R1+0x1628], R74 ;  /* 0x0016284a01007387 */ /* 0x000fe20000100a00 */
[----:B------:R-:W-:-:S02]  /*19c30*/  IMAD.MOV.U32 R57, RZ, RZ, R20 ;  /* 0x000000ffff397224 */ /* 0x000fc400078e0014 */
[----:B------:R-:W-:-:S05]  /*19c40*/  IMAD.MOV.U32 R56, RZ, RZ, R19 ;  /* 0x000000ffff387224 */ /* 0x000fca00078e0013 */
[----:B------:R-:W-:Y:S04]  /*19c50*/  STL.64 [R1+0x490], R56 ;  /* 0x0004903801007387 */ /* 0x000fe80000100a00 */
[----:B------:R-:W-:Y:S01]  /*19c60*/  STL.64 [R1+0x1638], R56 ;  /* 0x0016383801007387 */ /* 0x000fe20000100a00 */
[----:B------:R-:W-:Y:S01]  /*19c70*/  IMAD.MOV.U32 R76, RZ, RZ, R17 ;  /* 0x000000ffff4c7224 */ /* 0x000fe200078e0011 */
[----:B------:R-:W-:Y:S01]  /*19c80*/  MOV R77, R18 ;  /* 0x00000012004d7202 */ /* 0x000fe20000000f00 */
[----:B------:R-:W-:Y:S02]  /*19c90*/  IMAD.MOV.U32 R83, RZ, RZ, R16 ;  /* 0x000000ffff537224 */ /* 0x000fe400078e0010 */
[----:B------:R-:W-:Y:S02]  /*19ca0*/  IMAD.MOV.U32 R82, RZ, RZ, R9 ;  /* 0x000000ffff527224 */ /* 0x000fe400078e0009 */
[----:B------:R-:W2:Y:S01]  /*19cb0*/  LDL.LU R9, [R1+0x4d0] ;  /* 0x0004d00001097983 */ /* 0x000ea20000300800 */
[----:B------:R-:W-:-:S03]  /*19cc0*/  IMAD.MOV.U32 R67, RZ, RZ, R8 ;  /* 0x000000ffff437224 */ /* 0x000fc600078e0008 */
[----:B------:R-:W2:Y:S04]  /*19cd0*/  LDL.LU R8, [R1+0x70c] ;  /* 0x00070c0001087983 */ /* 0x000ea80000300800 */
[----:B------:R-:W2:Y:S01]  /*19ce0*/  LDL.LU R17, [R1+0x4d8] ;  /* 0x0004d80001117983 */ /* 0x000ea20000300800 */
[----:B------:R-:W-:-:S03]  /*19cf0*/  IMAD.MOV.U32 R66, RZ, RZ, R5 ;  /* 0x000000ffff427224 */ /* 0x000fc600078e0005 */
[----:B------:R-:W2:Y:S04]  /*19d00*/  LDL.LU R16, [R1+0x710] ;  /* 0x0007100001107983 */ /* 0x000ea80000300800 */
[----:B-1----:R-:W2:Y:S04]  /*19d10*/  LDL.LU R15, [R1+0x4e0] ;  /* 0x0004e000010f7983 */ /* 0x002ea80000300800 */
[----:B------:R-:W2:Y:S04]  /*19d20*/  LDL.LU R14, [R1+0x73c] ;  /* 0x00073c00010e7983 */ /* 0x000ea80000300800 */
[----:B------:R-:W2:Y:S04]  /*19d30*/  LDL.LU R13, [R1+0x4e8] ;  /* 0x0004e800010d7983 */ /* 0x000ea80000300800 */
[----:B------:R-:W2:Y:S04]  /*19d40*/  LDL.LU R5, [R1+0x740] ;  /* 0x0007400001057983 */ /* 0x000ea80000300800 */
[----:B------:R-:W-:Y:S04]  /*19d50*/  STL.64 [R1+0x498], R76 ;  /* 0x0004984c01007387 */ /* 0x000fe80000100a00 */
[----:B------:R-:W-:Y:S04]  /*19d60*/  STL [R1+0x16a0], R76 ;  /* 0x0016a04c01007387 */ /* 0x000fe80000100800 */
[----:B------:R-:W-:Y:S04]  /*19d70*/  STL [R1+0x1640], R77 ;  /* 0x0016404d01007387 */ /* 0x000fe80000100800 */
[----:B------:R-:W-:Y:S01]  /*19d80*/  STL.64 [R1+0x4a0], R82 ;  /* 0x0004a05201007387 */ /* 0x000fe20000100a00 */
[----:B----4-:R-:W-:-:S03]  /*19d90*/  IMAD.MOV.U32 R85, RZ, RZ, R12 ;  /* 0x000000ffff557224 */ /* 0x010fc600078e000c */
[----:B------:R-:W-:Y:S01]  /*19da0*/  STL.64 [R1+0x1648], R82 ;  /* 0x0016485201007387 */ /* 0x000fe20000100a00 */
[----:B------:R-:W-:-:S03]  /*19db0*/  IMAD.MOV.U32 R84, RZ, RZ, R11 ;  /* 0x000000ffff547224 */ /* 0x000fc600078e000b */
[----:B------:R-:W-:Y:S04]  /*19dc0*/  STL.64 [R1+0x4a8], R66 ;  /* 0x0004a84201007387 */ /* 0x000fe80000100a00 */
[----:B------:R-:W-:Y:S04]  /*19dd0*/  STL.64 [R1+0x1650], R66 ;  /* 0x0016504201007387 */ /* 0x000fe80000100a00 */
[----:B------:R-:W-:Y:S01]  /*19de0*/  STL.64 [R1+0x4b0], R84 ;  /* 0x0004b05401007387 */ /* 0x000fe20000100a00 */
[----:B---3--:R-:W-:-:S03]  /*19df0*/  IMAD.MOV.U32 R32, RZ, RZ, R7 ;  /* 0x000000ffff207224 */ /* 0x008fc600078e0007 */
[----:B------:R-:W-:Y:S01]  /*19e00*/  STL.64 [R1+0x1658], R84 ;  /* 0x0016585401007387 */ /* 0x000fe20000100a00 */
[----:B------:R-:W-:-:S03]  /*19e10*/  IMAD.MOV.U32 R35, RZ, RZ, R6 ;  /* 0x000000ffff237224 */ /* 0x000fc600078e0006 */
[----:B------:R-:W3:Y:S01]  /*19e20*/  LDL.LU R12, [R1+0x4f0] ;  /* 0x0004f000010c7983 */ /* 0x000ee20000300800 */
[----:B------:R-:W-:-:S03]  /*19e30*/  IMAD.MOV.U32 R33, RZ, RZ, R10 ;  /* 0x000000ffff217224 */ /* 0x000fc600078e000a */
[----:B------:R-:W4:Y:S01]  /*19e40*/  LDL.LU R11, [R1+0x76c] ;  /* 0x00076c00010b7983 */ /* 0x000f220000300800 */
[----:B------:R-:W-:-:S03]  /*19e50*/  IMAD.MOV.U32 R34, RZ, RZ, R3 ;  /* 0x000000ffff227224 */ /* 0x000fc600078e0003 */
[----:B------:R-:W4:Y:S01]  /*19e60*/  LDL.LU R7, [R1+0x4f8] ;  /* 0x0004f80001077983 */ /* 0x000f220000300800 */
[----:B------:R-:W-:-:S03]  /*19e70*/  IMAD.MOV.U32 R47, RZ, RZ, R2 ;  /* 0x000000ffff2f7224 */ /* 0x000fc600078e0002 */
[----:B------:R-:W4:Y:S04]  /*19e80*/  LDL.LU R6, [R1+0x770] ;  /* 0x0007700001067983 */ /* 0x000f280000300800 */
[----:B------:R-:W4:Y:S04]  /*19e90*/  LDL.LU R10, [R1+0x500] ;  /* 0x00050000010a7983 */ /* 0x000f280000300800 */
[----:B------:R-:W4:Y:S04]  /*19ea0*/  LDL.LU R3, [R1+0x79c] ;  /* 0x00079c0001037983 */ /* 0x000f280000300800 */
[----:B------:R-:W4:Y:S01]  /*19eb0*/  LDL.LU R2, [R1+0x508] ;  /* 0x0005080001027983 */ /* 0x000f220000300800 */
        /* <DEDUP_REMOVED lines=9> */
[----:B------:R0:W-:Y:S01]  /*19f50*/  STL.64 [R1+0x1678], R8 ;  /* 0x0016780801007387 */ /* 0x0001e20000100a00 */
[----:B------:R-:W-:-:S03]  /*19f60*/  MOV R43, R17 ;  /* 0x00000011002b7202 */ /* 0x000fc60000000f00 */
[----:B------:R-:W2:Y:S01]  /*19f70*/  LDL.LU R21, [R1+0x510] ;  /* 0x0005100001157983 */ /* 0x000ea20000300800 */
[----:B------:R-:W-:-:S03]  /*19f80*/  IMAD.MOV.U32 R42, RZ, RZ, R16 ;  /* 0x000000ffff2a7224 */ /* 0x000fc600078e0010 */
[----:B------:R-:W2:Y:S04]  /*19f90*/  LDL.LU R20, [R1+0xad0] ;  /* 0x000ad00001147983 */ /* 0x000ea80000300800 */
[----:B------:R-:W2:Y:S04]  /*19fa0*/  LDL.LU R19, [R1+0x518] ;  /* 0x0005180001137983 */ /* 0x000ea80000300800 */
[----:B------:R-:W2:Y:S04]  /*19fb0*/  LDL.LU R18, [R1+0xad4] ;  /* 0x000ad40001127983 */ /* 0x000ea80000300800 */
[----:B------:R-:W2:Y:S01]  /*19fc0*/  LDL.LU R17, [R1+0x520] ;  /* 0x0005200001117983 */ /* 0x000ea20000300800 */
[----:B------:R-:W-:-:S03]  /*19fd0*/  IMAD.MOV.U32 R22, RZ, RZ, R5 ;  /* 0x000000ffff167224 */ /* 0x000fc600078e0005 */
[----:B------:R-:W2:Y:S01]  /*19fe0*/  LDL.LU R16, [R1+0xad8] ;  /* 0x000ad80001107983 */ /* 0x000ea20000300800 */
[----:B------:R-:W-:-:S03]  /*19ff0*/  IMAD.MOV.U32 R38, RZ, RZ, R14 ;  /* 0x000000ffff267224 */ /* 0x000fc600078e000e */
[----:B0-----:R-:W2:Y:S01]  /*1a000*/  LDL.LU R9, [R1+0x528] ;  /* 0x0005280001097983 */ /* 0x001ea20000300800 */
[----:B------:R-:W-:-:S03]  /*1a010*/  IMAD.MOV.U32 R39, RZ, RZ, R15 ;  /* 0x000000ffff277224 */ /* 0x000fc600078e000f */
        /* <DEDUP_REMOVED lines=8> */
[----:B---3--:R-:W-:-:S02]  /*1a0a0*/  IMAD.MOV.U32 R59, RZ, RZ, R12 ;  /* 0x000000ffff3b7224 */ /* 0x008fc400078e000c */
[----:B----4-:R-:W-:-:S05]  /*1a0b0*/  IMAD.MOV.U32 R58, RZ, RZ, R11 ;  /* 0x000000ffff3a7224 */ /* 0x010fca00078e000b */
[----:B------:R-:W-:Y:S04]  /*1a0c0*/  STL.64 [R1+0x4f0], R58 ;  /* 0x0004f03a01007387 */ /* 0x000fe80000100a00 */
[----:B------:R-:W-:Y:S01]  /*1a0d0*/  STL.64 [R1+0x1698], R58 ;  /* 0x0016983a01007387 */ /* 0x000fe20000100a00 */
[----:B------:R-:W-:-:S03]  /*1a0e0*/  IMAD.MOV.U32 R53, RZ, RZ, R2 ;  /* 0x000000ffff357224 */ /* 0x000fc600078e0002 */
[----:B------:R-:W3:Y:S01]  /*1a0f0*/  LDL.LU R2, [R1+0x530] ;  /* 0x0005300001027983 */ /* 0x000ee20000300800 */
[----:B--2---:R-:W-:-:S03]  /*1a100*/  IMAD.MOV.U32 R52, RZ, RZ, R0 ;  /* 0x000000ffff347224 */ /* 0x004fc600078e0000 */
[----:B------:R-:W2:Y:S01]  /*1a110*/  LDL.LU R0, [R1+0xae0] ;  /* 0x000ae00001007983 */ /* 0x000ea20000300800 */
[----:B------:R-:W-:-:S03]  /*1a120*/  IMAD.MOV.U32 R11, RZ, RZ, R10 ;  /* 0x000000ffff0b7224 */ /* 0x000fc600078e000a */
[----:B------:R-:W4:Y:S01]  /*1a130*/  LDL.LU R15, [R1+0x538] ;  /* 0x00053800010f7983 */ /* 0x000f220000300800 */
[----:B------:R-:W-:-:S03]  /*1a140*/  IMAD.MOV.U32 R10, RZ, RZ, R3 ;  /* 0x000000ffff0a7224 */ /* 0x000fc600078e0003 */
[----:B------:R-:W4:Y:S04]  /*1a150*/  LDL.LU R14, [R1+0xae4] ;  /* 0x000ae400010e7983 */ /* 0x000f280000300800 */
[----:B------:R-:W4:Y:S04]  /*1a160*/  LDL.LU R13, [R1+0x540] ;  /* 0x00054000010d7983 */ /* 0x000f280000300800 */
[----:B------:R-:W4:Y:S04]  /*1a170*/  LDL.LU R12, [R1+0xae8] ;  /* 0x000ae800010c7983 */ /* 0x000f280000300800 */
[----:B------:R-:W4:Y:S04]  /*1a180*/  LDL.LU R8, [R1+0x548] ;  /* 0x0005480001087983 */ /* 0x000f280000300800 */
[----:B------:R-:W4:Y:S04]  /*1a190*/  LDL.LU R3, [R1+0xaec] ;  /* 0x000aec0001037983 */ /* 0x000f280000300800 */
[----:B------:R-:W-:Y:S04]  /*1a1a0*/  STL.64 [R1+0x4f8], R6 ;  /* 0x0004f80601007387 */ /* 0x000fe80000100a00 */
[----:B------:R-:W-:Y:S04]  /*1a1b0*/  STL.64 [R1+0x16a8], R6 ;  /* 0x0016a80601007387 */ /* 0x000fe80000100a00 */
[----:B------:R-:W-:Y:S04]  /*1a1c0*/  STL.64 [R1+0x500], R10 ;  /* 0x0005000a01007387 */ /* 0x000fe80000100a00 */
[----:B------:R-:W-:Y:S04]  /*1a1d0*/  STL [R1+0x16c0], R10 ;  /* 0x0016c00a01007387 */ /* 0x000fe80000100800 */
[----:B------:R0:W-:Y:S04]  /*1a1e0*/  STL [R1+0x16b0], R11 ;  /* 0x0016b00b01007387 */ /* 0x0001e80000100800 */
[----:B------:R-:W-:Y:S04]  /*1a1f0*/  STL.64 [R1+0x508], R52 ;  /* 0x0005083401007387 */ /* 0x000fe80000100a00 */
[----:B------:R-:W-:Y:S04]  /*1a200*/  STL.64 [R1+0x16b8], R52 ;  /* 0x0016b83401007387 */ /* 0x000fe80000100a00 */
[----:B------:R-:W-:Y:S04]  /*1a210*/  STL.64 [R1+0x510], R20 ;  /* 0x0005101401007387 */ /* 0x000fe80000100a00 */
[----:B------:R-:W-:Y:S04]  /*1a220*/  STL.64 [R1+0x16c8], R20 ;  /* 0x0016c81401007387 */ /* 0x000fe80000100a00 */
[----:B0-----:R-:W4:Y:S04]  /*1a230*/  LDL.LU R11, [R1+0x550] ;  /* 0x00055000010b7983 */ /* 0x001f280000300800 */
[----:B------:R-:W4:Y:S01]  /*1a240*/  LDL.LU R10, [R1+0xaf0] ;  /* 0x000af000010a7983 */ /* 0x000f220000300800 */
[----:B------:R-:W-:-:S02]  /*1a250*/  IMAD.MOV.U32 R62, RZ, RZ, R18 ;  /* 0x000000ffff3e7224 */ /* 0x000fc400078e0012 */
[----:B------:R-:W-:Y:S02]  /*1a260*/  IMAD.MOV.U32 R63, RZ, RZ, R19 ;  /* 0x000000ffff3f7224 */ /* 0x000fe400078e0013 */
[----:B------:R-:W-:Y:S02]  /*1a270*/  IMAD.MOV.U32 R73, RZ, RZ, R9 ;  /* 0x000000ffff497224 */ /* 0x000fe400078e0009 */
[----:B------:R-:W4:Y:S01]  /*1a280*/  LDL.LU R9, [R1+0x558] ;  /* 0x0005580001097983 */ /* 0x000f220000300800 */
[----:B------:R-:W-:-:S03]  /*1a290*/  IMAD.MOV.U32 R72, RZ, RZ, R5 ;  /* 0x000000ffff487224 */ /* 0x000fc600078e0005 */
[----:B------:R-:W4:Y:S04]  /*1a2a0*/  LDL.LU R7, [R1+0xaf4] ;  /* 0x000af40001077983 */ /* 0x000f280000300800 */
[----:B------:R-:W4:Y:S04]  /*1a2b0*/  LDL.LU R6, [R1+0x560] ;  /* 0x0005600001067983 */ /* 0x000f280000300800 */
[----:B------:R-:W4:Y:S01]  /*1a2c0*/  LDL.LU R5, [R1+0xaf8] ;  /* 0x000af80001057983 */ /* 0x000f220000300800 */
[----:B------:R-:W-:Y:S01]  /*1a2d0*/  IMAD.MOV.U32 R70, RZ, RZ, R16 ;  /* 0x000000ffff467224 */ /* 0x000fe200078e0010 */
[----:B------:R-:W-:-:S02]  /*1a2e0*/  MOV R71, R17 ;  /* 0x0000001100477202 */ /* 0x000fc40000000f00 */
[----:B------:R-:W-:Y:S04]  /*1a2f0*/  STL.64 [R1+0x518], R62 ;  /* 0x0005183e01007387 */ /* 0x000fe80000100a00 */
[----:B------:R-:W-:Y:S04]  /*1a300*/  STL [R1+0x16d0], R63 ;  /* 0x0016d03f01007387 */ /* 0x000fe80000100800 */
[----:B------:R-:W-:Y:S04]  /*1a310*/  STL [R1+0x1710], R62 ;  /* 0x0017103e01007387 */ /* 0x000fe80000100800 */
[----:B------:R-:W-:Y:S04]  /*1a320*/  STL.64 [R1+0x520], R70 ;  /* 0x0005204601007387 */ /* 0x000fe80000100a00 */
[----:B------:R-:W-:Y:S01]  /*1a330*/  STL.64 [R1+0x16d8], R70 ;  /* 0x0016d84601007387 */ /* 0x000fe20000100a00 */
[----:B---3--:R-:W-:-:S03]  /*1a340*/  IMAD.MOV.U32 R79, RZ, RZ, R2 ;  /* 0x000000ffff4f7224 */ /* 0x008fc600078e0002 */
[----:B------:R-:W3:Y:S01]  /*1a350*/  LDL.LU R2, [R1+0x568] ;  /* 0x0005680001027983 */ /* 0x000ee20000300800 */
[----:B--2---:R-:W-:-:S03]  /*1a360*/  IMAD.MOV.U32 R78, RZ, RZ, R0 ;  /* 0x000000ffff4e7224 */ /* 0x004fc600078e0000 */
[----:B------:R-:W2:Y:S04]  /*1a370*/  LDL.LU R0, [R1+0xafc] ;  /* 0x000afc0001007983 */ /* 0x000ea80000300800 */
[----:B------:R-:W-:Y:S04]  /*1a380*/  STL.64 [R1+0x528], R72 ;  /* 0x0005284801007387 */ /* 0x000fe80000100a00 */
[----:B------:R-:W-:Y:S04]  /*1a390*/  STL.64 [R1+0x16e0], R72 ;  /* 0x0016e04801007387 */ /* 0x000fe80000100a00 */
[----:B------:R-:W-:Y:S01]  /*1a3a0*/  STL.64 [R1+0x530], R78 ;  /* 0x0005304e01007387 */ /* 0x000fe20000100a00 */
[----:B----4-:R-:W-:-:S03]  /*1a3b0*/  IMAD.MOV.U32 R25, RZ, RZ, R13 ;  /* 0x000000ffff197224 */ /* 0x010fc600078e000d */
[----:B------:R-:W-:Y:S01]  /*1a3c0*/  STL.64 [R1+0x16e8], R78 ;  /* 0x0016e84e01007387 */ /* 0x000fe20000100a00 */
[----:B------:R-:W-:-:S03]  /*1a3d0*/  IMAD.MOV.U32 R27, RZ, RZ, R8 ;  /* 0x000000ffff1b7224 */ /* 0x000fc600078e0008 */
[----:B------:R-:W4:Y:S01]  /*1a3e0*/  LDL.LU R8, [R1+0x570] ;  /* 0x0005700001087983 */ /* 0x000f220000300800 */
[----:B------:R-:W-:-:S03]  /*1a3f0*/  IMAD.MOV.U32 R26, RZ, RZ, R3 ;  /* 0x000000ffff1a7224 */ /* 0x000fc600078e0003 */
[----:B------:R-:W4:Y:S01]  /*1a400*/  LDL.LU R3, [R1+0xb00] ;  /* 0x000b000001037983 */ /* 0x000f220000300800 */
[----:B------:R-:W-:Y:S02]  /*1a410*/  IMAD.MOV.U32 R24, RZ, RZ, R12 ;  /* 0x000000ffff187224 */ /* 0x000fe400078e000c */
[----:B------:R-:W-:Y:S01]  /*1a420*/  IMAD.MOV.U32 R16, RZ, RZ, R14 ;  /* 0x000000ffff107224 */ /* 0x000fe200078e000e */
        /* <DEDUP_REMOVED lines=10> */
[----:B------:R-:W-:Y:S04]  /*1a4d0*/  STL.64 [R1+0x16f8], R24 ;  /* 0x0016f81801007387 */ /* 0x000fe80000100a00 */
[----:B------:R-:W-:Y:S04]  /*1a4e0*/  STL.64 [R1+0x548], R26 ;  /* 0x0005481a01007387 */ /* 0x000fe80000100a00 */
[----:B------:R0:W-:Y:S01]  /*1a4f0*/  STL.64 [R1+0x1700], R26 ;  /* 0x0017001a01007387 */ /* 0x0001e20000100a00 */
[----:B------:R-:W-:-:S03]  /*1a500*/  IMAD.MOV.U32 R91, RZ, RZ, R11 ;  /* 0x000000ffff5b7224 */ /* 0x000fc600078e000b */
[----:B------:R-:W4:Y:S01]  /*1a510*/  LDL.LU R11, [R1+0x590] ;  /* 0x00059000010b7983 */ /* 0x000f220000300800 */
[----:B------:R-:W-:Y:S01]  /*1a520*/  IMAD.MOV.U32 R90, RZ, RZ, R10 ;  /* 0x000000ffff5a7224 */ /* 0x000fe200078e000a */
[----:B------:R-:W-:Y:S01]  /*1a530*/  MOV R37, R9 ;  /* 0x0000000900257202 */ /* 0x000fe20000000f00 */
[----:B------:R-:W-:Y:S02]  /*1a540*/  IMAD.MOV.U32 R36, RZ, RZ, R7 ;  /* 0x000000ffff247224 */ /* 0x000fe400078e0007 */
[----:B------:R-:W-:Y:S02]  /*1a550*/  IMAD.MOV.U32 R40, RZ, RZ, R5 ;  /* 0x000000ffff287224 */ /* 0x000fe400078e0005 */
[----:B------:R-:W4:Y:S04]  /*1a560*/  LDL.LU R5, [R1+0xb10] ;  /* 0x000b100001057983 */ /* 0x000f280000300800 */
[----:B------:R-:W4:Y:S01]  /*1a570*/  LDL.LU R10, [R1+0x598] ;  /* 0x00059800010a7983 */ /* 0x000f220000300800 */
[----:B------:R-:W-:-:S03]  /*1a580*/  IMAD.MOV.U32 R41, RZ, RZ, R6 ;  /* 0x000000ffff297224 */ /* 0x000fc600078e0006 */
[----:B------:R-:W4:Y:S04]  /*1a590*/  LDL.LU R9, [R1+0xb14] ;  /* 0x000b140001097983 */ /* 0x000f280000300800 */
[----:B------:R-:W-:Y:S04]  /*1a5a0*/  STL.64 [R1+0x550], R90 ;  /* 0x0005505a01007387 */ /* 0x000fe80000100a00 */
[----:B------:R-:W-:Y:S04]  /*1a5b0*/  STL.64 [R1+0x1708], R90 ;  /* 0x0017085a01007387 */ /* 0x000fe80000100a00 */
[----:B------:R-:W4:Y:S04]  /*1a5c0*/  LDL.LU R7, [R1+0x5a0] ;  /* 0x0005a00001077983 */ /* 0x000f280000300800 */
[----:B------:R-:W4:Y:S01]  /*1a5d0*/  LDL.LU R6, [R1+0xb18] ;  /* 0x000b180001067983 */ /* 0x000f220000300800 */
[----:B---3--:R-:W-:-:S03]  /*1a5e0*/  IMAD.MOV.U32 R49, RZ, RZ, R2 ;  /* 0x000000ffff317224 */ /* 0x008fc600078e0002 */
[----:B------:R-:W3:Y:S01]  /*1a5f0*/  LDL.LU R2, [R1+0x5a8] ;  /* 0x0005a80001027983 */ /* 0x000ee20000300800 */
[----:B--2---:R-:W-:-:S03]  /*1a600*/  IMAD.MOV.U32 R48, RZ, RZ, R0 ;  /* 0x000000ffff307224 */ /* 0x004fc600078e0000 */
[----:B------:R-:W2:Y:S04]  /*1a610*/  LDL.LU R0, [R1+0xb1c] ;  /* 0x000b1c0001007983 */ /* 0x000ea80000300800 */
[----:B------:R-:W-:Y:S04]  /*1a620*/  STL.64 [R1+0x558], R36 ;  /* 0x0005582401007387 */ /* 0x000fe80000100a00 */
[----:B------:R1:W-:Y:S04]  /*1a630*/  STL.64 [R1+0x1718], R36 ;  /* 0x0017182401007387 */ /* 0x0003e80000100a00 */
[----:B------:R-:W-:Y:S04]  /*1a640*/  STL.64 [R1+0x560], R40 ;  /* 0x0005602801007387 */ /* 0x000fe80000100a00 */
[----:B------:R0:W-:Y:S01]  /*1a650*/  STL [R1+0x1720], R41 ;  /* 0x0017202901007387 */ /* 0x0001e20000100800 */
[----:B----4-:R-:W-:-:S03]  /*1a660*/  IMAD.MOV.U32 R51, RZ, RZ, R8 ;  /* 0x000000ffff337224 */ /* 0x010fc600078e0008 */
[----:B------:R-:W4:Y:S01]  /*1a670*/  LDL.LU R8, [R1+0x5b0] ;  /* 0x0005b00001087983 */ /* 0x000f220000300800 */
[----:B------:R-:W-:-:S03]  /*1a680*/  IMAD.MOV.U32 R50, RZ, RZ, R3 ;  /* 0x000000ffff327224 */ /* 0x000fc600078e0003 */
[----:B------:R-:W4:Y:S04]  /*1a690*/  LDL.LU R3, [R1+0xb20] ;  /* 0x000b200001037983 */ /* 0x000f280000300800 */
[----:B------:R-:W-:Y:S04]  /*1a6a0*/  STL.64 [R1+0x568], R48 ;  /* 0x0005683001007387 */ /* 0x000fe80000100a00 */
[----:B------:R1:W-:Y:S04]  /*1a6b0*/  STL.64 [R1+0x1728], R48 ;  /* 0x0017283001007387 */ /* 0x0003e80000100a00 */
[----:B------:R-:W-:Y:S01]  /*1a6c0*/  STL.64 [R1+0x570], R50 ;  /* 0x0005703201007387 */ /* 0x000fe20000100a00 */
[----:B------:R-:W-:-:S03]  /*1a6d0*/  IMAD.MOV.U32 R61, RZ, RZ, R19 ;  /* 0x000000ffff3d7224 */ /* 0x000fc600078e0013 */
[----:B0-----:R-:W4:Y:S01]  /*1a6e0*/  LDL.LU R27, [R1+0x5b8] ;  /* 0x0005b800011b7983 */ /* 0x001f220000300800 */
        /* <DEDUP_REMOVED lines=8> */
[----:B------:R-:W4:Y:S01]  /*1a770*/  LDL.LU R17, [R1+0x5d0] ;  /* 0x0005d00001117983 */ /* 0x000f220000300800 */
[----:B------:R-:W-:-:S02]  /*1a780*/  IMAD.MOV.U32 R65, RZ, RZ, R11 ;  /* 0x000000ffff417224 */ /* 0x000fc400078e000b */
[----:B------:R-:W-:Y:S02]  /*1a790*/  IMAD.MOV.U32 R64, RZ, RZ, R5 ;  /* 0x000000ffff407224 */ /* 0x000fe400078e0005 */
[----:B------:R-:W4:Y:S04]  /*1a7a0*/  LDL.LU R5, [R1+0xb30] ;  /* 0x000b300001057983 */ /* 0x000f280000300800 */
[----:B------:R-:W-:Y:S04]  /*1a7b0*/  STL.64 [R1+0x588], R14 ;  /* 0x0005880e01007387 */ /* 0x000fe80000100a00 */
[----:B------:R-:W4:Y:S04]  /*1a7c0*/  LDL.LU R25, [R1+0x5d8] ;  /* 0x0005d80001197983 */ /* 0x000f280000300800 */
[----:B------:R-:W4:Y:S04]  /*1a7d0*/  LDL.LU R24, [R1+0xb34] ;  /* 0x000b340001187983 */ /* 0x000f280000300800 */
[----:B------:R-:W4:Y:S01]  /*1a7e0*/  LDL.LU R16, [R1+0x5e0] ;  /* 0x0005e00001107983 */ /* 0x000f220000300800 */
[----:B------:R-:W-:-:S03]  /*1a7f0*/  MOV R19, R7 ;  /* 0x0000000700137202 */ /* 0x000fc60000000f00 */
[----:B------:R-:W4:Y:S01]  /*1a800*/  LDL.LU R11, [R1+0xb38] ;  /* 0x000b3800010b7983 */ /* 0x000f220000300800 */
[----:B------:R-:W-:-:S03]  /*1a810*/  IMAD.MOV.U32 R18, RZ, RZ, R6 ;  /* 0x000000ffff127224 */ /* 0x000fc600078e0006 */
[----:B------:R-:W4:Y:S04]  /*1a820*/  LDL.LU R7, [R1+0x5e8] ;  /* 0x0005e80001077983 */ /* 0x000f280000300800 */
[----:B------:R-:W4:Y:S04]  /*1a830*/  LDL.LU R6, [R1+0xb3c] ;  /* 0x000b3c0001067983 */ /* 0x000f280000300800 */
[----:B------:R-:W-:Y:S01]  /*1a840*/  STL.64 [R1+0x590], R64 ;  /* 0x0005904001007387 */ /* 0x000fe20000100a00 */
[----:B---3--:R-:W-:-:S03]  /*1a850*/  IMAD.MOV.U32 R45, RZ, RZ, R2 ;  /* 0x000000ffff2d7224 */ /* 0x008fc600078e0002 */
[----:B------:R-:W3:Y:S01]  /*1a860*/  LDL.LU R2, [R1+0x5f0] ;  /* 0x0005f00001027983 */ /* 0x000ee20000300800 */
[----:B--2---:R-:W-:-:S03]  /*1a870*/  IMAD.MOV.U32 R44, RZ, RZ, R0 ;  /* 0x000000ffff2c7224 */ /* 0x004fc600078e0000 */
[----:B------:R-:W2:Y:S01]  /*1a880*/  LDL.LU R0, [R1+0xb40] ;  /* 0x000b400001007983 */ /* 0x000ea20000300800 */
[----:B------:R-:W-:Y:S02]  /*1a890*/  IMAD.MOV.U32 R68, RZ, RZ, R9 ;  /* 0x000000ffff447224 */ /* 0x000fe400078e0009 */
[----:B------:R-:W-:-:S05]  /*1a8a0*/  IMAD.MOV.U32 R69, RZ, RZ, R10 ;  /* 0x000000ffff457224 */ /* 0x000fca00078e000a */
[----:B------:R-:W-:Y:S04]  /*1a8b0*/  STL.64 [R1+0x598], R68 ;  /* 0x0005984401007387 */ /* 0x000fe80000100a00 */
[----:B------:R-:W-:Y:S04]  /*1a8c0*/  STL.64 [R1+0x5a0], R18 ;  /* 0x0005a01201007387 */ /* 0x000fe80000100a00 */
[----:B------:R-:W2:Y:S01]  /*1a8d0*/  LDL.LU R9, [R1+0x5f8] ;  /* 0x0005f80001097983 */ /* 0x000ea20000300800 */
[----:B----4-:R-:W-:-:S03]  /*1a8e0*/  IMAD.MOV.U32 R75, RZ, RZ, R8 ;  /* 0x000000ffff4b7224 */ /* 0x010fc600078e0008 */
[----:B------:R-:W4:Y:S01]  /*1a8f0*/  LDL.LU R8, [R1+0xb44] ;  /* 0x000b440001087983 */ /* 0x000f220000300800 */
[----:B------:R-:W-:-:S03]  /*1a900*/  IMAD.MOV.U32 R74, RZ, RZ, R3 ;  /* 0x000000ffff4a7224 */ /* 0x000fc600078e0003 */
[----:B------:R-:W4:Y:S04]  /*1a910*/  LDL.LU R10, [R1+0x600] ;  /* 0x00060000010a7983 */ /* 0x000f280000300800 */
[----:B------:R-:W4:Y:S04]  /*1a920*/  LDL.LU R3, [R1+0xb48] ;  /* 0x000b480001037983 */ /* 0x000f280000300800 */
[----:B------:R-:W-:Y:S01]  /*1a930*/  STL.64 [R1+0x5a8], R44 ;  /* 0x0005a82c01007387 */ /* 0x000fe20000100a00 */
[----:B------:R-:W-:Y:S02]  /*1a940*/  IMAD.MOV.U32 R57, RZ, RZ, R27 ;  /* 0x000000ffff397224 */ /* 0x000fe400078e001b */
[----:B------:R-:W-:-:S02]  /*1a950*/  IMAD.MOV.U32 R56, RZ, RZ, R22 ;  /* 0x000000ffff387224 */ /* 0x000fc400078e0016 */
[----:B------:R-:W4:Y:S01]  /*1a960*/  LDL.LU R22, [R1+0xb4c] ;  /* 0x000b4c0001167983 */ /* 0x000f220000300800 */
[----:B------:R-:W-:Y:S02]  /*1a970*/  IMAD.MOV.U32 R83, RZ, RZ, R26 ;  /* 0x000000ffff537224 */ /* 0x000fe400078e001a */
[----:B------:R-:W-:Y:S02]  /*1a980*/  IMAD.MOV.U32 R82, RZ, RZ, R23 ;  /* 0x000000ffff527224 */ /* 0x000fe400078e0017 */
[----:B------:R-:W4:Y:S01]  /*1a990*/  LDL.LU R23, [R1+0x608] ;  /* 0x0006080001177983 */ /* 0x000f220000300800 */
[----:B------:R-:W-:-:S03]  /*1a9a0*/  IMAD.MOV.U32 R67, RZ, RZ, R21 ;  /* 0x000000ffff437224 */ /* 0x000fc600078e0015 */
[----:B------:R-:W-:Y:S01]  /*1a9b0*/  STL.64 [R1+0x5b0], R74 ;  /* 0x0005b04a01007387 */ /* 0x000fe20000100a00 */
[----:B------:R-:W-:-:S03]  /*1a9c0*/  IMAD.MOV.U32 R66, RZ, RZ, R20 ;  /* 0x000000ffff427224 */ /* 0x000fc600078e0014 */
[----:B------:R-:W4:Y:S04]  /*1a9d0*/  LDL.LU R21, [R1+0x610] ;  /* 0x0006100001157983 */ /* 0x000f280000300800 */
[----:B------:R-:W4:Y:S04]  /*1a9e0*/  LDL.LU R20, [R1+0xb50] ;  /* 0x000b500001147983 */ /* 0x000f280000300800 */
[----:B------:R-:W-:Y:S01]  /*1a9f0*/  STL.64 [R1+0x5b8], R56 ;  /* 0x0005b83801007387 */ /* 0x000fe20000100a00 */
[----:B------:R-:W-:-:S03]  /*1aa00*/  IMAD.MOV.U32 R85, RZ, RZ, R17 ;  /* 0x000000ffff557224 */ /* 0x000fc600078e0011 */
[----:B------:R-:W-:Y:S04]  /*1aa10*/  STL.64 [R1+0x5c0], R82 ;  /* 0x0005c05201007387 */ /* 0x000fe80000100a00 */
[----:B------:R-:W4:Y:S01]  /*1aa20*/  LDL.LU R17, [R1+0x618] ;  /* 0x0006180001117983 */ /* 0x000f220000300800 */
[----:B------:R-:W-:-:S03]  /*1aa30*/  IMAD.MOV.U32 R84, RZ, RZ, R5 ;  /* 0x000000ffff547224 */ /* 0x000fc600078e0005 */
[----:B------:R-:W4:Y:S04]  /*1aa40*/  LDL.LU R5, [R1+0xb54] ;  /* 0x000b540001057983 */ /* 0x000f280000300800 */
[----:B------:R-:W-:Y:S01]  /*1aa50*/  STL.64 [R1+0x5c8], R66 ;  /* 0x0005c84201007387 */ /* 0x000fe20000100a00 */
[----:B------:R-:W-:Y:S01]  /*1aa60*/  MOV R33, R25 ;  /* 0x0000001900217202 */ /* 0x000fe20000000f00 */
[----:B------:R-:W-:Y:S02]  /*1aa70*/  IMAD.MOV.U32 R32, RZ, RZ, R24 ;  /* 0x000000ffff207224 */ /* 0x000fe400078e0018 */
[----:B------:R-:W-:Y:S02]  /*1aa80*/  IMAD.MOV.U32 R31, RZ, RZ, R16 ;  /* 0x000000ffff1f7224 */ /* 0x000fe400078e0010 */
[----:B------:R-:W4:Y:S01]  /*1aa90*/  LDL.LU R16, [R1+0x620] ;  /* 0x0006200001107983 */ /* 0x000f220000300800 */
[----:B------:R-:W-:-:S03]  /*1aaa0*/  IMAD.MOV.U32 R30, RZ, RZ, R11 ;  /* 0x000000ffff1e7224 */ /* 0x000fc600078e000b */
[----:B------:R-:W4:Y:S01]  /*1aab0*/  LDL.LU R11, [R1+0xbb0] ;  /* 0x000bb000010b7983 */ /* 0x000f220000300800 */
[----:B------:R-:W-:-:S03]  /*1aac0*/  IMAD.MOV.U32 R35, RZ, RZ, R7 ;  /* 0x000000ffff237224 */ /* 0x000fc600078e0007 */
[----:B------:R-:W-:Y:S01]  /*1aad0*/  STL.64 [R1+0x5d0], R84 ;  /* 0x0005d05401007387 */ /* 0x000fe20000100a00 */
[----:B------:R-:W-:-:S03]  /*1aae0*/  IMAD.MOV.U32 R34, RZ, RZ, R6 ;  /* 0x000000ffff227224 */ /* 0x000fc600078e0006 */
[----:B------:R-:W4:Y:S04]  /*1aaf0*/  LDL.LU R7, [R1+0x628] ;  /* 0x0006280001077983 */ /* 0x000f280000300800 */
[----:B------:R-:W4:Y:S04]  /*1ab00*/  LDL.LU R6, [R1+0xbb4] ;  /* 0x000bb40001067983 */ /* 0x000f280000300800 */
[----:B------:R-:W-:Y:S04]  /*1ab10*/  STL.64 [R1+0x5d8], R32 ;  /* 0x0005d82001007387 */ /* 0x000fe80000100a00 */
[----:B------:R-:W-:Y:S01]  /*1ab20*/  STL.64 [R1+0x5e0], R30 ;  /* 0x0005e01e01007387 */ /* 0x000fe20000100a00 */
[----:B---3--:R-:W-:-:S03]  /*1ab30*/  IMAD.MOV.U32 R47, RZ, RZ, R2 ;  /* 0x000000ffff2f7224 */ /* 0x008fc600078e0002 */
[----:B------:R-:W3:Y:S01]  /*1ab40*/  LDL.LU R2, [R1+0x630] ;  /* 0x0006300001027983 */ /* 0x000ee20000300800 */
[----:B--2---:R-:W-:-:S03]  /*1ab50*/  IMAD.MOV.U32 R46, RZ, RZ, R0 ;  /* 0x000000ffff2e7224 */ /* 0x004fc600078e0000 */
[----:B------:R-:W2:Y:S04]  /*1ab60*/  LDL.LU R0, [R1+0xbb8] ;  /* 0x000bb80001007983 */ /* 0x000ea80000300800 */
[----:B------:R-:W-:Y:S01]  /*1ab70*/  STL.64 [R1+0x5e8], R34 ;  /* 0x0005e82201007387 */ /* 0x000fe20000100a00 */
[----:B----4-:R-:W-:-:S03]  /*1ab80*/  IMAD.MOV.U32 R43, RZ, RZ, R10 ;  /* 0x000000ffff2b7224 */ /* 0x010fc600078e000a */
[----:B------:R-:W4:Y:S01]  /*1ab90*/  LDL.LU R10, [R1+0x638] ;  /* 0x00063800010a7983 */ /* 0x000f220000300800 */
[----:B------:R-:W-:-:S03]  /*1aba0*/  IMAD.MOV.U32 R42, RZ, RZ, R3 ;  /* 0x000000ffff2a7224 */ /* 0x000fc600078e0003 */
[----:B------:R-:W4:Y:S04]  /*1abb0*/  LDL.LU R3, [R1+0xbbc] ;  /* 0x000bbc0001037983 */ /* 0x000f280000300800 */
[----:B------:R-:W-:Y:S04]  /*1abc0*/  STL.64 [R1+0x5f0], R46 ;  /* 0x0005f02e01007387 */ /* 0x000fe80000100a00 */
        /* <DEDUP_REMOVED lines=8> */
[----:B------:R-:W-:-:S03]  /*1ac50*/  IMAD.MOV.U32 R23, RZ, RZ, R21 ;  /* 0x000000ffff177224 */ /* 0x000fc600078e0015 */
[----:B------:R-:W4:Y:S01]  /*1ac60*/  LDL.LU R25, [R1+0x648] ;  /* 0x0006480001197983 */ /* 0x000f220000300800 */
[----:B------:R-:W-:Y:S01]  /*1ac70*/  IMAD.MOV.U32 R22, RZ, RZ, R20 ;  /* 0x000000ffff167224 */ /* 0x000fe200078e0014 */
[----:B------:R-:W-:Y:S01]  /*1ac80*/  MOV R81, R17 ;  /* 0x0000001100517202 */ /* 0x000fe20000000f00 */
[----:B------:R-:W-:Y:S02]  /*1ac90*/  IMAD.MOV.U32 R80, RZ, RZ, R5 ;  /* 0x000000ffff507224 */ /* 0x000fe400078e0005 */
[----:B------:R-:W4:Y:S04]  /*1aca0*/  LDL.LU R5, [R1+0xbc8] ;  /* 0x000bc80001057983 */ /* 0x000f280000300800 */
[----:B------:R-:W4:Y:S04]  /*1acb0*/  LDL.LU R17, [R1+0x650] ;  /* 0x0006500001117983 */ /* 0x000f280000300800 */
[----:B------:R-:W-:Y:S01]  /*1acc0*/  STL.64 [R1+0x610], R22 ;  /* 0x0006101601007387 */ /* 0x000fe20000100a00 */
[----:B------:R-:W-:-:S02]  /*1acd0*/  IMAD.MOV.U32 R59, RZ, RZ, R16 ;  /* 0x000000ffff3b7224 */ /* 0x000fc400078e0010 */
[----:B------:R-:W-:Y:S02]  /*1ace0*/  IMAD.MOV.U32 R58, RZ, RZ, R11 ;  /* 0x000000ffff3a7224 */ /* 0x000fe400078e000b */
[----:B------:R-:W4:Y:S04]  /*1acf0*/  LDL.LU R11, [R1+0xbcc] ;  /* 0x000bcc00010b7983 */ /* 0x000f280000300800 */
[----:B------:R-:W-:Y:S04]  /*1ad00*/  STL.64 [R1+0x618], R80 ;  /* 0x0006185001007387 */ /* 0x000fe80000100a00 */
[----:B------:R-:W-:Y:S04]  /*1ad10*/  STL.64 [R1+0x620], R58 ;  /* 0x0006203a01007387 */ /* 0x000fe80000100a00 */
[----:B------:R-:W4:Y:S01]  /*1ad20*/  LDL.LU R16, [R1+0x658] ;  /* 0x0006580001107983 */ /* 0x000f220000300800 */
        /* <DEDUP_REMOVED lines=8> */
[----:B------:R-:W4:Y:S01]  /*1adb0*/  LDL.LU R3, [R1+0xbd4] ;  /* 0x000bd40001037983 */ /* 0x000f220000300800 */
[----:B------:R-:W-:-:S03]  /*1adc0*/  IMAD.MOV.U32 R70, RZ, RZ, R26 ;  /* 0x000000ffff467224 */ /* 0x000fc600078e001a */
[----:B------:R-:W-:Y:S04]  /*1add0*/  STL.64 [R1+0x630], R52 ;  /* 0x0006303401007387 */ /* 0x000fe80000100a00 */
[----:B------:R-:W-:Y:S01]  /*1ade0*/  STL.64 [R1+0x638], R20 ;  /* 0x0006381401007387 */ /* 0x000fe20000100a00 */
[----:B------:R-:W-:Y:S02]  /*1adf0*/  IMAD.MOV.U32 R71, RZ, RZ, R27 ;  /* 0x000000ffff477224 */ /* 0x000fe400078e001b */
[----:B------:R-:W-:-:S03]  /*1ae00*/  IMAD.MOV.U32 R72, RZ, RZ, R24 ;  /* 0x000000ffff487224 */ /* 0x000fc600078e0018 */
[----:B------:R-:W-:Y:S04]  /*1ae10*/  STL.64 [R1+0x640], R70 ;  /* 0x0006404601007387 */ /* 0x000fe80000100a00 */
[----:B-1----:R-:W4:Y:S01]  /*1ae20*/  LDL.LU R36, [R1+0x670] ;  /* 0x0006700001247983 */ /* 0x002f220000300800 */
[----:B------:R-:W-:-:S03]  /*1ae30*/  IMAD.MOV.U32 R73, RZ, RZ, R25 ;  /* 0x000000ffff497224 */ /* 0x000fc600078e0019 */
[----:B------:R-:W4:Y:S04]  /*1ae40*/  LDL.LU R27, [R1+0xbd8] ;  /* 0x000bd800011b7983 */ /* 0x000f280000300800 */
[----:B------:R-:W4:Y:S01]  /*1ae50*/  LDL.LU R26, [R1+0x678] ;  /* 0x00067800011a7983 */ /* 0x000f220000300800 */
[----:B------:R-:W-:-:S03]  /*1ae60*/  IMAD.MOV.U32 R78, RZ, RZ, R5 ;  /* 0x000000ffff4e7224 */ /* 0x000fc600078e0005 */
[----:B------:R-:W4:Y:S04]  /*1ae70*/  LDL.LU R5, [R1+0xbdc] ;  /* 0x000bdc0001057983 */ /* 0x000f280000300800 */
[----:B------:R-:W-:Y:S01]  /*1ae80*/  STL.64 [R1+0x648], R72 ;  /* 0x0006484801007387 */ /* 0x000fe20000100a00 */
[----:B---3--:R-:W-:-:S03]  /*1ae90*/  IMAD.MOV.U32 R29, RZ, RZ, R2 ;  /* 0x000000ffff1d7224 */ /* 0x008fc600078e0002 */
[----:B------:R-:W3:Y:S01]  /*1aea0*/  LDL.LU R2, [R1+0x680] ;  /* 0x0006800001027983 */ /* 0x000ee20000300800 */
[----:B--2---:R-:W-:-:S03]  /*1aeb0*/  IMAD.MOV.U32 R28, RZ, RZ, R0 ;  /* 0x000000ffff1c7224 */ /* 0x004fc600078e0000 */
[----:B------:R-:W2:Y:S01]  /*1aec0*/  LDL.LU R0, [R1+0xbe0] ;  /* 0x000be00001007983 */ /* 0x000ea20000300800 */
[----:B------:R-:W-:Y:S02]  /*1aed0*/  IMAD.MOV.U32 R79, RZ, RZ, R17 ;  /* 0x000000ffff4f7224 */ /* 0x000fe400078e0011 */
[----:B------:R-:W-:Y:S01]  /*1aee0*/  IMAD.MOV.U32 R17, RZ, RZ, R16 ;  /* 0x000000ffff117224 */ /* 0x000fe200078e0010 */
[----:B------:R-:W-:Y:S02]  /*1aef0*/  MOV R16, R11 ;  /* 0x0000000b00107202 */ /* 0x000fe40000000f00 */
[----:B------:R-:W-:Y:S04]  /*1af00*/  STL.64 [R1+0x650], R78 ;  /* 0x0006504e01007387 */ /* 0x000fe80000100a00 */
[----:B------:R-:W2:Y:S01]  /*1af10*/  LDL.LU R11, [R1+0x688] ;  /* 0x00068800010b7983 */ /* 0x000ea20000300800 */
[----:B----4-:R-:W-:-:S03]  /*1af20*/  IMAD.MOV.U32 R25, RZ, RZ, R10 ;  /* 0x000000ffff197224 */ /* 0x010fc600078e000a */
[----:B------:R-:W4:Y:S01]  /*1af30*/  LDL.LU R10, [R1+0xbe4] ;  /* 0x000be400010a7983 */ /* 0x000f220000300800 */
[----:B------:R-:W-:-:S03]  /*1af40*/  IMAD.MOV.U32 R24, RZ, RZ, R3 ;  /* 0x000000ffff187224 */ /* 0x000fc600078e0003 */
[----:B------:R-:W4:Y:S04]  /*1af50*/  LDL.LU R41, [R1+0x690] ;  /* 0x0006900001297983 */ /* 0x000f280000300800 */
[----:B------:R-:W4:Y:S04]  /*1af60*/  LDL.LU R37, [R1+0xbe8] ;  /* 0x000be80001257983 */ /* 0x000f280000300800 */
[----:B------:R-:W4:Y:S04]  /*1af70*/  LDL R3, [R1+0x9c0] ;  /* 0x0009c00001037983 */ /* 0x000f280000100800 */
[----:B------:R-:W-:Y:S04]  /*1af80*/  STL.64 [R1+0x658], R16 ;  /* 0x0006581001007387 */ /* 0x000fe80000100a00 */
[----:B------:R-:W-:Y:S04]  /*1af90*/  STL.64 [R1+0x660], R28 ;  /* 0x0006601c01007387 */ /* 0x000fe80000100a00 */
[----:B------:R-:W-:Y:S01]  /*1afa0*/  STL.64 [R1+0x668], R24 ;  /* 0x0006681801007387 */ /* 0x000fe20000100a00 */
[----:B------:R-:W-:-:S03]  /*1afb0*/  IMAD.MOV.U32 R55, RZ, RZ, R36 ;  /* 0x000000ffff377224 */ /* 0x000fc600078e0024 */
[----:B------:R-:W4:Y:S01]  /*1afc0*/  LDL.LU R36, [R1+0x698] ;  /* 0x0006980001247983 */ /* 0x000f220000300800 */
[----:B------:R-:W-:Y:S02]  /*1afd0*/  IMAD.MOV.U32 R54, RZ, RZ, R27 ;  /* 0x000000ffff367224 */ /* 0x000fe400078e001b */
[----:B------:R-:W-:Y:S02]  /*1afe0*/  IMAD.MOV.U32 R27, RZ, RZ, R26 ;  /* 0x000000ffff1b7224 */ /* 0x000fe400078e001a */
[----:B------:R-:W-:Y:S02]  /*1aff0*/  IMAD.MOV.U32 R26, RZ, RZ, R5 ;  /* 0x000000ffff1a7224 */ /* 0x000fe400078e0005 */
[----:B------:R-:W4:Y:S04]  /*1b000*/  LDL.LU R5, [R1+0x6a0] ;  /* 0x0006a00001057983 */ /* 0x000f280000300800 */
[----:B------:R-:W-:Y:S01]  /*1b010*/  STL.64 [R1+0x670], R54 ;  /* 0x0006703601007387 */ /* 0x000fe20000100a00 */
[----:B---3--:R-:W-:-:S03]  /*1b020*/  IMAD.MOV.U32 R91, RZ, RZ, R2 ;  /* 0x000000ffff5b7224 */ /* 0x008fc600078e0002 */
[----:B------:R-:W3:Y:S01]  /*1b030*/  LDL.LU R2, [R1+0xbec] ;  /* 0x000bec0001027983 */ /* 0x000ee20000300800 */
[----:B--2---:R-:W-:-:S03]  /*1b040*/  IMAD.MOV.U32 R90, RZ, RZ, R0 ;  /* 0x000000ffff5a7224 */ /* 0x004fc600078e0000 */
[----:B------:R-:W2:Y:S01]  /*1b050*/  LDL.LU R0, [R1+0xbf0] ;  /* 0x000bf00001007983 */ /* 0x000ea20000300800 */
[----:B------:R-:W-:Y:S02]  /*1b060*/  IMAD R4, R93, -0x80, R4 ;  /* 0xffffff805d047824 */ /* 0x000fe400078e0204 */
[----:B------:R-:W-:Y:S01]  /*1b070*/  IMAD.MOV.U32 R49, RZ, RZ, R88 ;  /* 0x000000ffff317224 */ /* 0x000fe200078e0058 */
[----:B------:R-:W3:Y:S02]  /*1b080*/  LDL R92, [R1+0x9bc] ;  /* 0x0009bc00015c7983 */ /* 0x000ee40000100800 */
[----:B------:R-:W-:Y:S01]  /*1b090*/  ISETP.GT.AND P5, PT, R4, RZ, PT ;  /* 0x000000ff0400720c */ /* 0x000fe20003fa4270 */
[----:B--2---:R-:W-:-:S12]  /*1b0a0*/  IMAD.MOV.U32 R88, RZ, RZ, R0 ;  /* 0x000000ffff587224 */ /* 0x004fd800078e0000 */
[----:B----4-:R-:W2:Y:S01]  /*1b0b0*/  @P5 LDG.E.U16 R3, desc[UR16][R88.64] ;  /* 0x0000001058035981 */ /* 0x010ea2000c1e1500 */
[----:B------:R-:W-:Y:S02]  /*1b0c0*/  IMAD.MOV.U32 R62, RZ, RZ, R37 ;  /* 0x000000ffff3e7224 */ /* 0x000fe400078e0025 */
[----:B------:R-:W-:Y:S01]  /*1b0d0*/  IMAD.MOV.U32 R63, RZ, RZ, R41 ;  /* 0x000000ffff3f7224 */ /* 0x000fe200078e0029 */
[----:B------:R-:W-:Y:S01]  /*1b0e0*/  STL.64 [R1+0x678], R26 ;  /* 0x0006781a01007387 */ /* 0x000fe20000100a00 */
[----:B------:R-:W-:Y:S01]  /*1b0f0*/  IMAD.MOV.U32 R37, RZ, RZ, R86 ;  /* 0x000000ffff257224 */ /* 0x000fe200078e0056 */
[----:B------:R-:W-:Y:S02]  /*1b100*/  MOV R48, R5 ;  /* 0x0000000500307202 */ /* 0x000fe40000000f00 */
[----:B------:R-:W-:Y:S04]  /*1b110*/  STL.64 [R1+0x680], R90 ;  /* 0x0006805a01007387 */ /* 0x000fe80000100a00 */
[----:B------:R-:W4:Y:S04]  /*1b120*/  LDL R41, [R1+0x9b8] ;  /* 0x0009b80001297983 */ /* 0x000f280000100800 */
[----:B------:R-:W4:Y:S04]  /*1b130*/  LDL R77, [R1+0x9b0] ;  /* 0x0009b000014d7983 */ /* 0x000f280000100800 */
[----:B------:R-:W4:Y:S04]  /*1b140*/  LDL R76, [R1+0x9ac] ;  /* 0x0009ac00014c7983 */ /* 0x000f280000100800 */
[----:B------:R-:W-:Y:S04]  /*1b150*/  STL.64 [R1+0x688], R10 ;  /* 0x0006880a01007387 */ /* 0x000fe80000100a00 */
[----:B------:R-:W-:Y:S01]  /*1b160*/  STL.64 [R1+0x690], R62 ;  /* 0x0006903e01007387 */ /* 0x000fe20000100a00 */
[----:B---3--:R-:W-:-:S03]  /*1b170*/  IMAD.MOV.U32 R86, RZ, RZ, R2 ;  /* 0x000000ffff567224 */ /* 0x008fc600078e0002 */
[----:B------:R-:W-:Y:S04]  /*1b180*/  STL.64 [R1+0x698], R36 ;  /* 0x0006982401007387 */ /* 0x000fe80000100a00 */
[----:B------:R-:W-:Y:S04]  /*1b190*/  STL.64 [R1+0x6a0], R48 ;  /* 0x0006a03001007387 */ /* 0x000fe80000100a00 */
[----:B------:R-:W3:Y:S04]  /*1b1a0*/  LDL R5, [R1+0x9a8] ;  /* 0x0009a80001057983 */ /* 0x000ee80000100800 */
[----:B------:R-:W3:Y:S04]  /*1b1b0*/  LDL R93, [R1+0x9a4] ;  /* 0x0009a400015d7983 */ /* 0x000ee80000100800 */
[----:B------:R-:W3:Y:S04]  /*1b1c0*/  @P5 LDG.E.U16 R92, desc[UR16][R86.64] ;  /* 0x00000010565c5981 */ /* 0x000ee8000c1e1500 */
[----:B--2---:R0:W-:Y:S04]  /*1b1d0*/  @P5 STL [R1+0x9c0], R3 ;  /* 0x0009c00301005387 */ /* 0x0041e80000100800 */
[----:B------:R-:W2:Y:S04]  /*1b1e0*/  LDL R2, [R1+0x99c] ;  /* 0x00099c0001027983 */ /* 0x000ea80000100800 */
[----:B------:R-:W2:Y:S04]  /*1b1f0*/  LDL R0, [R1+0x998] ;  /* 0x0009980001007983 */ /* 0x000ea80000100800 */
[----:B0-----:R-:W2:Y:S04]  /*1b200*/  LDL R3, [R1+0x9a0] ;  /* 0x0009a00001037983 */ /* 0x001ea80000100800 */
[----:B------:R-:W-:Y:S04]  /*1b210*/  STL [R1+0xecc], R88 ;  /* 0x000ecc5801007387 */ /* 0x000fe80000100800 */
[----:B------:R0:W-:Y:S04]  /*1b220*/  STL [R1+0x100c], R88 ;  /* 0x00100c5801007387 */ /* 0x0001e80000100800 */
[----:B0-----:R-:W2:Y:S01]  /*1b230*/  LDL R88, [R1+0x9b4] ;  /* 0x0009b40001587983 */ /* 0x001ea20000100800 */
[----:B------:R-:W-:-:S02]  /*1b240*/  ISETP.GT.AND P3, PT, R4, 0x1, PT ;  /* 0x000000010400780c */ /* 0x000fc40003f64270 */
[C---:B------:R-:W-:Y:S01]  /*1b250*/  ISETP.GT.AND P2, PT, R4.reuse, 0x2, PT ;  /* 0x000000020400780c */ /* 0x040fe20003f44270 */
[----:B------:R-:W-:Y:S01]  /*1b260*/  STL [R1+0xec8], R89 ;  /* 0x000ec85901007387 */ /* 0x000fe20000100800 */
[----:B------:R-:W-:-:S09]  /*1b270*/  ISETP.GT.AND P4, PT, R4, 0x3, PT ;  /* 0x000000030400780c */ /* 0x000fd20003f84270 */
[----:B----4-:R-:W4:Y:S04]  /*1b280*/  @P3 LDG.E.U16 R41, desc[UR16][R48.64] ;  /* 0x0000001030293981 */ /* 0x010f28000c1e1500 */
[----:B------:R0:W-:Y:S01]  /*1b290*/  STL [R1+0x1010], R89 ;  /* 0x0010105901007387 */ /* 0x0001e20000100800 */
[----:B------:R-:W-:-:S03]  /*1b2a0*/  ISETP.GT.AND P6, PT, R4, 0x4, PT ;  /* 0x000000040400780c */ /* 0x000fc60003fc4270 */
[----:B------:R-:W4:Y:S04]  /*1b2b0*/  @P2 LDG.E.U16 R76, desc[UR16][R10.64] ;  /* 0x000000100a4c2981 */ /* 0x000f28000c1e1500 */
[----:B------:R-:W4:Y:S04]  /*1b2c0*/  @P2 LDG.E.U16 R77, desc[UR16][R62.64] ;  /* 0x000000103e4d2981 */ /* 0x000f28000c1e1500 */
[----:B0-----:R-:W4:Y:S04]  /*1b2d0*/  LDL.LU R89, [R1+0x98c] ;  /* 0x00098c0001597983 */ /* 0x001f280000300800 */
[----:B---3--:R0:W-:Y:S04]  /*1b2e0*/  @P5 STL [R1+0x9bc], R92 ;  /* 0x0009bc5c01005387 */ /* 0x0081e80000100800 */
[----:B------:R-:W3:Y:S04]  /*1b2f0*/  @P4 LDG.E.U16 R5, desc[UR16][R90.64] ;  /* 0x000000105a054981 */ /* 0x000ee8000c1e1500 */
[----:B------:R-:W3:Y:S04]  /*1b300*/  @P4 LDG.E.U16 R93, desc[UR16][R26.64] ;  /* 0x000000101a5d4981 */ /* 0x000ee8000c1e1500 */
[----:B0-----:R-:W3:Y:S04]  /*1b310*/  LDL R92, [R1+0x994] ;  /* 0x00099400015c7983 */ /* 0x001ee80000100800 */
[----:B------:R-:W-:Y:S04]  /*1b320*/  STL [R1+0xed4], R86 ;  /* 0x000ed45601007387 */ /* 0x000fe80000100800 */
[----:B------:R0:W-:Y:S04]  /*1b330*/  STL [R1+0x1014], R86 ;  /* 0x0010145601007387 */ /* 0x0001e80000100800 */
[----:B0-----:R-:W3:Y:S04]  /*1b340*/  LDL.LU R86, [R1+0x990] ;  /* 0x0009900001567983 */ /* 0x001ee80000300800 */
[----:B--2---:R-:W2:Y:S04]  /*1b350*/  @P6 LDG.E.U16 R2, desc[UR16][R24.64] ;  /* 0x0000001018026981 */ /* 0x004ea8000c1e1500 */
[----:B------:R-:W2:Y:S04]  /*1b360*/  @P6 LDG.E.U16 R3, desc[UR16][R54.64] ;  /* 0x0000001036036981 */ /* 0x000ea8000c1e1500 */
[----:B------:R-:W2:Y:S01]  /*1b370*/  @P3 LDG.E.U16 R88, desc[UR16][R36.64] ;  /* 0x0000001024583981 */ /* 0x000ea2000c1e1500 */
[----:B------:R-:W-:-:S03]  /*1b380*/  ISETP.GT.AND P5, PT, R4, 0x5, PT ;  /* 0x000000050400780c */ /* 0x000fc60003fa4270 */
[----:B------:R-:W-:Y:S04]  /*1b390*/  STL [R1+0xed0], R87 ;  /* 0x000ed05701007387 */ /* 0x000fe80000100800 */
[----:B------:R-:W-:Y:S04]  /*1b3a0*/  STL [R1+0x1018], R87 ;  /* 0x0010185701007387 */ /* 0x000fe80000100800 */
[----:B------:R-:W2:Y:S04]  /*1b3b0*/  LDL.LU.64 R48, [R1+0x1728] ;  /* 0x0017280001307983 */ /* 0x000ea80000300a00 */
[----:B----4-:R0:W-:Y:S04]  /*1b3c0*/  @P3 STL [R1+0x9b8], R41 ;  /* 0x0009b82901003387 */ /* 0x0101e80000100800 */
[----:B------:R-:W4:Y:S04]  /*1b3d0*/  @P5 LDG.E.U16 R0, desc[UR16][R28.64] ;  /* 0x000000101c005981 */ /* 0x000f28000c1e1500 */
[----:B0-----:R-:W4:Y:S04]  /*1b3e0*/  LDL.LU R41, [R1+0x1720] ;  /* 0x0017200001297983 */ /* 0x001f280000300800 */
[----:B------:R-:W4:Y:S04]  /*1b3f0*/  LDL.LU.64 R36, [R1+0x1718] ;  /* 0x0017180001247983 */ /* 0x000f280000300a00 */
[----:B---3--:R-:W3:Y:S04]  /*1b400*/  @P5 LDG.E.U16 R92, desc[UR16][R16.64] ;  /* 0x00000010105c5981 */ /* 0x008ee8000c1e1500 */
[----:B--2---:R-:W-:Y:S04]  /*1b410*/  @P3 STL [R1+0x9b4], R88 ;  /* 0x0009b45801003387 */ /* 0x004fe80000100800 */
[----:B------:R-:W2:Y:S04]  /*1b420*/  LDL.LU R62, [R1+0x1710] ;  /* 0x00171000013e7983 */ /* 0x000ea80000300800 */
[----:B------:R-:W2:Y:S04]  /*1b430*/  LDL R63, [R1+0xbac] ;  /* 0x000bac00013f7983 */ /* 0x000ea80000100800 */
[----:B------:R-:W2:Y:S04]  /*1b440*/  LDL R10, [R1+0xba8] ;  /* 0x000ba800010a7983 */ /* 0x000ea80000100800 */
[----:B------:R-:W2:Y:S04]  /*1b450*/  LDL R11, [R1+0x988] ;  /* 0x00098800010b7983 */ /* 0x000ea80000100800 */
[----:B------:R0:W-:Y:S01]  /*1b460*/  @P2 STL [R1+0x9ac], R76 ;  /* 0x0009ac4c01002387 */ /* 0x0001e20000100800 */
[----:B------:R-:W-:-:S03]  /*1b470*/  ISETP.GT.AND P3, PT, R4, 0x6, PT ;  /* 0x000000060400780c */ /* 0x000fc60003f64270 */
[----:B0-----:R-:W2:Y:S04]  /*1b480*/  LDL R76, [R1+0x984] ;  /* 0x00098400014c7983 */ /* 0x001ea80000100800 */
[----:B------:R0:W-:Y:S04]  /*1b490*/  @P2 STL [R1+0x9b0], R77 ;  /* 0x0009b04d01002387 */ /* 0x0001e80000100800 */
[----:B------:R-:W2:Y:S04]  /*1b4a0*/  LDL.LU.64 R90, [R1+0x1708] ;  /* 0x00170800015a7983 */ /* 0x000ea80000300a00 */
[----:B------:R-:W2:Y:S04]  /*1b4b0*/  @P3 LDG.E.U16 R86, desc[UR16][R78.64] ;  /* 0x000000104e563981 */ /* 0x000ea8000c1e1500 */
[----:B0-----:R-:W2:Y:S04]  /*1b4c0*/  LDL R77, [R1+0x980] ;  /* 0x00098000014d7983 */ /* 0x001ea80000100800 */
[----:B------:R0:W-:Y:S04]  /*1b4d0*/  @P4 STL [R1+0x9a8], R5 ;  /* 0x0009a80501004387 */ /* 0x0001e80000100800 */
[----:B------:R-:W2:Y:S04]  /*1b4e0*/  @P3 LDG.E.U16 R89, desc[UR16][R72.64] ;  /* 0x0000001048593981 */ /* 0x000ea8000c1e1500 */
[----:B0-----:R-:W2:Y:S04]  /*1b4f0*/  LDL R5, [R1+0x97c] ;  /* 0x00097c0001057983 */ /* 0x001ea80000100800 */
[----:B------:R-:W2:Y:S04]  /*1b500*/  LDL.LU.64 R26, [R1+0x1700] ;  /* 0x00170000011a7983 */ /* 0x000ea80000300a00 */
[----:B------:R-:W-:Y:S04]  /*1b510*/  @P4 STL [R1+0x9a4], R93 ;  /* 0x0009a45d01004387 */ /* 0x000fe80000100800 */
[----:B------:R0:W-:Y:S01]  /*1b520*/  @P6 STL [R1+0x9a0], R3 ;  /* 0x0009a00301006387 */ /* 0x0001e20000100800 */
[----:B------:R-:W-:-:S02]  /*1b530*/  ISETP.GT.AND P2, PT, R4, 0x7, PT ;  /* 0x000000070400780c */ /* 0x000fc40003f44270 */
[C---:B------:R-:W-:Y:S01]  /*1b540*/  ISETP.GT.AND P4, PT, R4.reuse, 0x8, PT ;  /* 0x000000080400780c */ /* 0x040fe20003f84270 */
[----:B------:R-:W2:Y:S04]  /*1b550*/  LDL R55, [R1+0x974] ;  /* 0x0009740001377983 */ /* 0x000ea80000100800 */
[----:B0-----:R-:W2:Y:S04]  /*1b560*/  LDL R3, [R1+0x978] ;  /* 0x0009780001037983 */ /* 0x001ea80000100800 */
[----:B------:R-:W2:Y:S04]  /*1b570*/  LDL.LU R88, [R1+0x958] ;  /* 0x0009580001587983 */ /* 0x000ea80000300800 */
[----:B------:R-:W2:Y:S04]  /*1b580*/  LDL.LU R93, [R1+0x954] ;  /* 0x00095400015d7983 */ /* 0x000ea80000300800 */
[----:B------:R-:W2:Y:S04]  /*1b590*/  LDL.LU.64 R24, [R1+0x16f8] ;  /* 0x0016f80001187983 */ /* 0x000ea80000300a00 */
[----:B------:R-:W-:Y:S01]  /*1b5a0*/  @P6 STL [R1+0x99c], R2 ;  /* 0x00099c0201006387 */ /* 0x000fe20000100800 */
[----:B------:R-:W-:-:S03]  /*1b5b0*/  ISETP.GT.AND P6, PT, R4, 0x9, PT ;  /* 0x000000090400780c */ /* 0x000fc60003fc4270 */
[----:B------:R-:W2:Y:S04]  /*1b5c0*/  LDL R54, [R1+0x970] ;  /* 0x0009700001367983 */ /* 0x000ea80000100800 */
[----:B------:R-:W2:Y:S04]  /*1b5d0*/  LDL R29, [R1+0x96c] ;  /* 0x00096c00011d7983 */ /* 0x000ea80000100800 */
[----:B------:R-:W2:Y:S04]  /*1b5e0*/  LDL.LU.64 R16, [R1+0x16f0] ;  /* 0x0016f00001107983 */ /* 0x000ea80000300a00 */
[----:B---3--:R0:W-:Y:S04]  /*1b5f0*/  @P5 STL [R1+0x994], R92 ;  /* 0x0009945c01005387 */ /* 0x0081e80000100800 */
[----:B0-----:R-:W3:Y:S04]  /*1b600*/  LDL R92, [R1+0x968] ;  /* 0x00096800015c7983 */ /* 0x001ee80000100800 */
[----:B----4-:R0:W-:Y:S01]  /*1b610*/  @P5 STL [R1+0x998], R0 ;  /* 0x0009980001005387 */ /* 0x0101e20000100800 */
[----:B------:R-:W-:-:S03]  /*1b620*/  ISETP.GT.AND P5, PT, R4, 0xa, PT ;  /* 0x0000000a0400780c */ /* 0x000fc60003fa4270 */
[----:B------:R-:W4:Y:S04]  /*1b630*/  LDL.LU.64 R78, [R1+0x16e8] ;  /* 0x0016e800014e7983 */ /* 0x000f280000300a00 */
[----:B------:R-:W3:Y:S04]  /*1b640*/  LDL R28, [R1+0x964] ;  /* 0x00096400011c7983 */ /* 0x000ee80000100800 */
[----:B------:R-:W3:Y:S04]  /*1b650*/  LDL R2, [R1+0x960] ;  /* 0x0009600001027983 */ /* 0x000ee80000100800 */
[----:B--2---:R-:W2:Y:S04]  /*1b660*/  @P2 LDG.E.U16 R63, desc[UR16][R70.64] ;  /* 0x00000010463f2981 */ /* 0x004ea8000c1e1500 */
[----:B------:R-:W3:Y:S04]  /*1b670*/  @P2 LDG.E.U16 R10, desc[UR16][R20.64] ;  /* 0x00000010140a2981 */ /* 0x000ee8000c1e1500 */
[----:B------:R-:W3:Y:S04]  /*1b680*/  @P4 LDG.E.U16 R11, desc[UR16][R52.64] ;  /* 0x00000010340b4981 */ /* 0x000ee8000c1e1500 */
[----:B------:R-:W4:Y:S04]  /*1b690*/  @P4 LDG.E.U16 R76, desc[UR16][R6.64] ;  /* 0x00000010064c4981 */ /* 0x000f28000c1e1500 */
[----:B------:R-:W4:Y:S04]  /*1b6a0*/  @P6 LDG.E.U16 R77, desc[UR16][R58.64] ;  /* 0x000000103a4d6981 */ /* 0x000f28000c1e1500 */
[----:B------:R-:W-:Y:S04]  /*1b6b0*/  STL [R1+0x101c], R86 ;  /* 0x00101c5601007387 */ /* 0x000fe80000100800 */
[----:B------:R-:W4:Y:S04]  /*1b6c0*/  LDL.LU.64 R72, [R1+0x16e0] ;  /* 0x0016e00001487983 */ /* 0x000f280000300a00 */
[----:B0-----:R-:W4:Y:S04]  /*1b6d0*/  LDL R0, [R1+0x95c] ;  /* 0x00095c0001007983 */ /* 0x001f280000100800 */
[----:B------:R-:W4:Y:S01]  /*1b6e0*/  @P6 LDG.E.U16 R5, desc[UR16][R80.64] ;  /* 0x0000001050056981 */ /* 0x000f22000c1e1500 */
[----:B------:R-:W-:-:S03]  /*1b6f0*/  ISETP.GT.AND P3, PT, R4, 0xb, PT ;  /* 0x0000000b0400780c */ /* 0x000fc60003f64270 */
[----:B------:R-:W4:Y:S04]  /*1b700*/  @P5 LDG.E.U16 R55, desc[UR16][R38.64] ;  /* 0x0000001026375981 */ /* 0x000f28000c1e1500 */
[----:B------:R-:W4:Y:S04]  /*1b710*/  @P5 LDG.E.U16 R3, desc[UR16][R22.64] ;  /* 0x0000001016035981 */ /* 0x000f28000c1e1500 */
[----:B------:R-:W-:Y:S04]  /*1b720*/  STL [R1+0x1020], R89 ;  /* 0x0010205901007387 */ /* 0x000fe80000100800 */
[----:B------:R-:W4:Y:S04]  /*1b730*/  LDL.LU.64 R70, [R1+0x16d8] ;  /* 0x0016d80001467983 */ /* 0x000f280000300a00 */
[----:B------:R-:W4:Y:S04]  /*1b740*/  @P3 LDG.E.U16 R54, desc[UR16][R42.64] ;  /* 0x000000102a363981 */ /* 0x000f28000c1e1500 */
[----:B------:R-:W4:Y:S04]  /*1b750*/  @P3 LDG.E.U16 R29, desc[UR16][R8.64] ;  /* 0x00000010081d3981 */ /* 0x000f28000c1e1500 */
[----:B--2---:R0:W-:Y:S04]  /*1b760*/  @P2 STL [R1+0xbac], R63 ;  /* 0x000bac3f01002387 */ /* 0x0041e80000100800 */
[----:B0-----:R-:W2:Y:S04]  /*1b770*/  LDL.LU R63, [R1+0x16d0] ;  /* 0x0016d000013f7983 */ /* 0x001ea80000300800 */
[----:B------:R-:W2:Y:S04]  /*1b780*/  LDL.LU.64 R20, [R1+0x16c8] ;  /* 0x0016c80001147983 */ /* 0x000ea80000300a00 */
[----:B---3--:R0:W-:Y:S01]  /*1b790*/  @P2 STL [R1+0xba8], R10 ;  /* 0x000ba80a01002387 */ /* 0x0081e20000100800 */
[----:B------:R-:W-:-:S03]  /*1b7a0*/  ISETP.GT.AND P2, PT, R4, 0xc, PT ;  /* 0x0000000c0400780c */ /* 0x000fc60003f44270 */
[----:B0-----:R-:W3:Y:S04]  /*1b7b0*/  LDL.LU R10, [R1+0x16c0] ;  /* 0x0016c000010a7983 */ /* 0x001ee80000300800 */
[----:B------:R-:W2:Y:S04]  /*1b7c0*/  LDL.LU.64 R52, [R1+0x16b8] ;  /* 0x0016b80001347983 */ /* 0x000ea80000300a00 */
[----:B------:R0:W-:Y:S04]  /*1b7d0*/  @P4 STL [R1+0x988], R11 ;  /* 0x0009880b01004387 */ /* 0x0001e80000100800 */
[----:B------:R-:W2:Y:S04]  /*1b7e0*/  @P2 LDG.E.U16 R92, desc[UR16][R46.64] ;  /* 0x000000102e5c2981 */ /* 0x000ea8000c1e1500 */
[----:B------:R-:W3:Y:S04]  /*1b7f0*/  @P2 LDG.E.U16 R28, desc[UR16][R34.64] ;  /* 0x00000010221c2981 */ /* 0x000ee8000c1e1500 */
[----:B0-----:R-:W3:Y:S04]  /*1b800*/  LDL.LU R11, [R1+0x16b0] ;  /* 0x0016b000010b7983 */ /* 0x001ee80000300800 */
[----:B------:R-:W3:Y:S04]  /*1b810*/  LDL.LU.64 R6, [R1+0x16a8] ;  /* 0x0016a80001067983 */ /* 0x000ee80000300a00 */
[----:B----4-:R0:W-:Y:S01]  /*1b820*/  @P4 STL [R1+0x984], R76 ;  /* 0x0009844c01004387 */ /* 0x0101e20000100800 */
[----:B------:R-:W-:-:S03]  /*1b830*/  ISETP.GT.AND P4, PT, R4, 0xd, PT ;  /* 0x0000000d0400780c */ /* 0x000fc60003f84270 */
[----:B0-----:R-:W4:Y:S04]  /*1b840*/  LDL.LU R76, [R1+0x16a0] ;  /* 0x0016a000014c7983 */ /* 0x001f280000300800 */
[----:B------:R-:W4:Y:S04]  /*1b850*/  LDL.LU.64 R58, [R1+0x1698] ;  /* 0x00169800013a7983 */ /* 0x000f280000300a00 */
[----:B------:R0:W-:Y:S04]  /*1b860*/  @P6 STL [R1+0x980], R77 ;  /* 0x0009804d01006387 */ /* 0x0001e80000100800 */
[----:B------:R-:W4:Y:S04]  /*1b870*/  LDL R80, [R1+0xba0] ;  /* 0x000ba00001507983 */ /* 0x000f280000100800 */
[----:B------:R-:W4:Y:S04]  /*1b880*/  @P4 LDG.E.U16 R0, desc[UR16][R32.64] ;  /* 0x0000001020004981 */ /* 0x000f28000c1e1500 */
[----:B0-----:R-:W4:Y:S04]  /*1b890*/  LDL R77, [R1+0xba4] ;  /* 0x000ba400014d7983 */ /* 0x001f280000100800 */
[----:B------:R-:W-:Y:S01]  /*1b8a0*/  @P6 STL [R1+0x97c], R5 ;  /* 0x00097c0501006387 */ /* 0x000fe20000100800 */
[----:B------:R-:W-:-:S03]  /*1b8b0*/  ISETP.GT.AND P6, PT, R4, 0xe, PT ;  /* 0x0000000e0400780c */ /* 0x000fc60003fc4270 */
[----:B------:R-:W4:Y:S04]  /*1b8c0*/  LDL.LU.64 R22, [R1+0x1690] ;  /* 0x0016900001167983 */ /* 0x000f280000300a00 */
[----:B------:R-:W4:Y:S04]  /*1b8d0*/  LDL R81, [R1+0x950] ;  /* 0x0009500001517983 */ /* 0x000f280000100800 */
[----:B------:R0:W-:Y:S04]  /*1b8e0*/  @P5 STL [R1+0x978], R3 ;  /* 0x0009780301005387 */ /* 0x0001e80000100800 */
[----:B------:R-:W4:Y:S04]  /*1b8f0*/  @P4 LDG.E.U16 R2, desc[UR16][R30.64] ;  /* 0x000000101e024981 */ /* 0x000f28000c1e1500 */
[----:B------:R-:W4:Y:S04]  /*1b900*/  @P6 LDG.E.U16 R88, desc[UR16][R84.64] ;  /* 0x0000001054586981 */ /* 0x000f28000c1e1500 */
[----:B0-----:R-:W4:Y:S04]  /*1b910*/  LDL R3, [R1+0x94c] ;  /* 0x00094c0001037983 */ /* 0x001f280000100800 */
[----:B------:R-:W4:Y:S04]  /*1b920*/  LDL.LU.64 R38, [R1+0x1688] ;  /* 0x0016880001267983 */ /* 0x000f280000300a00 */
[----:B------:R-:W4:Y:S04]  /*1b930*/  LDL R5, [R1+0x948] ;  /* 0x0009480001057983 */ /* 0x000f280000100800 */
[----:B------:R0:W-:Y:S01]  /*1b940*/  @P5 STL [R1+0x974], R55 ;  /* 0x0009743701005387 */ /* 0x0001e20000100800 */
[----:B------:R-:W-:-:S03]  /*1b950*/  ISETP.GT.AND P5, PT, R4, 0xf, PT ;  /* 0x0000000f0400780c */ /* 0x000fc60003fa4270 */
[----:B------:R-:W4:Y:S04]  /*1b960*/  @P6 LDG.E.U16 R93, desc[UR16][R66.64] ;  /* 0x00000010425d6981 */ /* 0x000f28000c1e1500 */
[----:B0-----:R-:W4:Y:S04]  /*1b970*/  LDL R55, [R1+0x944] ;  /* 0x0009440001377983 */ /* 0x001f280000100800 */
[----:B------:R-:W4:Y:S04]  /*1b980*/  LDL.LU.64 R42, [R1+0x1680] ;  /* 0x00168000012a7983 */ /* 0x000f280000300a00 */
[----:B------:R-:W4:Y:S04]  /*1b990*/  LDL.LU.64 R8, [R1+0x1678] ;  /* 0x0016780001087983 */ /* 0x000f280000300a00 */
[----:B------:R0:W-:Y:S04]  /*1b9a0*/  @P3 STL [R1+0x96c], R29 ;  /* 0x00096c1d01003387 */ /* 0x0001e80000100800 */
[----:B0-----:R-:W4:Y:S04]  /*1b9b0*/  LDL R29, [R1+0x940] ;  /* 0x00094000011d7983 */ /* 0x001f280000100800 */
[----:B------:R-:W-:Y:S01]  /*1b9c0*/  @P3 STL [R1+0x970], R54 ;  /* 0x0009703601003387 */ /* 0x000fe20000100800 */
[----:B------:R-:W-:-:S03]  /*1b9d0*/  ISETP.GT.AND P3, PT, R4, 0x10, PT ;  /* 0x000000100400780c */ /* 0x000fc60003f64270 */
[----:B------:R-:W4:Y:S04]  /*1b9e0*/  LDL.LU.64 R46, [R1+0x1670] ;  /* 0x00167000012e7983 */ /* 0x000f280000300a00 */
[----:B--2---:R0:W-:Y:S04]  /*1b9f0*/  @P2 STL [R1+0x968], R92 ;  /* 0x0009685c01002387 */ /* 0x0041e80000100800 */
[----:B0-----:R-:W2:Y:S04]  /*1ba00*/  LDL R92, [R1+0x93c] ;  /* 0x00093c00015c7983 */ /* 0x001ea80000100800 */
[----:B------:R-:W2:Y:S04]  /*1ba10*/  LDL.LU.64 R34, [R1+0x1668] ;  /* 0x0016680001227983 */ /* 0x000ea80000300a00 */
[----:B---3--:R-:W-:Y:S04]  /*1ba20*/  @P2 STL [R1+0x964], R28 ;  /* 0x0009641c01002387 */ /* 0x008fe80000100800 */
[----:B------:R-:W3:Y:S04]  /*1ba30*/  LDL R31, [R1+0x938] ;  /* 0x00093800011f7983 */ /* 0x000ee80000100800 */
[----:B------:R-:W3:Y:S04]  /*1ba40*/  LDL.LU.64 R32, [R1+0x1660] ;  /* 0x0016600001207983 */ /* 0x000ee80000300a00 */
[----:B------:R-:W3:Y:S04]  /*1ba50*/  LDL R54, [R1+0x934] ;  /* 0x0009340001367983 */ /* 0x000ee80000100800 */
[----:B----4-:R-:W4:Y:S04]  /*1ba60*/  @P5 LDG.E.U16 R80, desc[UR16][R56.64] ;  /* 0x0000001038505981 */ /* 0x010f28000c1e1500 */
[----:B------:R-:W4:Y:S04]  /*1ba70*/  @P5 LDG.E.U16 R77, desc[UR16][R82.64] ;  /* 0x00000010524d5981 */ /* 0x000f28000c1e1500 */
[----:B------:R0:W-:Y:S04]  /*1ba80*/  @P4 STL [R1+0x95c], R0 ;  /* 0x00095c0001004387 */ /* 0x0001e80000100800 */
[----:B------:R-:W4:Y:S04]  /*1ba90*/  @P3 LDG.E.U16 R81, desc[UR16][R74.64] ;  /* 0x000000104a513981 */ /* 0x000f28000c1e1500 */
[----:B------:R1:W-:Y:S04]  /*1baa0*/  @P4 STL [R1+0x960], R2 ;  /* 0x0009600201004387 */ /* 0x0003e80000100800 */
[----:B------:R-:W4:Y:S04]  /*1bab0*/  LDL.LU.64 R84, [R1+0x1658] ;  /* 0x0016580001547983 */ /* 0x000f280000300a00 */
[----:B------:R-:W4:Y:S04]  /*1bac0*/  @P3 LDG.E.U16 R3, desc[UR16][R44.64] ;  /* 0x000000102c033981 */ /* 0x000f28000c1e1500 */
[----:B0-----:R-:W4:Y:S04]  /*1bad0*/  LDL R0, [R1+0x930] ;  /* 0x0009300001007983 */ /* 0x001f280000100800 */
[----:B------:R-:W4:Y:S04]  /*1bae0*/  LDL R30, [R1+0x92c] ;  /* 0x00092c00011e7983 */ /* 0x000f280000100800 */
[----:B------:R-:W-:Y:S04]  /*1baf0*/  STL [R1+0x1024], R88 ;  /* 0x0010245801007387 */ /* 0x000fe80000100800 */
[----:B------:R-:W4:Y:S04]  /*1bb00*/  LDL.LU.64 R66, [R1+0x1650] ;  /* 0x0016500001427983 */ /* 0x000f280000300a00 */
[----:B-1----:R-:W4:Y:S04]  /*1bb10*/  LDL R2, [R1+0x928] ;  /* 0x0009280001027983 */ /* 0x002f280000100800 */
[----:B------:R-:W4:Y:S01]  /*1bb20*/  LDL R28, [R1+0x924] ;  /* 0x00092400011c7983 */ /* 0x000f220000100800 */
[----:B------:R-:W-:-:S02]  /*1bb30*/  ISETP.GT.AND P2, PT, R4, 0x11, PT ;  /* 0x000000110400780c */ /* 0x000fc40003f44270 */
[C---:B------:R-:W-:Y:S01]  /*1bb40*/  ISETP.GT.AND P4, PT, R4.reuse, 0x12, PT ;  /* 0x000000120400780c */ /* 0x040fe20003f84270 */
[----:B------:R-:W-:Y:S01]  /*1bb50*/  STL [R1+0x1028], R93 ;  /* 0x0010285d01007387 */ /* 0x000fe20000100800 */
[----:B------:R-:W-:-:S03]  /*1bb60*/  ISETP.GT.AND P6, PT, R4, 0x13, PT ;  /* 0x000000130400780c */ /* 0x000fc60003fc4270 */
[----:B------:R-:W4:Y:S06]  /*1bb70*/  LDL.LU.64 R82, [R1+0x1648] ;  /* 0x0016480001527983 */ /* 0x000f2c0000300a00 */
[----:B------:R-:W4:Y:S04]  /*1bb80*/  @P2 LDG.E.U16 R55, desc[UR16][R68.64] ;  /* 0x0000001044372981 */ /* 0x000f28000c1e1500 */
[----:B------:R-:W4:Y:S04]  /*1bb90*/  @P2 LDG.E.U16 R5, desc[UR16][R18.64] ;  /* 0x0000001012052981 */ /* 0x000f28000c1e1500 */
[----:B------:R-:W4:Y:S04]  /*1bba0*/  @P4 LDG.E.U16 R29, desc[UR16][R64.64] ;  /* 0x00000010401d4981 */ /* 0x000f28000c1e1500 */
[----:B--2---:R-:W2:Y:S04]  /*1bbb0*/  @P4 LDG.E.U16 R92, desc[UR16][R14.64] ;  /* 0x000000100e5c4981 */ /* 0x004ea8000c1e1500 */
[----:B---3--:R-:W3:Y:S04]  /*1bbc0*/  @P6 LDG.E.U16 R31, desc[UR16][R60.64] ;  /* 0x000000103c1f6981 */ /* 0x008ee8000c1e1500 */
[----:B------:R-:W3:Y:S04]  /*1bbd0*/  @P6 LDG.E.U16 R54, desc[UR16][R12.64] ;  /* 0x000000100c366981 */ /* 0x000ee8000c1e1500 */
[----:B----4-:R0:W-:Y:S04]  /*1bbe0*/  @P5 STL [R1+0xba4], R77 ;  /* 0x000ba44d01005387 */ /* 0x0101e80000100800 */
[----:B0-----:R-:W4:Y:S04]  /*1bbf0*/  LDL.LU R77, [R1+0x1640] ;  /* 0x00164000014d7983 */ /* 0x001f280000300800 */
[----:B------:R-:W4:Y:S04]  /*1bc00*/  LDL.LU.64 R56, [R1+0x1638] ;  /* 0x0016380001387983 */ /* 0x000f280000300a00 */
[----:B------:R0:W-:Y:S01]  /*1bc10*/  @P5 STL [R1+0xba0], R80 ;  /* 0x000ba05001005387 */ /* 0x0001e20000100800 */
[----:B------:R-:W-:-:S03]  /*1bc20*/  ISETP.GT.AND P5, PT, R4, 0x14, PT ;  /* 0x000000140400780c */ /* 0x000fc60003fa4270 */
[----:B0-----:R-:W4:Y:S04]  /*1bc30*/  LDL.LU R80, [R1+0x1630] ;  /* 0x0016300001507983 */ /* 0x001f280000300800 */
[----:B------:R-:W4:Y:S04]  /*1bc40*/  LDL.LU.64 R74, [R1+0x1628] ;  /* 0x00162800014a7983 */ /* 0x000f280000300a00 */
[----:B------:R0:W-:Y:S04]  /*1bc50*/  @P3 STL [R1+0x950], R81 ;  /* 0x0009505101003387 */ /* 0x0001e80000100800 */
[----:B------:R-:W4:Y:S04]  /*1bc60*/  @P5 LDG.E.U16 R0, desc[UR16][R50.64] ;  /* 0x0000001032005981 */ /* 0x000f28000c1e1500 */
[----:B------:R-:W4:Y:S04]  /*1bc70*/  @P5 LDG.E.U16 R30, desc[UR16][R48.64] ;  /* 0x00000010301e5981 */ /* 0x000f28000c1e1500 */
[----:B0-----:R-:W4:Y:S04]  /*1bc80*/  LDL.LU R81, [R1+0x1620] ;  /* 0x0016200001517983 */ /* 0x001f280000300800 */
[----:B------:R-:W4:Y:S04]  /*1bc90*/  LDL.LU.64 R44, [R1+0x1618] ;  /* 0x00161800012c7983 */ /* 0x000f280000300a00 */
[----:B------:R0:W-:Y:S01]  /*1bca0*/  @P3 STL [R1+0x94c], R3 ;  /* 0x00094c0301003387 */ /* 0x0001e20000100800 */
[----:B------:R-:W-:-:S03]  /*1bcb0*/  ISETP.GT.AND P3, PT, R4, 0x15, PT ;  /* 0x000000150400780c */ /* 0x000fc60003f64270 */
[----:B0-----:R-:W4:Y:S10]  /*1bcc0*/  LDL.LU R3, [R1+0x1614] ;  /* 0x0016140001037983 */ /* 0x001f340000300800 */
[----:B------:R-:W4:Y:S04]  /*1bcd0*/  @P3 LDG.E.U16 R2, desc[UR16][R40.64] ;  /* 0x0000001028023981 */ /* 0x000f28000c1e1500 */
[----:B------:R-:W4:Y:S04]  /*1bce0*/  @P3 LDG.E.U16 R28, desc[UR16][R36.64] ;  /* 0x00000010241c3981 */ /* 0x000f28000c1e1500 */
[----:B------:R-:W4:Y:S04]  /*1bcf0*/  LDL.LU R18, [R1+0x1610] ;  /* 0x0016100001127983 */ /* 0x000f280000300800 */
[----:B------:R-:W4:Y:S04]  /*1bd00*/  LDL R19, [R1+0xb9c] ;  /* 0x000b9c0001137983 */ /* 0x000f280000100800 */
[----:B------:R-:W4:Y:S04]  /*1bd10*/  LDL R68, [R1+0xb98] ;  /* 0x000b980001447983 */ /* 0x000f280000100800 */
[----:B------:R-:W-:Y:S04]  /*1bd20*/  @P2 STL [R1+0x944], R55 ;  /* 0x0009443701002387 */ /* 0x000fe80000100800 */
[----:B------:R0:W-:Y:S04]  /*1bd30*/  @P2 STL [R1+0x948], R5 ;  /* 0x0009480501002387 */ /* 0x0001e80000100800 */
[----:B------:R-:W4:Y:S04]  /*1bd40*/  LDL.LU.64 R64, [R1+0x1608] ;  /* 0x0016080001407983 */ /* 0x000f280000300a00 */
[----:B------:R-:W4:Y:S04]  /*1bd50*/  LDL R69, [R1+0x918] ;  /* 0x0009180001457983 */ /* 0x000f280000100800 */
[----:B0-----:R-:W4:Y:S04]  /*1bd60*/  LDL R5, [R1+0x914] ;  /* 0x0009140001057983 */ /* 0x001f280000100800 */
[----:B------:R-:W4:Y:S01]  /*1bd70*/  LDL.LU.64 R14, [R1+0x1600] ;  /* 0x00160000010e7983 */ /* 0x000f220000300a00 */
[----:B------:R-:W-:-:S03]  /*1bd80*/  ISETP.GT.AND P2, PT, R4, 0x16, PT ;  /* 0x000000160400780c */ /* 0x000fc60003f44270 */
[----:B--2---:R0:W-:Y:S04]  /*1bd90*/  @P4 STL [R1+0x93c], R92 ;  /* 0x00093c5c01004387 */ /* 0x0041e80000100800 */
[----:B0-----:R-:W2:Y:S04]  /*1bda0*/  LDL R92, [R1+0x910] ;  /* 0x00091000015c7983 */ /* 0x001ea80000100800 */
[----:B------:R0:W-:Y:S04]  /*1bdb0*/  @P4 STL [R1+0x940], R29 ;  /* 0x0009401d01004387 */ /* 0x0001e80000100800 */
[----:B0-----:R-:W2:Y:S04]  /*1bdc0*/  LDL R29, [R1+0x90c] ;  /* 0x00090c00011d7983 */ /* 0x001ea80000100800 */
[----:B------:R-:W2:Y:S04]  /*1bdd0*/  LDL.LU.64 R60, [R1+0x15f8] ;  /* 0x0015f800013c7983 */ /* 0x000ea80000300a00 */
[----:B---3--:R0:W-:Y:S04]  /*1bde0*/  @P6 STL [R1+0x938], R31 ;  /* 0x0009381f01006387 */ /* 0x0081e80000100800 */
[----:B0-----:R-:W3:Y:S04]  /*1bdf0*/  LDL R31, [R1+0x908] ;  /* 0x00090800011f7983 */ /* 0x001ee80000100800 */
[----:B------:R-:W3:Y:S04]  /*1be00*/  LDL.LU.64 R12, [R1+0x15f0] ;  /* 0x0015f000010c7983 */ /* 0x000ee80000300a00 */
[----:B------:R-:W3:Y:S04]  /*1be10*/  LDL R55, [R1+0x904] ;  /* 0x0009040001377983 */ /* 0x000ee80000100800 */
[----:B------:R-:W-:Y:S04]  /*1be20*/  @P6 STL [R1+0x934], R54 ;  /* 0x0009343601006387 */ /* 0x000fe80000100800 */
[----:B------:R-:W3:Y:S04]  /*1be30*/  LDL.LU.64 R50, [R1+0x15e8] ;  /* 0x0015e80001327983 */ /* 0x000ee80000300a00 */
[----:B----4-:R0:W-:Y:S04]  /*1be40*/  @P5 STL [R1+0x930], R0 ;  /* 0x0009300001005387 */ /* 0x0101e80000100800 */
[----:B0-----:R-:W4:Y:S04]  /*1be50*/  LDL R0, [R1+0x900] ;  /* 0x0009000001007983 */ /* 0x001f280000100800 */
[----:B------:R-:W4:Y:S04]  /*1be60*/  LDL.LU.64 R48, [R1+0x15e0] ;  /* 0x0015e00001307983 */ /* 0x000f280000300a00 */
[----:B------:R-:W4:Y:S04]  /*1be70*/  LDL R54, [R1+0x8fc] ;  /* 0x0008fc0001367983 */ /* 0x000f280000100800 */
[----:B------:R-:W-:Y:S04]  /*1be80*/  @P5 STL [R1+0x92c], R30 ;  /* 0x00092c1e01005387 */ /* 0x000fe80000100800 */
[----:B------:R-:W4:Y:S04]  /*1be90*/  LDL.LU.64 R40, [R1+0x15d8] ;  /* 0x0015d80001287983 */ /* 0x000f280000300a00 */
[----:B------:R0:W-:Y:S04]  /*1bea0*/  @P3 STL [R1+0x928], R2 ;  /* 0x0009280201003387 */ /* 0x0001e80000100800 */
[----:B------:R-:W4:Y:S04]  /*1beb0*/  @P2 LDG.E.U16 R3, desc[UR16][R90.64] ;  /* 0x000000105a032981 */ /* 0x000f28000c1e1500 */
[----:B0-----:R-:W4:Y:S04]  /*1bec0*/  LDL R2, [R1+0x8f8] ;  /* 0x0008f80001027983 */ /* 0x001f280000100800 */
[----:B------:R-:W4:Y:S04]  /*1bed0*/  LDL.LU.64 R36, [R1+0x15d0] ;  /* 0x0015d00001247983 */ /* 0x000f280000300a00 */
[----:B------:R0:W-:Y:S04]  /*1bee0*/  @P3 STL [R1+0x924], R28 ;  /* 0x0009241c01003387 */ /* 0x0001e80000100800 */
[----:B0-----:R-:W4:Y:S04]  /*1bef0*/  LDL R28, [R1+0x8f4] ;  /* 0x0008f400011c7983 */ /* 0x001f280000100800 */
[----:B------:R-:W4:Y:S01]  /*1bf00*/  LDL.LU R90, [R1+0x15c8] ;  /* 0x0015c800015a7983 */ /* 0x000f220000300800 */
[----:B------:R-:W-:-:S02]  /*1bf10*/  ISETP.GT.AND P4, PT, R4, 0x17, PT ;  /* 0x000000170400780c */ /* 0x000fc40003f84270 */
[C---:B------:R-:W-:Y:S01]  /*1bf20*/  ISETP.GT.AND P6, PT, R4.reuse, 0x18, PT ;  /* 0x000000180400780c */ /* 0x040fe20003fc4270 */
[----:B------:R-:W4:Y:S01]  /*1bf30*/  LDL R91, [R1+0x8f0] ;  /* 0x0008f000015b7983 */ /* 0x000f220000100800 */
[C---:B------:R-:W-:Y:S02]  /*1bf40*/  ISETP.GT.AND P5, PT, R4.reuse, 0x19, PT ;  /* 0x000000190400780c */ /* 0x040fe40003fa4270 */
[C---:B------:R-:W-:Y:S01]  /*1bf50*/  ISETP.GT.AND P3, PT, R4.reuse, 0x1a, PT ;  /* 0x0000001a0400780c */ /* 0x040fe20003f64270 */
[----:B------:R-:W4:Y:S06]  /*1bf60*/  LDL R30, [R1+0x8ec] ;  /* 0x0008ec00011e7983 */ /* 0x000f2c0000100800 */
[----:B------:R-:W4:Y:S04]  /*1bf70*/  @P4 LDG.E.U16 R19, desc[UR16][R24.64] ;  /* 0x0000001018134981 */ /* 0x000f28000c1e1500 */
[----:B------:R-:W4:Y:S04]  /*1bf80*/  @P4 LDG.E.U16 R68, desc[UR16][R16.64] ;  /* 0x0000001010444981 */ /* 0x000f28000c1e1500 */
[----:B------:R-:W4:Y:S04]  /*1bf90*/  @P6 LDG.E.U16 R69, desc[UR16][R78.64] ;  /* 0x000000104e456981 */ /* 0x000f28000c1e1500 */
[----:B------:R-:W4:Y:S04]  /*1bfa0*/  @P6 LDG.E.U16 R5, desc[UR16][R72.64] ;  /* 0x0000001048056981 */ /* 0x000f28000c1e1500 */
[----:B--2---:R-:W2:Y:S04]  /*1bfb0*/  @P5 LDG.E.U16 R92, desc[UR16][R70.64] ;  /* 0x00000010465c5981 */ /* 0x004ea8000c1e1500 */
[----:B------:R-:W2:Y:S04]  /*1bfc0*/  @P5 LDG.E.U16 R29, desc[UR16][R62.64] ;  /* 0x000000103e1d5981 */ /* 0x000ea8000c1e1500 */
[----:B---3--:R-:W3:Y:S04]  /*1bfd0*/  @P3 LDG.E.U16 R31, desc[UR16][R20.64] ;  /* 0x00000010141f3981 */ /* 0x008ee8000c1e1500 */
[----:B------:R-:W2:Y:S04]  /*1bfe0*/  @P3 LDG.E.U16 R55, desc[UR16][R52.64] ;  /* 0x0000001034373981 */ /* 0x000ea8000c1e1500 */
[----:B----4-:R-:W4:Y:S01]  /*1bff0*/  @P2 LDG.E.U16 R90, desc[UR16][R26.64] ;  /* 0x000000101a5a2981 */ /* 0x010f22000c1e1500 */
[----:B------:R-:W-:-:S03]  /*1c000*/  ISETP.GT.AND P2, PT, R4, 0x1b, PT ;  /* 0x0000001b0400780c */ /* 0x000fc60003f44270 */
[----:B------:R-:W-:Y:S04]  /*1c010*/  STL [R1+0x102c], R3 ;  /* 0x00102c0301007387 */ /* 0x000fe80000100800 */
[----:B------:R-:W2:Y:S06]  /*1c020*/  LDL.LU.64 R26, [R1+0x15c0] ;  /* 0x0015c000011a7983 */ /* 0x000eac0000300a00 */
[----:B------:R-:W2:Y:S04]  /*1c030*/  @P2 LDG.E.U16 R0, desc[UR16][R10.64] ;  /* 0x000000100a002981 */ /* 0x000ea8000c1e1500 */
[----:B------:R-:W2:Y:S04]  /*1c040*/  @P2 LDG.E.U16 R54, desc[UR16][R6.64] ;  /* 0x0000001006362981 */ /* 0x000ea8000c1e1500 */
[----:B----4-:R-:W-:Y:S04]  /*1c050*/  STL [R1+0x1030], R90 ;  /* 0x0010305a01007387 */ /* 0x010fe80000100800 */
[----:B------:R-:W4:Y:S04]  /*1c060*/  LDL.LU.64 R24, [R1+0x15b8] ;  /* 0x0015b80001187983 */ /* 0x000f280000300a00 */
[----:B------:R0:W-:Y:S04]  /*1c070*/  @P4 STL [R1+0xb9c], R19 ;  /* 0x000b9c1301004387 */ /* 0x0001e80000100800 */
        /* <DEDUP_REMOVED lines=15> */
[----:B------:R-:W4:Y:S04]  /*1c170*/  LDL.LU.64 R70, [R1+0x1578] ;  /* 0x0015780001467983 */ /* 0x000f280000300a00 */
[----:B--2---:R0:W-:Y:S04]  /*1c180*/  @P5 STL [R1+0x910], R92 ;  /* 0x0009105c01005387 */ /* 0x0041e80000100800 */
[----:B------:R-:W2:Y:S04]  /*1c190*/  @P6 LDG.E.U16 R30, desc[UR16][R42.64] ;  /* 0x000000102a1e6981 */ /* 0x000ea8000c1e1500 */
[----:B0-----:R-:W2:Y:S04]  /*1c1a0*/  LDL.LU R92, [R1+0x1570] ;  /* 0x00157000015c7983 */ /* 0x001ea80000300800 */
[----:B------:R-:W2:Y:S04]  /*1c1b0*/  LDL.LU.64 R62, [R1+0x1568] ;  /* 0x00156800013e7983 */ /* 0x000ea80000300a00 */
[----:B------:R0:W-:Y:S04]  /*1c1c0*/  @P5 STL [R1+0x90c], R29 ;  /* 0x00090c1d01005387 */ /* 0x0001e80000100800 */
[----:B0-----:R-:W2:Y:S04]  /*1c1d0*/  LDL R29, [R1+0xb94] ;  /* 0x000b9400011d7983 */ /* 0x001ea80000100800 */
[----:B------:R-:W2:Y:S04]  /*1c1e0*/  LDL.LU.64 R20, [R1+0x1560] ;  /* 0x0015600001147983 */ /* 0x000ea80000300a00 */
[----:B---3--:R0:W-:Y:S04]  /*1c1f0*/  @P3 STL [R1+0x908], R31 ;  /* 0x0009081f01003387 */ /* 0x0081e80000100800 */
[----:B0-----:R-:W3:Y:S04]  /*1c200*/  LDL R31, [R1+0x8e8] ;  /* 0x0008e800011f7983 */ /* 0x001ee80000100800 */
[----:B------:R-:W3:Y:S04]  /*1c210*/  LDL.LU.64 R52, [R1+0x1558] ;  /* 0x0015580001347983 */ /* 0x000ee80000300a00 */
[----:B------:R0:W-:Y:S04]  /*1c220*/  @P3 STL [R1+0x904], R55 ;  /* 0x0009043701003387 */ /* 0x0001e80000100800 */
        /* <DEDUP_REMOVED lines=8> */
[----:B----4-:R0:W-:Y:S04]  /*1c2b0*/  @P4 STL [R1+0x8f8], R2 ;  /* 0x0008f80201004387 */ /* 0x0101e80000100800 */
[----:B0-----:R-:W4:Y:S04]  /*1c2c0*/  LDL R2, [R1+0x8d8] ;  /* 0x0008d80001027983 */ /* 0x001f280000100800 */
[----:B------:R-:W3:Y:S04]  /*1c2d0*/  LDL.LU.64 R22, [R1+0x1538] ;  /* 0x0015380001167983 */ /* 0x000ee80000300a00 */
[----:B------:R0:W-:Y:S04]  /*1c2e0*/  @P4 STL [R1+0x8f4], R28 ;  /* 0x0008f41c01004387 */ /* 0x0001e80000100800 */
[----:B0-----:R-:W3:Y:S04]  /*1c2f0*/  LDL R28, [R1+0x8d4] ;  /* 0x0008d400011c7983 */ /* 0x001ee80000100800 */
[----:B------:R-:W3:Y:S04]  /*1c300*/  LDL.LU.64 R38, [R1+0x1530] ;  /* 0x0015300001267983 */ /* 0x000ee80000300a00 */
[----:B------:R0:W-:Y:S04]  /*1c310*/  @P6 STL [R1+0x8f0], R91 ;  /* 0x0008f05b01006387 */ /* 0x0001e80000100800 */
[----:B0-----:R-:W3:Y:S01]  /*1c320*/  LDL.LU R91, [R1+0x1528] ;  /* 0x00152800015b7983 */ /* 0x001ee20000300800 */
[----:B------:R-:W-:-:S03]  /*1c330*/  ISETP.GT.AND P5, PT, R4, 0x1e, PT ;  /* 0x0000001e0400780c */ /* 0x000fc60003fa4270 */
[----:B------:R-:W4:Y:S01]  /*1c340*/  LDL R42, [R1+0x8d0] ;  /* 0x0008d000012a7983 */ /* 0x000f220000100800 */
[C---:B------:R-:W-:Y:S02]  /*1c350*/  ISETP.GT.AND P3, PT, R4.reuse, 0x1f, PT ;  /* 0x0000001f0400780c */ /* 0x040fe40003f64270 */
[C---:B------:R-:W-:Y:S02]  /*1c360*/  ISETP.GT.AND P2, PT, R4.reuse, 0x20, PT ;  /* 0x000000200400780c */ /* 0x040fe40003f44270 */
[----:B------:R-:W-:-:S05]  /*1c370*/  ISETP.GT.AND P4, PT, R4, 0x21, PT ;  /* 0x000000210400780c */ /* 0x000fca0003f84270 */
[----:B--2---:R-:W2:Y:S04]  /*1c380*/  @P5 LDG.E.U16 R92, desc[UR16][R46.64] ;  /* 0x000000102e5c5981 */ /* 0x004ea8000c1e1500 */
[----:B---3--:R-:W3:Y:S04]  /*1c390*/  @P5 LDG.E.U16 R91, desc[UR16][R8.64] ;  /* 0x00000010085b5981 */ /* 0x008ee8000c1e1500 */
[----:B------:R0:W-:Y:S04]  /*1c3a0*/  @P6 STL [R1+0x8ec], R30 ;  /* 0x0008ec1e01006387 */ /* 0x0001e80000100800 */
[----:B------:R-:W2:Y:S04]  /*1c3b0*/  @P3 LDG.E.U16 R29, desc[UR16][R34.64] ;  /* 0x00000010221d3981 */ /* 0x000ea8000c1e1500 */
[----:B------:R-:W2:Y:S04]  /*1c3c0*/  LDL R9, [R1+0x8c8] ;  /* 0x0008c80001097983 */ /* 0x000ea80000100800 */
[----:B0-----:R-:W2:Y:S04]  /*1c3d0*/  LDL R30, [R1+0x8cc] ;  /* 0x0008cc00011e7983 */ /* 0x001ea80000100800 */
[----:B------:R-:W2:Y:S04]  /*1c3e0*/  @P2 LDG.E.U16 R31, desc[UR16][R84.64] ;  /* 0x00000010541f2981 */ /* 0x000ea8000c1e1500 */
[----:B------:R-:W2:Y:S04]  /*1c3f0*/  @P2 LDG.E.U16 R55, desc[UR16][R66.64] ;  /* 0x0000001042372981 */ /* 0x000ea8000c1e1500 */
[----:B------:R-:W2:Y:S04]  /*1c400*/  @P4 LDG.E.U16 R0, desc[UR16][R82.64] ;  /* 0x0000001052004981 */ /* 0x000ea8000c1e1500 */
[----:B------:R-:W2:Y:S04]  /*1c410*/  @P4 LDG.E.U16 R54, desc[UR16][R76.64] ;  /* 0x000000104c364981 */ /* 0x000ea8000c1e1500 */
[----:B---3--:R0:W-:Y:S04]  /*1c420*/  STL [R1+0x1034], R91 ;  /* 0x0010345b01007387 */ /* 0x0081e80000100800 */
[----:B0-----:R-:W3:Y:S01]  /*1c430*/  LDL R91, [R1+0xb90] ;  /* 0x000b9000015b7983 */ /* 0x001ee20000100800 */
[----:B------:R-:W-:-:S03]  /*1c440*/  ISETP.GT.AND P6, PT, R4, 0x22, PT ;  /* 0x000000220400780c */ /* 0x000fc60003fc4270 */
[----:B------:R-:W2:Y:S04]  /*1c450*/  LDL.LU.64 R46, [R1+0x1520] ;  /* 0x00152000012e7983 */ /* 0x000ea80000300a00 */
[----:B------:R-:W2:Y:S01]  /*1c460*/  LDL R43, [R1+0x8c4] ;  /* 0x0008c400012b7983 */ /* 0x000ea20000100800 */
[----:B------:R-:W-:-:S03]  /*1c470*/  ISETP.GT.AND P5, PT, R4, 0x23, PT ;  /* 0x000000230400780c */ /* 0x000fc60003fa4270 */
[----:B------:R-:W2:Y:S04]  /*1c480*/  LDL R8, [R1+0x8c0] ;  /* 0x0008c00001087983 */ /* 0x000ea80000100800 */
[----:B----4-:R-:W4:Y:S04]  /*1c490*/  @P6 LDG.E.U16 R2, desc[UR16][R56.64] ;  /* 0x0000001038026981 */ /* 0x010f28000c1e1500 */
[----:B------:R-:W4:Y:S04]  /*1c4a0*/  @P6 LDG.E.U16 R28, desc[UR16][R74.64] ;  /* 0x000000104a1c6981 */ /* 0x000f28000c1e1500 */
[----:B---3--:R-:W3:Y:S04]  /*1c4b0*/  @P3 LDG.E.U16 R91, desc[UR16][R32.64] ;  /* 0x00000010205b3981 */ /* 0x008ee8000c1e1500 */
[----:B--2---:R-:W-:Y:S04]  /*1c4c0*/  STL [R1+0x1038], R92 ;  /* 0x0010385c01007387 */ /* 0x004fe80000100800 */
[----:B------:R-:W2:Y:S04]  /*1c4d0*/  LDL.LU.64 R34, [R1+0x1518] ;  /* 0x0015180001227983 */ /* 0x000ea80000300a00 */
[----:B------:R0:W-:Y:S04]  /*1c4e0*/  @P3 STL [R1+0xb94], R29 ;  /* 0x000b941d01003387 */ /* 0x0001e80000100800 */
[----:B------:R-:W2:Y:S04]  /*1c4f0*/  @P5 LDG.E.U16 R42, desc[UR16][R80.64] ;  /* 0x00000010502a5981 */ /* 0x000ea8000c1e1500 */
[----:B------:R-:W2:Y:S04]  /*1c500*/  @P5 LDG.E.U16 R30, desc[UR16][R44.64] ;  /* 0x000000102c1e5981 */ /* 0x000ea8000c1e1500 */
[----:B0-----:R-:W2:Y:S04]  /*1c510*/  LDL R29, [R1+0x8bc] ;  /* 0x0008bc00011d7983 */ /* 0x001ea80000100800 */
[----:B------:R-:W2:Y:S04]  /*1c520*/  LDL.LU.64 R32, [R1+0x1510] ;  /* 0x0015100001207983 */ /* 0x000ea80000300a00 */
[----:B---3--:R0:W-:Y:S04]  /*1c530*/  @P3 STL [R1+0xb90], R91 ;  /* 0x000b905b01003387 */ /* 0x0081e80000100800 */
[----:B------:R-:W3:Y:S04]  /*1c540*/  LDL.LU.64 R84, [R1+0x1508] ;  /* 0x0015080001547983 */ /* 0x000ee80000300a00 */
[----:B0-----:R-:W3:Y:S04]  /*1c550*/  LDL R91, [R1+0xb8c] ;  /* 0x000b8c00015b7983 */ /* 0x001ee80000100800 */
[----:B------:R0:W-:Y:S04]  /*1c560*/  @P2 STL [R1+0x8e8], R31 ;  /* 0x0008e81f01002387 */ /* 0x0001e80000100800 */
[----:B0-----:R-:W3:Y:S04]  /*1c570*/  LDL R31, [R1+0xb88] ;  /* 0x000b8800011f7983 */ /* 0x001ee80000100800 */
[----:B------:R-:W3:Y:S04]  /*1c580*/  LDL.LU.64 R66, [R1+0x1500] ;  /* 0x0015000001427983 */ /* 0x000ee80000300a00 */
[----:B------:R0:W-:Y:S04]  /*1c590*/  @P2 STL [R1+0x8e4], R55 ;  /* 0x0008e43701002387 */ /* 0x0001e80000100800 */
[----:B------:R-:W3:Y:S04]  /*1c5a0*/  LDL.LU.64 R82, [R1+0x14f8] ;  /* 0x0014f80001527983 */ /* 0x000ee80000300a00 */
[----:B0-----:R-:W3:Y:S04]  /*1c5b0*/  LDL R55, [R1+0xb84] ;  /* 0x000b840001377983 */ /* 0x001ee80000100800 */
[----:B------:R0:W-:Y:S04]  /*1c5c0*/  @P4 STL [R1+0x8e0], R0 ;  /* 0x0008e00001004387 */ /* 0x0001e80000100800 */
[----:B0-----:R-:W3:Y:S01]  /*1c5d0*/  LDL R0, [R1+0xb80] ;  /* 0x000b800001007983 */ /* 0x001ee20000100800 */
[----:B------:R-:W-:-:S03]  /*1c5e0*/  ISETP.GT.AND P3, PT, R4, 0x24, PT ;  /* 0x000000240400780c */ /* 0x000fc60003f64270 */
[----:B------:R-:W3:Y:S10]  /*1c5f0*/  LDL.LU.64 R76, [R1+0x14f0] ;  /* 0x0014f000014c7983 */ /* 0x000ef40000300a00 */
[----:B------:R-:W3:Y:S04]  /*1c600*/  @P3 LDG.E.U16 R9, desc[UR16][R64.64] ;  /* 0x0000001040093981 */ /* 0x000ee8000c1e1500 */
[----:B------:R-:W3:Y:S01]  /*1c610*/  @P3 LDG.E.U16 R43, desc[UR16][R14.64] ;  /* 0x000000100e2b3981 */ /* 0x000ee2000c1e1500 */
[----:B------:R-:W-:-:S03]  /*1c620*/  ISETP.GT.AND P2, PT, R4, 0x25, PT ;  /* 0x000000250400780c */ /* 0x000fc60003f44270 */
[----:B------:R0:W-:Y:S04]  /*1c630*/  @P4 STL [R1+0x8dc], R54 ;  /* 0x0008dc3601004387 */ /* 0x0001e80000100800 */
[----:B------:R-:W3:Y:S04]  /*1c640*/  LDL.LU.64 R56, [R1+0x14e8] ;  /* 0x0014e80001387983 */ /* 0x000ee80000300a00 */
[----:B0-----:R-:W3:Y:S04]  /*1c650*/  LDL R54, [R1+0x8b8] ;  /* 0x0008b80001367983 */ /* 0x001ee80000100800 */
[----:B----4-:R0:W-:Y:S01]  /*1c660*/  @P6 STL [R1+0x8d8], R2 ;  /* 0x0008d80201006387 */ /* 0x0101e20000100800 */
[----:B------:R-:W-:-:S03]  /*1c670*/  ISETP.GT.AND P4, PT, R4, 0x26, PT ;  /* 0x000000260400780c */ /* 0x000fc60003f84270 */
[----:B--2---:R-:W2:Y:S04]  /*1c680*/  @P2 LDG.E.U16 R29, desc[UR16][R12.64] ;  /* 0x000000100c1d2981 */ /* 0x004ea8000c1e1500 */
[----:B------:R-:W4:Y:S04]  /*1c690*/  @P2 LDG.E.U16 R8, desc[UR16][R60.64] ;  /* 0x000000103c082981 */ /* 0x000f28000c1e1500 */
[----:B0-----:R-:W2:Y:S04]  /*1c6a0*/  LDL R2, [R1+0x8b4] ;  /* 0x0008b40001027983 */ /* 0x001ea80000100800 */
[----:B------:R-:W4:Y:S04]  /*1c6b0*/  LDL.LU.64 R74, [R1+0x14e0] ;  /* 0x0014e000014a7983 */ /* 0x000f280000300a00 */
[----:B------:R0:W-:Y:S01]  /*1c6c0*/  @P6 STL [R1+0x8d4], R28 ;  /* 0x0008d41c01006387 */ /* 0x0001e20000100800 */
[----:B------:R-:W-:-:S03]  /*1c6d0*/  ISETP.GT.AND P6, PT, R4, 0x27, PT ;  /* 0x000000270400780c */ /* 0x000fc60003fc4270 */
[----:B0-----:R-:W4:Y:S04]  /*1c6e0*/  LDL R28, [R1+0x8b0] ;  /* 0x0008b000011c7983 */ /* 0x001f280000100800 */
[----:B------:R-:W4:Y:S04]  /*1c6f0*/  LDL.LU.64 R80, [R1+0x14d8] ;  /* 0x0014d80001507983 */ /* 0x000f280000300a00 */
[----:B------:R0:W-:Y:S04]  /*1c700*/  @P5 STL [R1+0x8d0], R42 ;  /* 0x0008d02a01005387 */ /* 0x0001e80000100800 */
[----:B0-----:R-:W4:Y:S04]  /*1c710*/  LDL R42, [R1+0x8ac] ;  /* 0x0008ac00012a7983 */ /* 0x001f280000100800 */
[----:B------:R-:W4:Y:S04]  /*1c720*/  LDL.LU.64 R44, [R1+0x14d0] ;  /* 0x0014d000012c7983 */ /* 0x000f280000300a00 */
[----:B---3--:R-:W3:Y:S04]  /*1c730*/  @P4 LDG.E.U16 R91, desc[UR16][R50.64] ;  /* 0x00000010325b4981 */ /* 0x008ee8000c1e1500 */
[----:B------:R-:W3:Y:S04]  /*1c740*/  @P4 LDG.E.U16 R31, desc[UR16][R48.64] ;  /* 0x00000010301f4981 */ /* 0x000ee8000c1e1500 */
[----:B------:R-:W3:Y:S04]  /*1c750*/  @P6 LDG.E.U16 R0, desc[UR16][R36.64] ;  /* 0x0000001024006981 */ /* 0x000ee8000c1e1500 */
[----:B------:R0:W-:Y:S01]  /*1c760*/  @P5 STL [R1+0x8cc], R30 ;  /* 0x0008cc1e01005387 */ /* 0x0001e20000100800 */
[----:B------:R-:W-:-:S03]  /*1c770*/  ISETP.GT.AND P5, PT, R4, 0x28, PT ;  /* 0x000000280400780c */ /* 0x000fc60003fa4270 */
[----:B------:R-:W3:Y:S04]  /*1c780*/  @P6 LDG.E.U16 R55, desc[UR16][R40.64] ;  /* 0x0000001028376981 */ /* 0x000ee8000c1e1500 */
[----:B0-----:R-:W3:Y:S04]  /*1c790*/  LDL R30, [R1+0x8a8] ;  /* 0x0008a800011e7983 */ /* 0x001ee80000100800 */
[----:B------:R-:W3:Y:S04]  /*1c7a0*/  LDL.LU.64 R64, [R1+0x14c8] ;  /* 0x0014c80001407983 */ /* 0x000ee80000300a00 */
[----:B------:R0:W-:Y:S04]  /*1c7b0*/  @P3 STL [R1+0x8c8], R9 ;  /* 0x0008c80901003387 */ /* 0x0001e80000100800 */
[----:B0-----:R-:W3:Y:S04]  /*1c7c0*/  LDL R9, [R1+0x8a4] ;  /* 0x0008a40001097983 */ /* 0x001ee80000100800 */
[----:B------:R-:W3:Y:S04]  /*1c7d0*/  LDL.LU.64 R14, [R1+0x14c0] ;  /* 0x0014c000010e7983 */ /* 0x000ee80000300a00 */
[----:B------:R0:W-:Y:S01]  /*1c7e0*/  @P3 STL [R1+0x8c4], R43 ;  /* 0x0008c42b01003387 */ /* 0x0001e20000100800 */
[----:B------:R-:W-:-:S03]  /*1c7f0*/  ISETP.GT.AND P3, PT, R4, 0x29, PT ;  /* 0x000000290400780c */ /* 0x000fc60003f64270 */
[----:B------:R-:W3:Y:S04]  /*1c800*/  @P5 LDG.E.U16 R54, desc[UR16][R26.64] ;  /* 0x000000101a365981 */ /* 0x000ee8000c1e1500 */
[----:B--2---:R-:W2:Y:S04]  /*1c810*/  @P5 LDG.E.U16 R2, desc[UR16][R24.64] ;  /* 0x0000001018025981 */ /* 0x004ea8000c1e1500 */
[----:B0-----:R-:W2:Y:S04]  /*1c820*/  LDL R43, [R1+0x8a0] ;  /* 0x0008a000012b7983 */ /* 0x001ea80000100800 */
[----:B------:R-:W2:Y:S04]  /*1c830*/  LDL.LU.64 R60, [R1+0x14b8] ;  /* 0x0014b800013c7983 */ /* 0x000ea80000300a00 */
[----:B------:R-:W2:Y:S04]  /*1c840*/  LDL R92, [R1+0x89c] ;  /* 0x00089c00015c7983 */ /* 0x000ea80000100800 */
[----:B------:R-:W2:Y:S04]  /*1c850*/  LDL.LU.64 R12, [R1+0x14b0] ;  /* 0x0014b000010c7983 */ /* 0x000ea80000300a00 */
[----:B----4-:R-:W4:Y:S04]  /*1c860*/  @P3 LDG.E.U16 R28, desc[UR16][R18.64] ;  /* 0x00000010121c3981 */ /* 0x010f28000c1e1500 */
[----:B------:R0:W-:Y:S04]  /*1c870*/  @P2 STL [R1+0x8bc], R29 ;  /* 0x0008bc1d01002387 */ /* 0x0001e80000100800 */
[----:B0-----:R-:W4:Y:S04]  /*1c880*/  LDL R29, [R1+0x898] ;  /* 0x00089800011d7983 */ /* 0x001f280000100800 */
[----:B------:R-:W4:Y:S04]  /*1c890*/  @P3 LDG.E.U16 R42, desc[UR16][R16.64] ;  /* 0x00000010102a3981 */ /* 0x000f28000c1e1500 */
[----:B------:R0:W-:Y:S04]  /*1c8a0*/  @P2 STL [R1+0x8c0], R8 ;  /* 0x0008c00801002387 */ /* 0x0001e80000100800 */
[----:B0-----:R-:W4:Y:S04]  /*1c8b0*/  LDL R8, [R1+0x894] ;  /* 0x0008940001087983 */ /* 0x001f280000100800 */
[----:B------:R-:W4:Y:S04]  /*1c8c0*/  LDL.LU.64 R50, [R1+0x14a8] ;  /* 0x0014a80001327983 */ /* 0x000f280000300a00 */
[----:B------:R-:W4:Y:S04]  /*1c8d0*/  LDL.LU.64 R48, [R1+0x14a0] ;  /* 0x0014a00001307983 */ /* 0x000f280000300a00 */
[----:B---3--:R0:W-:Y:S04]  /*1c8e0*/  @P4 STL [R1+0xb8c], R91 ;  /* 0x000b8c5b01004387 */ /* 0x0081e80000100800 */
[----:B0-----:R-:W3:Y:S04]  /*1c8f0*/  LDL R91, [R1+0x890] ;  /* 0x00089000015b7983 */ /* 0x001ee80000100800 */
[----:B------:R0:W-:Y:S04]  /*1c900*/  @P4 STL [R1+0xb88], R31 ;  /* 0x000b881f01004387 */ /* 0x0001e80000100800 */
[----:B0-----:R-:W3:Y:S04]  /*1c910*/  LDL R31, [R1+0x88c] ;  /* 0x00088c00011f7983 */ /* 0x001ee80000100800 */
[----:B------:R-:W3:Y:S04]  /*1c920*/  LDL.LU.64 R40, [R1+0x1498] ;  /* 0x0014980001287983 */ /* 0x000ee80000300a00 */
[----:B------:R-:W3:Y:S04]  /*1c930*/  LDL.LU.64 R36, [R1+0x1490] ;  /* 0x0014900001247983 */ /* 0x000ee80000300a00 */
[----:B------:R0:W-:Y:S04]  /*1c940*/  @P6 STL [R1+0xb80], R0 ;  /* 0x000b800001006387 */ /* 0x0001e80000100800 */
[----:B0-----:R-:W3:Y:S01]  /*1c950*/  LDL R0, [R1+0xb7c] ;  /* 0x000b7c0001007983 */ /* 0x001ee20000100800 */
[----:B------:R-:W-:-:S02]  /*1c960*/  ISETP.GT.AND P2, PT, R4, 0x2a, PT ;  /* 0x0000002a0400780c */ /* 0x000fc40003f44270 */
[C---:B------:R-:W-:Y:S01]  /*1c970*/  ISETP.GT.AND P4, PT, R4.reuse, 0x2b, PT ;  /* 0x0000002b0400780c */ /* 0x040fe20003f84270 */
[----:B------:R0:W-:Y:S10]  /*1c980*/  @P6 STL [R1+0xb84], R55 ;  /* 0x000b843701006387 */ /* 0x0001f40000100800 */
[----:B------:R-:W3:Y:S04]  /*1c990*/  @P2 LDG.E.U16 R30, desc[UR16][R78.64] ;  /* 0x000000104e1e2981 */ /* 0x000ee8000c1e1500 */
[----:B0-----:R-:W3:Y:S04]  /*1c9a0*/  LDL R55, [R1+0xb78] ;  /* 0x000b780001377983 */ /* 0x001ee80000100800 */
[----:B------:R-:W3:Y:S01]  /*1c9b0*/  @P2 LDG.E.U16 R9, desc[UR16][R68.64] ;  /* 0x0000001044092981 */ /* 0x000ee2000c1e1500 */
[----:B------:R-:W-:-:S03]  /*1c9c0*/  ISETP.GT.AND P6, PT, R4, 0x2c, PT ;  /* 0x0000002c0400780c */ /* 0x000fc60003fc4270 */
[----:B------:R-:W3:Y:S04]  /*1c9d0*/  LDL.LU.64 R26, [R1+0x1488] ;  /* 0x00148800011a7983 */ /* 0x000ee80000300a00 */
[----:B------:R0:W-:Y:S04]  /*1c9e0*/  @P5 STL [R1+0x8b8], R54 ;  /* 0x0008b83601005387 */ /* 0x0001e80000100800 */
[----:B--2---:R-:W2:Y:S04]  /*1c9f0*/  @P4 LDG.E.U16 R43, desc[UR16][R72.64] ;  /* 0x00000010482b4981 */ /* 0x004ea8000c1e1500 */
[----:B0-----:R-:W2:Y:S04]  /*1ca00*/  LDL.LU R54, [R1+0x1480] ;  /* 0x0014800001367983 */ /* 0x001ea80000300800 */
[----:B------:R-:W2:Y:S04]  /*1ca10*/  LDL.LU.64 R24, [R1+0x1478] ;  /* 0x0014780001187983 */ /* 0x000ea80000300a00 */
[----:B------:R0:W-:Y:S01]  /*1ca20*/  @P5 STL [R1+0x8b4], R2 ;  /* 0x0008b40201005387 */ /* 0x0001e20000100800 */
[----:B------:R-:W-:-:S03]  /*1ca30*/  ISETP.GT.AND P5, PT, R4, 0x2d, PT ;  /* 0x0000002d0400780c */ /* 0x000fc60003fa4270 */
[----:B------:R-:W2:Y:S04]  /*1ca40*/  @P4 LDG.E.U16 R92, desc[UR16][R70.64] ;  /* 0x00000010465c4981 */ /* 0x000ea8000c1e1500 */
[----:B0-----:R-:W2:Y:S04]  /*1ca50*/  LDL R2, [R1+0xb74] ;  /* 0x000b740001027983 */ /* 0x001ea80000100800 */
[----:B------:R-:W2:Y:S04]  /*1ca60*/  LDL.LU.64 R18, [R1+0x1470] ;  /* 0x0014700001127983 */ /* 0x000ea80000300a00 */
[----:B----4-:R0:W-:Y:S04]  /*1ca70*/  @P3 STL [R1+0x8b0], R28 ;  /* 0x0008b01c01003387 */ /* 0x0101e80000100800 */
[----:B------:R-:W4:Y:S04]  /*1ca80*/  @P6 LDG.E.U16 R29, desc[UR16][R62.64] ;  /* 0x000000103e1d6981 */ /* 0x000f28000c1e1500 */
[----:B0-----:R-:W4:Y:S04]  /*1ca90*/  LDL R28, [R1+0xb70] ;  /* 0x000b7000011c7983 */ /* 0x001f280000100800 */
[----:B------:R-:W4:Y:S04]  /*1caa0*/  LDL.LU.64 R16, [R1+0x1468] ;  /* 0x0014680001107983 */ /* 0x000f280000300a00 */
[----:B------:R0:W-:Y:S01]  /*1cab0*/  @P3 STL [R1+0x8ac], R42 ;  /* 0x0008ac2a01003387 */ /* 0x0001e20000100800 */
[----:B------:R-:W-:-:S03]  /*1cac0*/  ISETP.GT.AND P3, PT, R4, 0x2e, PT ;  /* 0x0000002e0400780c */ /* 0x000fc60003f64270 */
[----:B------:R-:W4:Y:S04]  /*1cad0*/  @P6 LDG.E.U16 R8, desc[UR16][R20.64] ;  /* 0x0000001014086981 */ /* 0x000f28000c1e1500 */
[----:B0-----:R-:W4:Y:S04]  /*1cae0*/  LDL R42, [R1+0x888] ;  /* 0x00088800012a7983 */ /* 0x001f280000100800 */
[----:B------:R-:W4:Y:S04]  /*1caf0*/  LDL.LU.64 R78, [R1+0x1460] ;  /* 0x00146000014e7983 */ /* 0x000f280000300a00 */
[----:B---3--:R-:W3:Y:S04]  /*1cb00*/  @P5 LDG.E.U16 R91, desc[UR16][R52.64] ;  /* 0x00000010345b5981 */ /* 0x008ee8000c1e1500 */
[----:B------:R-:W3:Y:S04]  /*1cb10*/  @P5 LDG.E.U16 R31, desc[UR16][R10.64] ;  /* 0x000000100a1f5981 */ /* 0x000ee8000c1e1500 */
[----:B------:R-:W3:Y:S04]  /*1cb20*/  @P3 LDG.E.U16 R0, desc[UR16][R6.64] ;  /* 0x0000001006003981 */ /* 0x000ee8000c1e1500 */
[----:B------:R0:W-:Y:S04]  /*1cb30*/  @P2 STL [R1+0x8a8], R30 ;  /* 0x0008a81e01002387 */ /* 0x0001e80000100800 */
[----:B------:R-:W3:Y:S04]  /*1cb40*/  @P3 LDG.E.U16 R55, desc[UR16][R58.64] ;  /* 0x000000103a373981 */ /* 0x000ee8000c1e1500 */
[----:B0-----:R-:W3:Y:S04]  /*1cb50*/  LDL R30, [R1+0x884] ;  /* 0x00088400011e7983 */ /* 0x001ee80000100800 */
[----:B------:R-:W3:Y:S04]  /*1cb60*/  LDL.LU.64 R68, [R1+0x1458] ;  /* 0x0014580001447983 */ /* 0x000ee80000300a00 */
[----:B------:R0:W-:Y:S01]  /*1cb70*/  @P2 STL [R1+0x8a4], R9 ;  /* 0x0008a40901002387 */ /* 0x0001e20000100800 */
[----:B------:R-:W-:-:S03]  /*1cb80*/  ISETP.GT.AND P2, PT, R4, 0x2f, PT ;  /* 0x0000002f0400780c */ /* 0x000fc60003f44270 */
[----:B------:R-:W3:Y:S04]  /*1cb90*/  LDL.LU.64 R72, [R1+0x1450] ;  /* 0x0014500001487983 */ /* 0x000ee80000300a00 */
[----:B0-----:R-:W3:Y:S04]  /*1cba0*/  LDL R9, [R1+0x880] ;  /* 0x0008800001097983 */ /* 0x001ee80000100800 */
[----:B--2---:R0:W-:Y:S04]  /*1cbb0*/  @P4 STL [R1+0x8a0], R43 ;  /* 0x0008a02b01004387 */ /* 0x0041e80000100800 */
[----:B0-----:R-:W2:Y:S04]  /*1cbc0*/  LDL R43, [R1+0x87c] ;  /* 0x00087c00012b7983 */ /* 0x001ea80000100800 */
[----:B------:R-:W2:Y:S04]  /*1cbd0*/  LDL.LU.64 R70, [R1+0x1448] ;  /* 0x0014480001467983 */ /* 0x000ea80000300a00 */
[----:B------:R-:W2:Y:S04]  /*1cbe0*/  @P2 LDG.E.U16 R2, desc[UR16][R22.64] ;  /* 0x0000001016022981 */ /* 0x000ea8000c1e1500 */
[----:B------:R-:W-:Y:S04]  /*1cbf0*/  @P4 STL [R1+0x89c], R92 ;  /* 0x00089c5c01004387 */ /* 0x000fe80000100800 */
[----:B------:R-:W2:Y:S04]  /*1cc00*/  LDL.LU.64 R62, [R1+0x1440] ;  /* 0x00144000013e7983 */ /* 0x000ea80000300a00 */
[----:B----4-:R0:W-:Y:S04]  /*1cc10*/  @P6 STL [R1+0x898], R29 ;  /* 0x0008981d01006387 */ /* 0x0101e80000100800 */
[----:B------:R-:W4:Y:S04]  /*1cc20*/  @P2 LDG.E.U16 R28, desc[UR16][R38.64] ;  /* 0x00000010261c2981 */ /* 0x000f28000c1e1500 */
[----:B0-----:R-:W4:Y:S04]  /*1cc30*/  LDL R29, [R1+0x878] ;  /* 0x00087800011d7983 */ /* 0x001f280000100800 */
[----:B------:R-:W4:Y:S04]  /*1cc40*/  LDL.LU.64 R20, [R1+0x1438] ;  /* 0x0014380001147983 */ /* 0x000f280000300a00 */
[----:B------:R0:W-:Y:S04]  /*1cc50*/  @P6 STL [R1+0x894], R8 ;  /* 0x0008940801006387 */ /* 0x0001e80000100800 */
[----:B0-----:R-:W4:Y:S04]  /*1cc60*/  LDL R8, [R1+0x874] ;  /* 0x0008740001087983 */ /* 0x001f280000100800 */
[----:B------:R-:W4:Y:S04]  /*1cc70*/  LDL.LU.64 R52, [R1+0x1430] ;  /* 0x0014300001347983 */ /* 0x000f280000300a00 */
[----:B------:R-:W4:Y:S04]  /*1cc80*/  LDL R11, [R1+0x870] ;  /* 0x00087000010b7983 */ /* 0x000f280000100800 */
[----:B---3--:R0:W-:Y:S04]  /*1cc90*/  @P5 STL [R1+0x88c], R31 ;  /* 0x00088c1f01005387 */ /* 0x0081e80000100800 */
[----:B0-----:R-:W3:Y:S04]  /*1cca0*/  LDL R31, [R1+0x86c] ;  /* 0x00086c00011f7983 */ /* 0x001ee80000100800 */
[----:B------:R-:W-:Y:S04]  /*1ccb0*/  @P5 STL [R1+0x890], R91 ;  /* 0x0008905b01005387 */ /* 0x000fe80000100800 */
[----:B------:R-:W3:Y:S04]  /*1ccc0*/  LDL.LU.64 R6, [R1+0x1428] ;  /* 0x0014280001067983 */ /* 0x000ee80000300a00 */
[----:B------:R0:W-:Y:S04]  /*1ccd0*/  @P3 STL [R1+0xb7c], R0 ;  /* 0x000b7c0001003387 */ /* 0x0001e80000100800 */
[----:B0-----:R-:W3:Y:S01]  /*1cce0*/  LDL R0, [R1+0x868] ;  /* 0x0008680001007983 */ /* 0x001ee20000100800 */
[----:B------:R-:W-:-:S02]  /*1ccf0*/  ISETP.GT.AND P4, PT, R4, 0x30, PT ;  /* 0x000000300400780c */ /* 0x000fc40003f84270 */
[C---:B------:R-:W-:Y:S01]  /*1cd00*/  ISETP.GT.AND P6, PT, R4.reuse, 0x31, PT ;  /* 0x000000310400780c */ /* 0x040fe20003fc4270 */
[----:B------:R-:W3:Y:S10]  /*1cd10*/  LDL.LU.64 R58, [R1+0x1420] ;  /* 0x00142000013a7983 */ /* 0x000ef40000300a00 */
[----:B------:R-:W3:Y:S04]  /*1cd20*/  @P4 LDG.E.U16 R30, desc[UR16][R34.64] ;  /* 0x00000010221e4981 */ /* 0x000ee8000c1e1500 */
[----:B------:R-:W3:Y:S01]  /*1cd30*/  @P4 LDG.E.U16 R42, desc[UR16][R46.64] ;  /* 0x000000102e2a4981 */ /* 0x000ee2000c1e1500 */
[----:B------:R-:W-:-:S03]  /*1cd40*/  ISETP.GT.AND P5, PT, R4, 0x32, PT ;  /* 0x000000320400780c */ /* 0x000fc60003fa4270 */
[----:B------:R0:W-:Y:S04]  /*1cd50*/  @P3 STL [R1+0xb78], R55 ;  /* 0x000b783701003387 */ /* 0x0001e80000100800 */
[----:B------:R-:W3:Y:S04]  /*1cd60*/  @P6 LDG.E.U16 R9, desc[UR16][R32.64] ;  /* 0x0000001020096981 */ /* 0x000ee8000c1e1500 */
[----:B0-----:R-:W3:Y:S04]  /*1cd70*/  LDL R55, [R1+0x864] ;  /* 0x0008640001377983 */ /* 0x001ee80000100800 */
[----:B------:R-:W3:Y:S04]  /*1cd80*/  LDL.LU.64 R22, [R1+0x1418] ;  /* 0x0014180001167983 */ /* 0x000ee80000300a00 */
[----:B--2---:R-:W2:Y:S01]  /*1cd90*/  @P6 LDG.E.U16 R43, desc[UR16][R84.64] ;  /* 0x00000010542b6981 */ /* 0x004ea2000c1e1500 */
[----:B------:R-:W-:-:S03]  /*1cda0*/  ISETP.GT.AND P3, PT, R4, 0x33, PT ;  /* 0x000000330400780c */ /* 0x000fc60003f64270 */
[----:B------:R0:W-:Y:S04]  /*1cdb0*/  @P2 STL [R1+0xb74], R2 ;  /* 0x000b740201002387 */ /* 0x0001e80000100800 */
[----:B------:R-:W2:Y:S04]  /*1cdc0*/  LDL R10, [R1+0x85c] ;  /* 0x00085c00010a7983 */ /* 0x000ea80000100800 */
[----:B0-----:R-:W2:Y:S04]  /*1cdd0*/  LDL R2, [R1+0x860] ;  /* 0x0008600001027983 */ /* 0x001ea80000100800 */
[----:B------:R-:W2:Y:S04]  /*1cde0*/  LDL.LU.64 R38, [R1+0x1410] ;  /* 0x0014100001267983 */ /* 0x000ea80000300a00 */
[----:B----4-:R0:W-:Y:S01]  /*1cdf0*/  @P2 STL [R1+0xb70], R28 ;  /* 0x000b701c01002387 */ /* 0x0101e20000100800 */
[----:B------:R-:W-:-:S03]  /*1ce00*/  ISETP.GT.AND P2, PT, R4, 0x34, PT ;  /* 0x000000340400780c */ /* 0x000fc60003f44270 */
[----:B------:R-:W4:Y:S04]  /*1ce10*/  @P5 LDG.E.U16 R29, desc[UR16][R66.64] ;  /* 0x00000010421d5981 */ /* 0x000f28000c1e1500 */
[----:B0-----:R-:W4:Y:S04]  /*1ce20*/  LDL R28, [R1+0xb6c] ;  /* 0x000b6c00011c7983 */ /* 0x001f280000100800 */
[----:B------:R-:W4:Y:S04]  /*1ce30*/  LDL.LU.64 R46, [R1+0x1408] ;  /* 0x00140800012e7983 */ /* 0x000f280000300a00 */
[----:B------:R-:W4:Y:S04]  /*1ce40*/  LDL R92, [R1+0xb68] ;  /* 0x000b6800015c7983 */ /* 0x000f280000100800 */
[----:B------:R-:W4:Y:S04]  /*1ce50*/  @P5 LDG.E.U16 R8, desc[UR16][R82.64] ;  /* 0x0000001052085981 */ /* 0x000f28000c1e1500 */
[----:B------:R-:W4:Y:S04]  /*1ce60*/  LDL.LU.64 R34, [R1+0x1400] ;  /* 0x0014000001227983 */ /* 0x000f280000300a00 */
[----:B------:R-:W4:Y:S04]  /*1ce70*/  @P3 LDG.E.U16 R11, desc[UR16][R76.64] ;  /* 0x000000104c0b3981 */ /* 0x000f28000c1e1500 */
[----:B---3--:R-:W3:Y:S04]  /*1ce80*/  @P3 LDG.E.U16 R31, desc[UR16][R56.64] ;  /* 0x00000010381f3981 */ /* 0x008ee8000c1e1500 */
[----:B------:R-:W3:Y:S04]  /*1ce90*/  @P2 LDG.E.U16 R0, desc[UR16][R74.64] ;  /* 0x000000104a002981 */ /* 0x000ee8000c1e1500 */
[----:B------:R0:W-:Y:S04]  /*1cea0*/  @P4 STL [R1+0x884], R30 ;  /* 0x0008841e01004387 */ /* 0x0001e80000100800 */
[----:B0-----:R-:W3:Y:S04]  /*1ceb0*/  LDL R30, [R1+0xb64] ;  /* 0x000b6400011e7983 */ /* 0x001ee80000100800 */
[----:B------:R0:W-:Y:S01]  /*1cec0*/  @P4 STL [R1+0x888], R42 ;  /* 0x0008882a01004387 */ /* 0x0001e20000100800 */
[----:B------:R-:W-:-:S03]  /*1ced0*/  ISETP.GT.AND P4, PT, R4, 0x35, PT ;  /* 0x000000350400780c */ /* 0x000fc60003f84270 */
[----:B------:R-:W3:Y:S04]  /*1cee0*/  @P2 LDG.E.U16 R55, desc[UR16][R80.64] ;  /* 0x0000001050372981 */ /* 0x000ee8000c1e1500 */
[----:B0-----:R-:W3:Y:S04]  /*1cef0*/  LDL R42, [R1+0xb60] ;  /* 0x000b6000012a7983 */ /* 0x001ee80000100800 */
[----:B------:R-:W3:Y:S04]  /*1cf00*/  LDL.LU.64 R32, [R1+0x13f8] ;  /* 0x0013f80001207983 */ /* 0x000ee80000300a00 */
[----:B------:R-:W3:Y:S04]  /*1cf10*/  LDL.LU.64 R84, [R1+0x13f0] ;  /* 0x0013f00001547983 */ /* 0x000ee80000300a00 */
[----:B------:R-:W3:Y:S04]  /*1cf20*/  LDL R91, [R1+0x858] ;  /* 0x00085800015b7983 */ /* 0x000ee80000100800 */
[----:B--2---:R0:W-:Y:S04]  /*1cf30*/  @P6 STL [R1+0x87c], R43 ;  /* 0x00087c2b01006387 */ /* 0x0041e80000100800 */
[----:B------:R-:W2:Y:S04]  /*1cf40*/  @P4 LDG.E.U16 R10, desc[UR16][R64.64] ;  /* 0x00000010400a4981 */ /* 0x000ea8000c1e1500 */
[----:B------:R-:W2:Y:S04]  /*1cf50*/  @P4 LDG.E.U16 R2, desc[UR16][R44.64] ;  /* 0x000000102c024981 */ /* 0x000ea8000c1e1500 */
[----:B0-----:R-:W2:Y:S04]  /*1cf60*/  LDL R43, [R1+0x854] ;  /* 0x00085400012b7983 */ /* 0x001ea80000100800 */
[----:B------:R0:W-:Y:S01]  /*1cf70*/  @P6 STL [R1+0x880], R9 ;  /* 0x0008800901006387 */ /* 0x0001e20000100800 */
[----:B------:R-:W-:-:S03]  /*1cf80*/  ISETP.GT.AND P6, PT, R4, 0x36, PT ;  /* 0x000000360400780c */ /* 0x000fc60003fc4270 */
[----:B------:R-:W2:Y:S04]  /*1cf90*/  LDL.LU.64 R66, [R1+0x13e8] ;  /* 0x0013e80001427983 */ /* 0x000ea80000300a00 */
[----:B0-----:R-:W2:Y:S06]  /*1cfa0*/  LDL R9, [R1+0x850] ;  /* 0x0008500001097983 */ /* 0x001eac0000100800 */
[----:B----4-:R-:W4:Y:S04]  /*1cfb0*/  @P6 LDG.E.U16 R28, desc[UR16][R14.64] ;  /* 0x000000100e1c6981 */ /* 0x010f28000c1e1500 */
[----:B------:R0:W-:Y:S04]  /*1cfc0*/  @P5 STL [R1+0x878], R29 ;  /* 0x0008781d01005387 */ /* 0x0001e80000100800 */
[----:B------:R-:W4:Y:S04]  /*1cfd0*/  @P6 LDG.E.U16 R92, desc[UR16][R60.64] ;  /* 0x000000103c5c6981 */ /* 0x000f28000c1e1500 */
[----:B0-----:R-:W4:Y:S04]  /*1cfe0*/  LDL R29, [R1+0x84c] ;  /* 0x00084c00011d7983 */ /* 0x001f280000100800 */
[----:B------:R-:W4:Y:S04]  /*1cff0*/  LDL.LU.64 R82, [R1+0x13e0] ;  /* 0x0013e00001527983 */ /* 0x000f280000300a00 */
[----:B------:R0:W-:Y:S04]  /*1d000*/  @P5 STL [R1+0x874], R8 ;  /* 0x0008740801005387 */ /* 0x0001e80000100800 */
[----:B0-----:R-:W4:Y:S04]  /*1d010*/  LDL R8, [R1+0x848] ;  /* 0x0008480001087983 */ /* 0x001f280000100800 */
[----:B------:R-:W4:Y:S04]  /*1d020*/  LDL.LU.64 R76, [R1+0x13d8] ;  /* 0x0013d800014c7983 */ /* 0x000f280000300a00 */
[----:B------:R-:W4:Y:S04]  /*1d030*/  LDL.LU.64 R56, [R1+0x13d0] ;  /* 0x0013d00001387983 */ /* 0x000f280000300a00 */
[----:B---3--:R0:W-:Y:S04]  /*1d040*/  @P3 STL [R1+0x86c], R31 ;  /* 0x00086c1f01003387 */ /* 0x0081e80000100800 */
[----:B0-----:R-:W3:Y:S04]  /*1d050*/  LDL R31, [R1+0x844] ;  /* 0x00084400011f7983 */ /* 0x001ee80000100800 */
[----:B------:R0:W-:Y:S04]  /*1d060*/  @P3 STL [R1+0x870], R11 ;  /* 0x0008700b01003387 */ /* 0x0001e80000100800 */
[----:B------:R-:W3:Y:S04]  /*1d070*/  LDL.LU.64 R74, [R1+0x13c8] ;  /* 0x0013c800014a7983 */ /* 0x000ee80000300a00 */
[----:B0-----:R-:W3:Y:S04]  /*1d080*/  LDL R11, [R1+0x840] ;  /* 0x00084000010b7983 */ /* 0x001ee80000100800 */
[----:B------:R0:W-:Y:S04]  /*1d090*/  @P2 STL [R1+0x868], R0 ;  /* 0x0008680001002387 */ /* 0x0001e80000100800 */
[----:B0-----:R-:W3:Y:S01]  /*1d0a0*/  LDL R0, [R1+0x83c] ;  /* 0x00083c0001007983 */ /* 0x001ee20000100800 */
[----:B------:R-:W-:-:S02]  /*1d0b0*/  ISETP.GT.AND P5, PT, R4, 0x37, PT ;  /* 0x000000370400780c */ /* 0x000fc40003fa4270 */
[C---:B------:R-:W-:Y:S01]  /*1d0c0*/  ISETP.GT.AND P3, PT, R4.reuse, 0x38, PT ;  /* 0x000000380400780c */ /* 0x040fe20003f64270 */
[----:B------:R-:W3:Y:S10]  /*1d0d0*/  LDL.LU.64 R80, [R1+0x13c0] ;  /* 0x0013c00001507983 */ /* 0x000ef40000300a00 */
[----:B------:R-:W3:Y:S04]  /*1d0e0*/  @P5 LDG.E.U16 R30, desc[UR16][R12.64] ;  /* 0x000000100c1e5981 */ /* 0x000ee8000c1e1500 */
[----:B------:R0:W-:Y:S01]  /*1d0f0*/  @P2 STL [R1+0x864], R55 ;  /* 0x0008643701002387 */ /* 0x0001e20000100800 */
[----:B------:R-:W-:-:S03]  /*1d100*/  ISETP.GT.AND P2, PT, R4, 0x39, PT ;  /* 0x000000390400780c */ /* 0x000fc60003f44270 */
[----:B------:R-:W3:Y:S04]  /*1d110*/  @P5 LDG.E.U16 R42, desc[UR16][R50.64] ;  /* 0x00000010322a5981 */ /* 0x000ee8000c1e1500 */
[----:B0-----:R-:W3:Y:S04]  /*1d120*/  LDL.LU R55, [R1+0x13b8] ;  /* 0x0013b80001377983 */ /* 0x001ee80000300800 */
[----:B------:R-:W3:Y:S04]  /*1d130*/  LDL.LU.64 R44, [R1+0x13b0] ;  /* 0x0013b000012c7983 */ /* 0x000ee80000300a00 */
[----:B------:R-:W3:Y:S04]  /*1d140*/  @P3 LDG.E.U16 R91, desc[UR16][R48.64] ;  /* 0x00000010305b3981 */ /* 0x000ee8000c1e1500 */
[----:B--2---:R0:W-:Y:S04]  /*1d150*/  @P4 STL [R1+0x860], R2 ;  /* 0x0008600201004387 */ /* 0x0041e80000100800 */
[----:B------:R-:W2:Y:S04]  /*1d160*/  @P3 LDG.E.U16 R43, desc[UR16][R40.64] ;  /* 0x00000010282b3981 */ /* 0x000ea8000c1e1500 */
        /* <DEDUP_REMOVED lines=11> */
[----:B------:R-:W-:Y:S01]  /*1d220*/  @P6 STL [R1+0xb68], R92 ;  /* 0x000b685c01006387 */ /* 0x000fe20000100800 */
[----:B------:R-:W-:-:S03]  /*1d230*/  ISETP.GT.AND P6, PT, R4, 0x3b, PT ;  /* 0x0000003b0400780c */ /* 0x000fc60003fc4270 */
[----:B------:R-:W4:Y:S04]  /*1d240*/  @P4 LDG.E.U16 R8, desc[UR16][R24.64] ;  /* 0x0000001018084981 */ /* 0x000f28000c1e1500 */
[----:B------:R-:W4:Y:S04]  /*1d250*/  LDL.LU.64 R12, [R1+0x1388] ;  /* 0x00138800010c7983 */ /* 0x000f280000300a00 */
[----:B---3--:R-:W3:Y:S04]  /*1d260*/  @P4 LDG.E.U16 R31, desc[UR16][R16.64] ;  /* 0x00000010101f4981 */ /* 0x008ee8000c1e1500 */
[----:B------:R-:W3:Y:S04]  /*1d270*/  @P6 LDG.E.U16 R11, desc[UR16][R78.64] ;  /* 0x000000104e0b6981 */ /* 0x000ee8000c1e1500 */
[----:B------:R-:W3:Y:S04]  /*1d280*/  @P6 LDG.E.U16 R0, desc[UR16][R68.64] ;  /* 0x0000001044006981 */ /* 0x000ee8000c1e1500 */
[----:B------:R0:W-:Y:S04]  /*1d290*/  @P5 STL [R1+0xb64], R30 ;  /* 0x000b641e01005387 */ /* 0x0001e80000100800 */
[----:B0-----:R-:W3:Y:S04]  /*1d2a0*/  LDL R30, [R1+0x830] ;  /* 0x00083000011e7983 */ /* 0x001ee80000100800 */
[----:B------:R-:W3:Y:S04]  /*1d2b0*/  LDL.LU.64 R50, [R1+0x1380] ;  /* 0x0013800001327983 */ /* 0x000ee80000300a00 */
[----:B------:R0:W-:Y:S01]  /*1d2c0*/  @P5 STL [R1+0xb60], R42 ;  /* 0x000b602a01005387 */ /* 0x0001e20000100800 */
[----:B------:R-:W-:-:S03]  /*1d2d0*/  ISETP.GT.AND P5, PT, R4, 0x3c, PT ;  /* 0x0000003c0400780c */ /* 0x000fc60003fa4270 */
[----:B0-----:R-:W3:Y:S04]  /*1d2e0*/  LDL R42, [R1+0x82c] ;  /* 0x00082c00012a7983 */ /* 0x001ee80000100800 */
[----:B------:R-:W3:Y:S04]  /*1d2f0*/  LDL.LU.64 R48, [R1+0x1378] ;  /* 0x0013780001307983 */ /* 0x000ee80000300a00 */
[----:B------:R-:W3:Y:S04]  /*1d300*/  LDL.LU.64 R40, [R1+0x1370] ;  /* 0x0013700001287983 */ /* 0x000ee80000300a00 */
[----:B--2---:R0:W-:Y:S04]  /*1d310*/  @P3 STL [R1+0x854], R43 ;  /* 0x0008542b01003387 */ /* 0x0041e80000100800 */
[----:B0-----:R-:W2:Y:S04]  /*1d320*/  LDL R43, [R1+0xb5c] ;  /* 0x000b5c00012b7983 */ /* 0x001ea80000100800 */
[----:B------:R-:W-:Y:S04]  /*1d330*/  @P3 STL [R1+0x858], R91 ;  /* 0x0008585b01003387 */ /* 0x000fe80000100800 */
[----:B------:R-:W2:Y:S04]  /*1d340*/  LDL.LU.64 R36, [R1+0x1368] ;  /* 0x0013680001247983 */ /* 0x000ea80000300a00 */
[----:B------:R-:W2:Y:S04]  /*1d350*/  LDL.LU.64 R26, [R1+0x1360] ;  /* 0x00136000011a7983 */ /* 0x000ea80000300a00 */
[----:B------:R-:W2:Y:S04]  /*1d360*/  @P5 LDG.E.U16 R10, desc[UR16][R72.64] ;  /* 0x00000010480a5981 */ /* 0x000ea8000c1e1500 */
[----:B----4-:R0:W-:Y:S04]  /*1d370*/  @P2 STL [R1+0x84c], R29 ;  /* 0x00084c1d01002387 */ /* 0x0101e80000100800 */
[----:B------:R-:W4:Y:S04]  /*1d380*/  @P5 LDG.E.U16 R28, desc[UR16][R70.64] ;  /* 0x00000010461c5981 */ /* 0x000f28000c1e1500 */
[----:B0-----:R-:W4:Y:S04]  /*1d390*/  LDL R29, [R1+0xb58] ;  /* 0x000b5800011d7983 */ /* 0x001f280000100800 */
[----:B------:R0:W-:Y:S04]  /*1d3a0*/  @P2 STL [R1+0x850], R9 ;  /* 0x0008500901002387 */ /* 0x0001e80000100800 */
[----:B------:R-:W4:Y:S04]  /*1d3b0*/  LDL.LU.64 R24, [R1+0x1358] ;  /* 0x0013580001187983 */ /* 0x000f280000300a00 */
[----:B0-----:R-:W4:Y:S04]  /*1d3c0*/  LDL R9, [R1+0x828] ;  /* 0x0008280001097983 */ /* 0x001f280000100800 */
[----:B------:R0:W-:Y:S04]  /*1d3d0*/  @P4 STL [R1+0x848], R8 ;  /* 0x0008480801004387 */ /* 0x0001e80000100800 */
[----:B0-----:R-:W4:Y:S04]  /*1d3e0*/  LDL R8, [R1+0x824] ;  /* 0x0008240001087983 */ /* 0x001f280000100800 */
[----:B---3--:R0:W-:Y:S04]  /*1d3f0*/  @P4 STL [R1+0x844], R31 ;  /* 0x0008441f01004387 */ /* 0x0081e80000100800 */
[----:B0-----:R-:W3:Y:S04]  /*1d400*/  LDL R31, [R1+0x820] ;  /* 0x00082000011f7983 */ /* 0x001ee80000100800 */
[----:B------:R-:W3:Y:S04]  /*1d410*/  LDL.LU.64 R78, [R1+0x1350] ;  /* 0x00135000014e7983 */ /* 0x000ee80000300a00 */
[----:B------:R-:W3:Y:S04]  /*1d420*/  LDL.LU.64 R68, [R1+0x1348] ;  /* 0x0013480001447983 */ /* 0x000ee80000300a00 */
[----:B------:R0:W-:Y:S04]  /*1d430*/  @P6 STL [R1+0x83c], R0 ;  /* 0x00083c0001006387 */ /* 0x0001e80000100800 */
[----:B------:R-:W3:Y:S04]  /*1d440*/  LDL R91, [R1+0x814] ;  /* 0x00081400015b7983 */ /* 0x000ee80000100800 */
[----:B------:R-:W3:Y:S04]  /*1d450*/  LDL R92, [R1+0x818] ;  /* 0x00081800015c7983 */ /* 0x000ee80000100800 */
[----:B0-----:R-:W3:Y:S01]  /*1d460*/  LDL R0, [R1+0x81c] ;  /* 0x00081c0001007983 */ /* 0x001ee20000100800 */
[----:B------:R-:W-:-:S02]  /*1d470*/  ISETP.GT.AND P3, PT, R4, 0x3d, PT ;  /* 0x0000003d0400780c */ /* 0x000fc40003f64270 */
[C---:B------:R-:W-:Y:S02]  /*1d480*/  ISETP.GT.AND P2, PT, R4.reuse, 0x3e, PT ;  /* 0x0000003e0400780c */ /* 0x040fe40003f44270 */
[C---:B------:R-:W-:Y:S01]  /*1d490*/  ISETP.GT.AND P4, PT, R4.reuse, 0x40, PT ;  /* 0x000000400400780c */ /* 0x040fe20003f84270 */
[----:B------:R0:W-:Y:S01]  /*1d4a0*/  @P6 STL [R1+0x840], R11 ;  /* 0x0008400b01006387 */ /* 0x0001e20000100800 */
[----:B------:R-:W-:-:S03]  /*1d4b0*/  ISETP.GT.AND P6, PT, R4, 0x41, PT ;  /* 0x000000410400780c */ /* 0x000fc60003fc4270 */
[----:B------:R-:W3:Y:S04]  /*1d4c0*/  LDL.LU.64 R72, [R1+0x1340] ;  /* 0x0013400001487983 */ /* 0x000ee80000300a00 */
[----:B------:R-:W3:Y:S04]  /*1d4d0*/  @P3 LDG.E.U16 R30, desc[UR16][R62.64] ;  /* 0x000000103e1e3981 */ /* 0x000ee8000c1e1500 */
[----:B------:R-:W3:Y:S04]  /*1d4e0*/  LDL R17, [R1+0x7f8] ;  /* 0x0007f80001117983 */ /* 0x000ee80000100800 */
[----:B------:R-:W3:Y:S04]  /*1d4f0*/  LDL R16, [R1+0x7f4] ;  /* 0x0007f40001107983 */ /* 0x000ee80000100800 */
[----:B------:R-:W3:Y:S04]  /*1d500*/  LDL.LU.64 R70, [R1+0x1338] ;  /* 0x0013380001467983 */ /* 0x000ee80000300a00 */
[----:B------:R-:W3:Y:S04]  /*1d510*/  @P3 LDG.E.U16 R42, desc[UR16][R20.64] ;  /* 0x00000010142a3981 */ /* 0x000ee8000c1e1500 */
[----:B0-----:R-:W3:Y:S04]  /*1d520*/  LDL R11, [R1+0x7c8] ;  /* 0x0007c800010b7983 */ /* 0x001ee80000100800 */
[----:B--2---:R-:W2:Y:S04]  /*1d530*/  @P2 LDG.E.U16 R43, desc[UR16][R52.64] ;  /* 0x00000010342b2981 */ /* 0x004ea8000c1e1500 */
[----:B----4-:R0:W-:Y:S04]  /*1d540*/  @P5 STL [R1+0x834], R28 ;  /* 0x0008341c01005387 */ /* 0x0101e80000100800 */
[----:B------:R-:W4:Y:S04]  /*1d550*/  @P2 LDG.E.U16 R29, desc[UR16][R58.64] ;  /* 0x000000103a1d2981 */ /* 0x000f28000c1e1500 */
[----:B0-----:R-:W4:Y:S04]  /*1d560*/  LDL R28, [R1+0x7c4] ;  /* 0x0007c400011c7983 */ /* 0x001f280000100800 */
[----:B------:R0:W-:Y:S01]  /*1d570*/  @P5 STL [R1+0x838], R10 ;  /* 0x0008380a01005387 */ /* 0x0001e20000100800 */
[----:B------:R-:W-:-:S03]  /*1d580*/  ISETP.GT.AND P5, PT, R4, 0x42, PT ;  /* 0x000000420400780c */ /* 0x000fc60003fa4270 */
[----:B------:R-:W4:Y:S04]  /*1d590*/  @P4 LDG.E.U16 R9, desc[UR16][R22.64] ;  /* 0x0000001016094981 */ /* 0x000f28000c1e1500 */
[----:B------:R-:W4:Y:S04]  /*1d5a0*/  LDL.LU.64 R62, [R1+0x1330] ;  /* 0x00133000013e7983 */ /* 0x000f280000300a00 */
[----:B0-----:R-:W4:Y:S04]  /*1d5b0*/  LDL R10, [R1+0x798] ;  /* 0x00079800010a7983 */ /* 0x001f280000100800 */
[----:B------:R-:W4:Y:S04]  /*1d5c0*/  @P4 LDG.E.U16 R8, desc[UR16][R38.64] ;  /* 0x0000001026084981 */ /* 0x000f28000c1e1500 */
[----:B---3--:R-:W3:Y:S04]  /*1d5d0*/  @P6 LDG.E.U16 R31, desc[UR16][R46.64] ;  /* 0x000000102e1f6981 */ /* 0x008ee8000c1e1500 */
[----:B------:R-:W3:Y:S04]  /*1d5e0*/  @P5 LDG.E.U16 R91, desc[UR16][R84.64] ;  /* 0x00000010545b5981 */ /* 0x000ee8000c1e1500 */
[----:B------:R-:W3:Y:S04]  /*1d5f0*/  @P5 LDG.E.U16 R92, desc[UR16][R32.64] ;  /* 0x00000010205c5981 */ /* 0x000ee8000c1e1500 */
[----:B------:R-:W3:Y:S04]  /*1d600*/  @P6 LDG.E.U16 R0, desc[UR16][R34.64] ;  /* 0x0000001022006981 */ /* 0x000ee8000c1e1500 */
[----:B------:R0:W-:Y:S04]  /*1d610*/  @P3 STL [R1+0x830], R30 ;  /* 0x0008301e01003387 */ /* 0x0001e80000100800 */
[----:B------:R-:W3:Y:S04]  /*1d620*/  LDL R20, [R1+0x768] ;  /* 0x0007680001147983 */ /* 0x000ee80000100800 */
[----:B------:R-:W3:Y:S04]  /*1d630*/  LDL R21, [R1+0x764] ;  /* 0x0007640001157983 */ /* 0x000ee80000100800 */
[----:B0-----:R-:W3:Y:S04]  /*1d640*/  LDL R30, [R1+0x794] ;  /* 0x00079400011e7983 */ /* 0x001ee80000100800 */
[----:B------:R0:W-:Y:S04]  /*1d650*/  @P3 STL [R1+0x82c], R42 ;  /* 0x00082c2a01003387 */ /* 0x0001e80000100800 */
[----:B------:R-:W3:Y:S04]  /*1d660*/  LDL.LU.64 R52, [R1+0x1328] ;  /* 0x0013280001347983 */ /* 0x000ee80000300a00 */
[----:B0-----:R-:W3:Y:S01]  /*1d670*/  LDL R42, [R1+0x738] ;  /* 0x00073800012a7983 */ /* 0x001ee20000100800 */
[----:B------:R-:W-:-:S13]  /*1d680*/  ISETP.GT.AND P3, PT, R4, 0x48, PT ;  /* 0x000000480400780c */ /* 0x000fda0003f64270 */
[----:B------:R-:W3:Y:S04]  /*1d690*/  @P3 LDG.E.U16 R17, desc[UR16][R82.64] ;  /* 0x0000001052113981 */ /* 0x000ee8000c1e1500 */
[----:B--2---:R0:W-:Y:S04]  /*1d6a0*/  @P2 STL [R1+0xb5c], R43 ;  /* 0x000b5c2b01002387 */ /* 0x0041e80000100800 */
[----:B------:R-:W2:Y:S04]  /*1d6b0*/  @P3 LDG.E.U16 R16, desc[UR16][R76.64] ;  /* 0x000000104c103981 */ /* 0x000ea8000c1e1500 */
[----:B0-----:R-:W2:Y:S04]  /*1d6c0*/  LDL R43, [R1+0x734] ;  /* 0x00073400012b7983 */ /* 0x001ea80000100800 */
[----:B------:R-:W2:Y:S04]  /*1d6d0*/  LDL.LU.64 R58, [R1+0x1320] ;  /* 0x00132000013a7983 */ /* 0x000ea80000300a00 */
[----:B----4-:R0:W-:Y:S04]  /*1d6e0*/  @P2 STL [R1+0xb58], R29 ;  /* 0x000b581d01002387 */ /* 0x0101e80000100800 */
[----:B0-----:R-:W4:Y:S04]  /*1d6f0*/  LDL R29, [R1+0x708] ;  /* 0x00070800011d7983 */ /* 0x001f280000100800 */
[----:B------:R-:W4:Y:S04]  /*1d700*/  LDL.LU.64 R22, [R1+0x1318] ;  /* 0x0013180001167983 */ /* 0x000f280000300a00 */
[----:B------:R-:W4:Y:S04]  /*1d710*/  LDL.LU.64 R38, [R1+0x1310] ;  /* 0x0013100001267983 */ /* 0x000f280000300a00 */
[----:B------:R-:W-:Y:S04]  /*1d720*/  @P4 STL [R1+0x824], R8 ;  /* 0x0008240801004387 */ /* 0x000fe80000100800 */
[----:B------:R0:W-:Y:S04]  /*1d730*/  @P4 STL [R1+0x828], R9 ;  /* 0x0008280901004387 */ /* 0x0001e80000100800 */
[----:B------:R-:W4:Y:S04]  /*1d740*/  LDL.LU.64 R46, [R1+0x1308] ;  /* 0x00130800012e7983 */ /* 0x000f280000300a00 */
[----:B0-----:R-:W4:Y:S04]  /*1d750*/  LDL.LU R9, [R1+0xbf4] ;  /* 0x000bf40001097983 */ /* 0x001f280000300800 */
[----:B------:R-:W4:Y:S04]  /*1d760*/  LDL.LU R8, [R1+0xc0c] ;  /* 0x000c0c0001087983 */ /* 0x000f280000300800 */
[----:B---3--:R0:W-:Y:S04]  /*1d770*/  @P6 STL [R1+0x820], R31 ;  /* 0x0008201f01006387 */ /* 0x0081e80000100800 */
[----:B0-----:R-:W3:Y:S04]  /*1d780*/  LDL R31, [R1+0x704] ;  /* 0x00070400011f7983 */ /* 0x001ee80000100800 */
[----:B------:R-:W3:Y:S04]  /*1d790*/  LDL.LU.64 R34, [R1+0x1300] ;  /* 0x0013000001227983 */ /* 0x000ee80000300a00 */
[----:B------:R0:W-:Y:S04]  /*1d7a0*/  @P6 STL [R1+0x81c], R0 ;  /* 0x00081c0001006387 */ /* 0x0001e80000100800 */
[----:B0-----:R-:W3:Y:S04]  /*1d7b0*/  LDL.LU R0, [R1+0x12f8] ;  /* 0x0012f80001007983 */ /* 0x001ee80000300800 */
[----:B------:R-:W3:Y:S04]  /*1d7c0*/  LDL.LU.64 R32, [R1+0x12f0] ;  /* 0x0012f00001207983 */ /* 0x000ee80000300a00 */
[----:B------:R-:W3:Y:S04]  /*1d7d0*/  LDL.LU.64 R84, [R1+0x12e8] ;  /* 0x0012e80001547983 */ /* 0x000ee80000300a00 */
[----:B------:R-:W-:Y:S04]  /*1d7e0*/  @P5 STL [R1+0x814], R91 ;  /* 0x0008145b01005387 */ /* 0x000fe80000100800 */
[----:B------:R-:W-:Y:S04]  /*1d7f0*/  @P5 STL [R1+0x818], R92 ;  /* 0x0008185c01005387 */ /* 0x000fe80000100800 */
[----:B------:R-:W4:Y:S01]  /*1d800*/  LDL.LU.64 R82, [R1+0x12e0] ;  /* 0x0012e00001527983 */ /* 0x000f220000300a00 */
[----:B------:R-:W-:-:S02]  /*1d810*/  ISETP.GT.AND P2, PT, R4, 0x50, PT ;  /* 0x000000500400780c */ /* 0x000fc40003f44270 */
[C---:B------:R-:W-:Y:S01]  /*1d820*/  ISETP.GT.AND P4, PT, R4.reuse, 0x58, PT ;  /* 0x000000580400780c */ /* 0x040fe20003f84270 */
[----:B------:R-:W4:Y:S01]  /*1d830*/  LDL.LU.64 R76, [R1+0x12d8] ;  /* 0x0012d800014c7983 */ /* 0x000f220000300a00 */
[----:B------:R-:W-:-:S09]  /*1d840*/  ISETP.GT.AND P6, PT, R4, 0x60, PT ;  /* 0x000000600400780c */ /* 0x000fd20003fc4270 */
[----:B------:R-:W4:Y:S04]  /*1d850*/  @P2 LDG.E.U16 R28, desc[UR16][R80.64] ;  /* 0x00000010501c2981 */ /* 0x000f28000c1e1500 */
[----:B------:R-:W4:Y:S04]  /*1d860*/  @P2 LDG.E.U16 R11, desc[UR16][R74.64] ;  /* 0x000000104a0b2981 */ /* 0x000f28000c1e1500 */
[----:B------:R-:W4:Y:S04]  /*1d870*/  @P4 LDG.E.U16 R30, desc[UR16][R68.64] ;  /* 0x00000010441e4981 */ /* 0x000f28000c1e1500 */
[----:B------:R-:W4:Y:S04]  /*1d880*/  @P4 LDG.E.U16 R10, desc[UR16][R78.64] ;  /* 0x000000104e0a4981 */ /* 0x000f28000c1e1500 */
[----:B--2---:R-:W-:Y:S04]  /*1d890*/  @P3 STL [R1+0x7f4], R16 ;  /* 0x0007f41001003387 */ /* 0x004fe80000100800 */
[----:B------:R-:W-:Y:S04]  /*1d8a0*/  @P3 STL [R1+0x7f8], R17 ;  /* 0x0007f81101003387 */ /* 0x000fe80000100800 */
[----:B------:R-:W2:Y:S04]  /*1d8b0*/  LDL.LU.64 R74, [R1+0x12d0] ;  /* 0x0012d000014a7983 */ /* 0x000ea80000300a00 */
[----:B------:R-:W2:Y:S04]  /*1d8c0*/  LDL.LU.64 R80, [R1+0x12c8] ;  /* 0x0012c80001507983 */ /* 0x000ea80000300a00 */
[----:B---3--:R-:W3:Y:S04]  /*1d8d0*/  @P6 LDG.E.U16 R20, desc[UR16][R84.64] ;  /* 0x0000001054146981 */ /* 0x008ee8000c1e1500 */
[----:B----4-:R-:W4:Y:S01]  /*1d8e0*/  @P6 LDG.E.U16 R21, desc[UR16][R82.64] ;  /* 0x0000001052156981 */ /* 0x010f22000c1e1500 */
[----:B------:R-:W-:-:S03]  /*1d8f0*/  ISETP.GT.AND P5, PT, R4, 0x68, PT ;  /* 0x000000680400780c */ /* 0x000fc60003fa4270 */
[----:B------:R0:W-:Y:S04]  /*1d900*/  @P2 STL [R1+0x7c4], R28 ;  /* 0x0007c41c01002387 */ /* 0x0001e80000100800 */
[----:B0-----:R-:W3:Y:S04]  /*1d910*/  LDL R28, [R1+0x6d8] ;  /* 0x0006d800011c7983 */ /* 0x001ee80000100800 */
[----:B------:R-:W-:Y:S04]  /*1d920*/  @P2 STL [R1+0x7c8], R11 ;  /* 0x0007c80b01002387 */ /* 0x000fe80000100800 */
[----:B------:R-:W3:Y:S04]  /*1d930*/  LDL.LU.64 R78, [R1+0x12c0] ;  /* 0x0012c000014e7983 */ /* 0x000ee80000300a00 */
[----:B------:R0:W-:Y:S04]  /*1d940*/  @P4 STL [R1+0x794], R30 ;  /* 0x0007941e01004387 */ /* 0x0001e80000100800 */
[----:B------:R-:W-:Y:S01]  /*1d950*/  @P4 STL [R1+0x798], R10 ;  /* 0x0007980a01004387 */ /* 0x000fe20000100800 */
[----:B------:R-:W-:-:S02]  /*1d960*/  IMAD.MOV.U32 R68, RZ, RZ, R8 ;  /* 0x000000ffff447224 */ /* 0x000fc400078e0008 */
[----:B------:R-:W-:Y:S01]  /*1d970*/  IMAD.MOV.U32 R69, RZ, RZ, R9 ;  /* 0x000000ffff457224 */ /* 0x000fe200078e0009 */
[----:B--2---:R-:W2:Y:S04]  /*1d980*/  @P5 LDG.E.U16 R42, desc[UR16][R80.64] ;  /* 0x00000010502a5981 */ /* 0x004ea8000c1e1500 */
[----:B0-----:R-:W2:Y:S04]  /*1d990*/  LDL R30, [R1+0x6d4] ;  /* 0x0006d400011e7983 */ /* 0x001ea80000100800 */
[----:B------:R-:W2:Y:S04]  /*1d9a0*/  LDL.LU.64 R84, [R1+0x12b8] ;  /* 0x0012b80001547983 */ /* 0x000ea80000300a00 */
[----:B------:R-:W2:Y:S04]  /*1d9b0*/  LDL.LU.64 R82, [R1+0x12b0] ;  /* 0x0012b00001527983 */ /* 0x000ea80000300a00 */
[----:B----4-:R-:W-:Y:S04]  /*1d9c0*/  @P6 STL [R1+0x764], R21 ;  /* 0x0007641501006387 */ /* 0x010fe80000100800 */
[----:B---3--:R-:W-:Y:S04]  /*1d9d0*/  @P6 STL [R1+0x768], R20 ;  /* 0x0007681401006387 */ /* 0x008fe80000100800 */
[----:B------:R-:W-:Y:S04]  /*1d9e0*/  STL.64 [R1+0x280], R68 ;  /* 0x0002804401007387 */ /* 0x000fe80000100a00 */
[----:B------:R-:W3:Y:S01]  /*1d9f0*/  LDL.LU.64 R80, [R1+0x12a8] ;  /* 0x0012a80001507983 */ /* 0x000ee20000300a00 */
[----:B------:R-:W-:-:S02]  /*1da00*/  ISETP.GT.AND P3, PT, R4, 0x70, PT ;  /* 0x000000700400780c */ /* 0x000fc40003f64270 */
[C---:B------:R-:W-:Y:S01]  /*1da10*/  ISETP.GT.AND P2, PT, R4.reuse, 0x78, PT ;  /* 0x000000780400780c */ /* 0x040fe20003f44270 */
[----:B------:R-:W4:Y:S04]  /*1da20*/  @P5 LDG.E.U16 R43, desc[UR16][R78.64] ;  /* 0x000000104e2b5981 */ /* 0x000f28000c1e1500 */
[----:B------:R-:W4:Y:S06]  /*1da30*/  LDL.LU.64 R78, [R1+0x12a0] ;  /* 0x0012a000014e7983 */ /* 0x000f2c0000300a00 */
[----:B--2---:R-:W2:Y:S04]  /*1da40*/  @P3 LDG.E.U16 R29, desc[UR16][R84.64] ;  /* 0x00000010541d3981 */ /* 0x004ea8000c1e1500 */
[----:B------:R-:W2:Y:S04]  /*1da50*/  @P3 LDG.E.U16 R31, desc[UR16][R82.64] ;  /* 0x00000010521f3981 */ /* 0x000ea8000c1e1500 */
[----:B---3--:R-:W3:Y:S04]  /*1da60*/  @P2 LDG.E.U16 R28, desc[UR16][R80.64] ;  /* 0x00000010501c2981 */ /* 0x008ee8000c1e1500 */
[----:B----4-:R-:W-:Y:S04]  /*1da70*/  @P5 STL [R1+0x734], R43 ;  /* 0x0007342b01005387 */ /* 0x010fe80000100800 */
[----:B------:R-:W-:Y:S04]  /*1da80*/  @P5 STL [R1+0x738], R42 ;  /* 0x0007382a01005387 */ /* 0x000fe80000100800 */
[----:B------:R-:W4:Y:S04]  /*1da90*/  @P2 LDG.E.U16 R30, desc[UR16][R78.64] ;  /* 0x000000104e1e2981 */ /* 0x000f28000c1e1500 */
[----:B--2---:R0:W-:Y:S04]  /*1daa0*/  @P3 STL [R1+0x708], R29 ;  /* 0x0007081d01003387 */ /* 0x0041e80000100800 */
[----:B0-----:R-:W2:Y:S04]  /*1dab0*/  LDL R29, [R1+0x810] ;  /* 0x00081000011d7983 */ /* 0x001ea80000100800 */
[----:B------:R-:W-:Y:S04]  /*1dac0*/  STL [R1+0xedc], R84 ;  /* 0x000edc5401007387 */ /* 0x000fe80000100800 */
[----:B------:R-:W-:Y:S04]  /*1dad0*/  STL [R1+0x103c], R84 ;  /* 0x00103c5401007387 */ /* 0x000fe80000100800 */
[----:B------:R-:W-:Y:S04]  /*1dae0*/  STL [R1+0xed8], R85 ;  /* 0x000ed85501007387 */ /* 0x000fe80000100800 */
[----:B------:R-:W-:Y:S04]  /*1daf0*/  STL [R1+0x1040], R85 ;  /* 0x0010405501007387 */ /* 0x000fe80000100800 */
[----:B------:R-:W4:Y:S04]  /*1db00*/  LDL R10, [R1+0x80c] ;  /* 0x00080c00010a7983 */ /* 0x000f280000100800 */
[----:B------:R-:W4:Y:S04]  /*1db10*/  LDL R16, [R1+0x7f0] ;  /* 0x0007f00001107983 */ /* 0x000f280000100800 */
[----:B------:R-:W4:Y:S04]  /*1db20*/  LDL R11, [R1+0x7ec] ;  /* 0x0007ec00010b7983 */ /* 0x000f280000100800 */
[----:B------:R-:W4:Y:S04]  /*1db30*/  LDL R20, [R1+0x7c0] ;  /* 0x0007c00001147983 */ /* 0x000f280000100800 */
[----:B------:R0:W-:Y:S04]  /*1db40*/  @P3 STL [R1+0x704], R31 ;  /* 0x0007041f01003387 */ /* 0x0001e80000100800 */
[----:B0-----:R-:W4:Y:S04]  /*1db50*/  LDL R31, [R1+0x7bc] ;  /* 0x0007bc00011f7983 */ /* 0x001f280000100800 */
[----:B------:R-:W-:Y:S04]  /*1db60*/  STL [R1+0xee4], R82 ;  /* 0x000ee45201007387 */ /* 0x000fe80000100800 */
[----:B------:R-:W-:Y:S04]  /*1db70*/  STL [R1+0x1044], R82 ;  /* 0x0010445201007387 */ /* 0x000fe80000100800 */
[----:B------:R-:W-:Y:S04]  /*1db80*/  STL [R1+0xee0], R83 ;  /* 0x000ee05301007387 */ /* 0x000fe80000100800 */
[----:B------:R-:W-:Y:S04]  /*1db90*/  STL [R1+0x1048], R83 ;  /* 0x0010485301007387 */ /* 0x000fe80000100800 */
[----:B---3--:R0:W-:Y:S04]  /*1dba0*/  @P2 STL [R1+0x6d8], R28 ;  /* 0x0006d81c01002387 */ /* 0x0081e80000100800 */
[----:B0-----:R-:W3:Y:S04]  /*1dbb0*/  LDL R28, [R1+0x790] ;  /* 0x00079000011c7983 */ /* 0x001ee80000100800 */
[----:B------:R-:W-:Y:S04]  /*1dbc0*/  STL [R1+0xeec], R80 ;  /* 0x000eec5001007387 */ /* 0x000fe80000100800 */
[----:B------:R0:W-:Y:S04]  /*1dbd0*/  STL [R1+0x104c], R80 ;  /* 0x00104c5001007387 */ /* 0x0001e80000100800 */
[----:B------:R-:W-:Y:S04]  /*1dbe0*/  STL [R1+0xee8], R81 ;  /* 0x000ee85101007387 */ /* 0x000fe80000100800 */
[----:B------:R-:W-:Y:S04]  /*1dbf0*/  STL [R1+0x1050], R81 ;  /* 0x0010505101007387 */ /* 0x000fe80000100800 */
[----:B------:R-:W3:Y:S04]  /*1dc00*/  LDL.LU R82, [R1+0xc38] ;  /* 0x000c380001527983 */ /* 0x000ee80000300800 */
[----:B0-----:R-:W3:Y:S01]  /*1dc10*/  LDL.LU R80, [R1+0xc40] ;  /* 0x000c400001507983 */ /* 0x001ee20000300800 */
[----:B------:R-:W-:-:S02]  /*1dc20*/  ISETP.GT.AND P4, PT, R4, 0x43, PT ;  /* 0x000000430400780c */ /* 0x000fc40003f84270 */
[C---:B------:R-:W-:Y:S01]  /*1dc30*/  ISETP.GT.AND P6, PT, R4.reuse, 0x49, PT ;  /* 0x000000490400780c */ /* 0x040fe20003fc4270 */
[----:B------:R-:W3:Y:S01]  /*1dc40*/  LDL.LU R9, [R1+0xc74] ;  /* 0x000c740001097983 */ /* 0x000ee20000300800 */
[----:B------:R-:W-:-:S03]  /*1dc50*/  ISETP.GT.AND P5, PT, R4, 0x51, PT ;  /* 0x000000510400780c */ /* 0x000fc60003fa4270 */
[----:B------:R-:W3:Y:S04]  /*1dc60*/  LDL.LU R8, [R1+0xddc] ;  /* 0x000ddc0001087983 */ /* 0x000ee80000300800 */
[----:B------:R-:W3:Y:S04]  /*1dc70*/  LDL R17, [R1+0x78c] ;  /* 0x00078c0001117983 */ /* 0x000ee80000100800 */
[----:B------:R-:W3:Y:S04]  /*1dc80*/  LDL R42, [R1+0x760] ;  /* 0x00076000012a7983 */ /* 0x000ee80000100800 */
[----:B------:R-:W3:Y:S04]  /*1dc90*/  LDL R43, [R1+0x75c] ;  /* 0x00075c00012b7983 */ /* 0x000ee80000100800 */
[----:B--2---:R-:W2:Y:S04]  /*1dca0*/  @P4 LDG.E.U16 R29, desc[UR16][R68.64] ;  /* 0x00000010441d4981 */ /* 0x004ea8000c1e1500 */
[----:B------:R-:W-:Y:S04]  /*1dcb0*/  STL [R1+0xef4], R78 ;  /* 0x000ef44e01007387 */ /* 0x000fe80000100800 */
[----:B------:R-:W-:Y:S04]  /*1dcc0*/  STL [R1+0x1054], R78 ;  /* 0x0010544e01007387 */ /* 0x000fe80000100800 */
[----:B------:R-:W-:Y:S04]  /*1dcd0*/  STL [R1+0xef0], R79 ;  /* 0x000ef04f01007387 */ /* 0x000fe80000100800 */
[----:B----4-:R-:W4:Y:S04]  /*1dce0*/  @P4 LDG.E.U16 R10, desc[UR16][R66.64] ;  /* 0x00000010420a4981 */ /* 0x010f28000c1e1500 */
[----:B------:R-:W-:Y:S01]  /*1dcf0*/  STL [R1+0x1058], R79 ;  /* 0x0010584f01007387 */ /* 0x000fe20000100800 */
[----:B------:R-:W-:-:S03]  /*1dd00*/  ISETP.GT.AND P3, PT, R4, 0x59, PT ;  /* 0x000000590400780c */ /* 0x000fc60003f64270 */
[----:B------:R-:W4:Y:S04]  /*1dd10*/  @P6 LDG.E.U16 R11, desc[UR16][R56.64] ;  /* 0x00000010380b6981 */ /* 0x000f28000c1e1500 */
[----:B------:R-:W4:Y:S04]  /*1dd20*/  @P5 LDG.E.U16 R20, desc[UR16][R54.64] ;  /* 0x0000001036145981 */ /* 0x000f28000c1e1500 */
[----:B------:R-:W4:Y:S04]  /*1dd30*/  LDL.LU.64 R68, [R1+0x1298] ;  /* 0x0012980001447983 */ /* 0x000f280000300a00 */
[----:B------:R0:W-:Y:S04]  /*1dd40*/  @P2 STL [R1+0x6d4], R30 ;  /* 0x0006d41e01002387 */ /* 0x0001e80000100800 */
[----:B------:R-:W4:Y:S04]  /*1dd50*/  @P5 LDG.E.U16 R31, desc[UR16][R44.64] ;  /* 0x000000102c1f5981 */ /* 0x000f28000c1e1500 */
[----:B0-----:R-:W4:Y:S04]  /*1dd60*/  LDL.LU R30, [R1+0xc4c] ;  /* 0x000c4c00011e7983 */ /* 0x001f280000300800 */
[----:B------:R-:W4:Y:S04]  /*1dd70*/  LDL.LU R21, [R1+0xc54] ;  /* 0x000c540001157983 */ /* 0x000f280000300800 */
[----:B---3--:R-:W3:Y:S01]  /*1dd80*/  @P3 LDG.E.U16 R28, desc[UR16][R72.64] ;  /* 0x00000010481c3981 */ /* 0x008ee2000c1e1500 */
[----:B------:R-:W-:-:S02]  /*1dd90*/  IMAD.MOV.U32 R79, RZ, RZ, R82 ;  /* 0x000000ffff4f7224 */ /* 0x000fc400078e0052 */
[----:B------:R-:W-:-:S05]  /*1dda0*/  IMAD.MOV.U32 R78, RZ, RZ, R80 ;  /* 0x000000ffff4e7224 */ /* 0x000fca00078e0050 */
[----:B------:R-:W3:Y:S04]  /*1ddb0*/  @P6 LDG.E.U16 R16, desc[UR16][R78.64] ;  /* 0x000000104e106981 */ /* 0x000ee8000c1e1500 */
[----:B------:R-:W3:Y:S04]  /*1ddc0*/  @P3 LDG.E.U16 R17, desc[UR16][R70.64] ;  /* 0x0000001046113981 */ /* 0x000ee8000c1e1500 */
[----:B--2---:R0:W-:Y:S04]  /*1ddd0*/  @P4 STL [R1+0x810], R29 ;  /* 0x0008101d01004387 */ /* 0x0041e80000100800 */
[----:B0-----:R-:W2:Y:S04]  /*1dde0*/  LDL R29, [R1+0x730] ;  /* 0x00073000011d7983 */ /* 0x001ea80000100800 */
[----:B------:R-:W2:Y:S04]  /*1ddf0*/  LDL.LU.64 R66, [R1+0x1290] ;  /* 0x0012900001427983 */ /* 0x000ea80000300a00 */
[----:B----4-:R0:W-:Y:S04]  /*1de00*/  @P4 STL [R1+0x80c], R10 ;  /* 0x00080c0a01004387 */ /* 0x0101e80000100800 */
[----:B0-----:R-:W4:Y:S04]  /*1de10*/  LDL R10, [R1+0x72c] ;  /* 0x00072c00010a7983 */ /* 0x001f280000100800 */
[----:B------:R-:W-:Y:S04]  /*1de20*/  STL.64 [R1+0x220], R78 ;  /* 0x0002204e01007387 */ /* 0x000fe80000100a00 */
[----:B------:R-:W2:Y:S04]  /*1de30*/  LDL.LU.64 R56, [R1+0x1288] ;  /* 0x0012880001387983 */ /* 0x000ea80000300a00 */
[----:B------:R-:W2:Y:S04]  /*1de40*/  LDL R91, [R1+0x700] ;  /* 0x00070000015b7983 */ /* 0x000ea80000100800 */
[----:B------:R-:W2:Y:S04]  /*1de50*/  LDL.LU.64 R54, [R1+0x1280] ;  /* 0x0012800001367983 */ /* 0x000ea80000300a00 */
[----:B------:R-:W2:Y:S04]  /*1de60*/  LDL.LU.64 R44, [R1+0x1278] ;  /* 0x00127800012c7983 */ /* 0x000ea80000300a00 */
[----:B---3--:R0:W-:Y:S04]  /*1de70*/  @P6 STL [R1+0x7f0], R16 ;  /* 0x0007f01001006387 */ /* 0x0081e80000100800 */
[----:B0-----:R-:W3:Y:S04]  /*1de80*/  LDL.LU R16, [R1+0xc18] ;  /* 0x000c180001107983 */ /* 0x001ee80000300800 */
[----:B------:R0:W-:Y:S04]  /*1de90*/  @P6 STL [R1+0x7ec], R11 ;  /* 0x0007ec0b01006387 */ /* 0x0001e80000100800 */
[----:B0-----:R-:W2:Y:S04]  /*1dea0*/  LDL.LU R11, [R1+0xc28] ;  /* 0x000c2800010b7983 */ /* 0x001ea80000300800 */
[----:B------:R0:W-:Y:S04]  /*1deb0*/  @P5 STL [R1+0x7c0], R20 ;  /* 0x0007c01401005387 */ /* 0x0001e80000100800 */
[----:B0-----:R-:W2:Y:S04]  /*1dec0*/  LDL R20, [R1+0x6fc] ;  /* 0x0006fc0001147983 */ /* 0x001ea80000100800 */
[----:B------:R0:W-:Y:S04]  /*1ded0*/  @P5 STL [R1+0x7bc], R31 ;  /* 0x0007bc1f01005387 */ /* 0x0001e80000100800 */
[----:B------:R-:W-:Y:S04]  /*1dee0*/  STL.64 [R1+0x1b8], R8 ;  /* 0x0001b80801007387 */ /* 0x000fe80000100a00 */
[----:B------:R-:W2:Y:S01]  /*1def0*/  LDL.LU.64 R72, [R1+0x1270] ;  /* 0x0012700001487983 */ /* 0x000ea20000300a00 */
[----:B0-----:R-:W-:-:S03]  /*1df00*/  IMAD.MOV.U32 R31, RZ, RZ, R30 ;  /* 0x000000ffff1f7224 */ /* 0x001fc600078e001e */
[----:B------:R-:W3:Y:S01]  /*1df10*/  LDL.LU R79, [R1+0xc1c] ;  /* 0x000c1c00014f7983 */ /* 0x000ee20000300800 */
[----:B------:R-:W-:-:S03]  /*1df20*/  IMAD.MOV.U32 R30, RZ, RZ, R21 ;  /* 0x000000ffff1e7224 */ /* 0x000fc600078e0015 */
[----:B------:R-:W3:Y:S04]  /*1df30*/  LDL.LU R78, [R1+0xc2c] ;  /* 0x000c2c00014e7983 */ /* 0x000ee80000300800 */
[----:B------:R-:W3:Y:S04]  /*1df40*/  LDL R21, [R1+0x808] ;  /* 0x0008080001157983 */ /* 0x000ee80000100800 */
[----:B------:R0:W-:Y:S04]  /*1df50*/  @P3 STL [R1+0x790], R28 ;  /* 0x0007901c01003387 */ /* 0x0001e80000100800 */
[----:B0-----:R-:W3:Y:S04]  /*1df60*/  LDL R28, [R1+0x6d0] ;  /* 0x0006d000011c7983 */ /* 0x001ee80000100800 */
[----:B------:R-:W3:Y:S04]  /*1df70*/  LDL.LU R85, [R1+0x800] ;  /* 0x0008000001557983 */ /* 0x000ee80000300800 */
[----:B------:R-:W3:Y:S04]  /*1df80*/  LDL.LU R84, [R1+0x7fc] ;  /* 0x0007fc0001547983 */ /* 0x000ee80000300800 */
[----:B------:R-:W-:Y:S04]  /*1df90*/  STL.64 [R1+0x208], R30 ;  /* 0x0002081e01007387 */ /* 0x000fe80000100a00 */
[----:B------:R-:W4:Y:S01]  /*1dfa0*/  LDL.LU.64 R70, [R1+0x1268] ;  /* 0x0012680001467983 */ /* 0x000f220000300a00 */
[----:B------:R-:W-:-:S02]  /*1dfb0*/  ISETP.GT.AND P2, PT, R4, 0x61, PT ;  /* 0x000000610400780c */ /* 0x000fc40003f44270 */
[----:B------:R-:W-:-:S11]  /*1dfc0*/  ISETP.GT.AND P4, PT, R4, 0x69, PT ;  /* 0x000000690400780c */ /* 0x000fd60003f84270 */
[----:B------:R-:W3:Y:S04]  /*1dfd0*/  @P2 LDG.E.U16 R43, desc[UR16][R74.64] ;  /* 0x000000104a2b2981 */ /* 0x000ee8000c1e1500 */
[----:B------:R-:W3:Y:S04]  /*1dfe0*/  @P2 LDG.E.U16 R42, desc[UR16][R76.64] ;  /* 0x000000104c2a2981 */ /* 0x000ee8000c1e1500 */
[----:B--2---:R-:W2:Y:S04]  /*1dff0*/  @P4 LDG.E.U16 R29, desc[UR16][R72.64] ;  /* 0x00000010481d4981 */ /* 0x004ea8000c1e1500 */
[----:B----4-:R-:W4:Y:S04]  /*1e000*/  @P4 LDG.E.U16 R10, desc[UR16][R70.64] ;  /* 0x00000010460a4981 */ /* 0x010f28000c1e1500 */
[----:B------:R-:W-:Y:S04]  /*1e010*/  @P3 STL [R1+0x78c], R17 ;  /* 0x00078c1101003387 */ /* 0x000fe80000100800 */
[----:B------:R-:W4:Y:S04]  /*1e020*/  LDL.LU.64 R76, [R1+0x1260] ;  /* 0x00126000014c7983 */ /* 0x000f280000300a00 */
[----:B------:R-:W4:Y:S04]  /*1e030*/  LDL.LU.64 R74, [R1+0x1258] ;  /* 0x00125800014a7983 */ /* 0x000f280000300a00 */
[----:B------:R-:W4:Y:S04]  /*1e040*/  LDL.LU R82, [R1+0x804] ;  /* 0x0008040001527983 */ /* 0x000f280000300800 */
[----:B---3--:R0:W-:Y:S04]  /*1e050*/  @P2 STL [R1+0x75c], R43 ;  /* 0x00075c2b01002387 */ /* 0x0081e80000100800 */
[----:B------:R1:W-:Y:S04]  /*1e060*/  @P2 STL [R1+0x760], R42 ;  /* 0x0007602a01002387 */ /* 0x0003e80000100800 */
[----:B------:R-:W3:Y:S01]  /*1e070*/  LDL.LU.64 R72, [R1+0x1250] ;  /* 0x0012500001487983 */ /* 0x000ee20000300a00 */
[----:B0-----:R-:W-:-:S02]  /*1e080*/  IMAD.MOV.U32 R43, RZ, RZ, R16 ;  /* 0x000000ffff2b7224 */ /* 0x001fc400078e0010 */
[----:B-1----:R-:W-:Y:S01]  /*1e090*/  IMAD.MOV.U32 R42, RZ, RZ, R11 ;  /* 0x000000ffff2a7224 */ /* 0x002fe200078e000b */
[----:B--2---:R0:W-:Y:S04]  /*1e0a0*/  @P4 STL [R1+0x730], R29 ;  /* 0x0007301d01004387 */ /* 0x0041e80000100800 */
[----:B0-----:R-:W2:Y:S04]  /*1e0b0*/  LDL R29, [R1+0x6cc] ;  /* 0x0006cc00011d7983 */ /* 0x001ea80000100800 */
[----:B------:R-:W2:Y:S04]  /*1e0c0*/  LDL.LU.64 R70, [R1+0x1248] ;  /* 0x0012480001467983 */ /* 0x000ea80000300a00 */
[----:B------:R-:W2:Y:S04]  /*1e0d0*/  LDL.LU R11, [R1+0xc20] ;  /* 0x000c2000010b7983 */ /* 0x000ea80000300800 */
[----:B----4-:R0:W-:Y:S04]  /*1e0e0*/  @P4 STL [R1+0x72c], R10 ;  /* 0x00072c0a01004387 */ /* 0x0101e80000100800 */
[----:B0-----:R-:W4:Y:S04]  /*1e0f0*/  LDL.LU R10, [R1+0xc30] ;  /* 0x000c3000010a7983 */ /* 0x001f280000300800 */
[----:B------:R-:W4:Y:S04]  /*1e100*/  LDL.LU R17, [R1+0xc24] ;  /* 0x000c240001117983 */ /* 0x000f280000300800 */
[----:B------:R-:W4:Y:S01]  /*1e110*/  LDL.LU R16, [R1+0xc34] ;  /* 0x000c340001107983 */ /* 0x000f220000300800 */
[----:B------:R-:W-:-:S02]  /*1e120*/  ISETP.GT.AND P5, PT, R4, 0x71, PT ;  /* 0x000000710400780c */ /* 0x000fc40003fa4270 */
[C---:B------:R-:W-:Y:S02]  /*1e130*/  ISETP.GT.AND P2, PT, R4.reuse, 0x79, PT ;  /* 0x000000790400780c */ /* 0x040fe40003f44270 */
[----:B------:R-:W-:-:S09]  /*1e140*/  ISETP.GT.AND P3, PT, R4, 0x44, PT ;  /* 0x000000440400780c */ /* 0x000fd20003f64270 */
[----:B------:R-:W4:Y:S04]  /*1e150*/  @P5 LDG.E.U16 R20, desc[UR16][R74.64] ;  /* 0x000000104a145981 */ /* 0x000f28000c1e1500 */
[----:B------:R-:W4:Y:S04]  /*1e160*/  @P5 LDG.E.U16 R91, desc[UR16][R76.64] ;  /* 0x000000104c5b5981 */ /* 0x000f28000c1e1500 */
[----:B---3--:R-:W3:Y:S04]  /*1e170*/  @P2 LDG.E.U16 R28, desc[UR16][R72.64] ;  /* 0x00000010481c2981 */ /* 0x008ee8000c1e1500 */
[----:B--2---:R-:W2:Y:S04]  /*1e180*/  @P2 LDG.E.U16 R29, desc[UR16][R70.64] ;  /* 0x00000010461d2981 */ /* 0x004ea8000c1e1500 */
[----:B----4-:R-:W4:Y:S04]  /*1e190*/  @P3 LDG.E.U16 R82, desc[UR16][R10.64] ;  /* 0x000000100a523981 */ /* 0x010f28000c1e1500 */
[----:B------:R-:W2:Y:S04]  /*1e1a0*/  @P3 LDG.E.U16 R21, desc[UR16][R16.64] ;  /* 0x0000001010153981 */ /* 0x000ea8000c1e1500 */
[----:B------:R-:W-:Y:S04]  /*1e1b0*/  STL.64 [R1+0x258], R42 ;  /* 0x0002582a01007387 */ /* 0x000fe80000100a00 */
[----:B------:R-:W-:Y:S04]  /*1e1c0*/  STL [R1+0xefc], R76 ;  /* 0x000efc4c01007387 */ /* 0x000fe80000100800 */
[----:B------:R-:W-:Y:S04]  /*1e1d0*/  STL [R1+0x105c], R76 ;  /* 0x00105c4c01007387 */ /* 0x000fe80000100800 */
[----:B------:R-:W-:Y:S04]  /*1e1e0*/  STL.64 [R1+0x260], R78 ;  /* 0x0002604e01007387 */ /* 0x000fe80000100a00 */
[----:B------:R-:W-:Y:S04]  /*1e1f0*/  STL [R1+0xef8], R77 ;  /* 0x000ef84d01007387 */ /* 0x000fe80000100800 */
[----:B------:R0:W-:Y:S04]  /*1e200*/  STL [R1+0x1060], R77 ;  /* 0x0010604d01007387 */ /* 0x0001e80000100800 */
[----:B------:R-:W-:Y:S04]  /*1e210*/  STL [R1+0xf04], R74 ;  /* 0x000f044a01007387 */ /* 0x000fe80000100800 */
[----:B------:R-:W-:Y:S04]  /*1e220*/  STL [R1+0x1064], R74 ;  /* 0x0010644a01007387 */ /* 0x000fe80000100800 */
[----:B------:R-:W-:Y:S04]  /*1e230*/  STL [R1+0xf00], R75 ;  /* 0x000f004b01007387 */ /* 0x000fe80000100800 */
[----:B------:R-:W-:Y:S04]  /*1e240*/  STL [R1+0x1068], R75 ;  /* 0x0010684b01007387 */ /* 0x000fe80000100800 */
[----:B------:R1:W-:Y:S04]  /*1e250*/  @P5 STL [R1+0x6fc], R20 ;  /* 0x0006fc1401005387 */ /* 0x0003e80000100800 */
[----:B------:R-:W-:Y:S04]  /*1e260*/  @P5 STL [R1+0x700], R91 ;  /* 0x0007005b01005387 */ /* 0x000fe80000100800 */
[----:B------:R-:W-:Y:S04]  /*1e270*/  STL.64 [R1+0x270], R16 ;  /* 0x0002701001007387 */ /* 0x000fe80000100a00 */
[----:B------:R-:W-:Y:S04]  /*1e280*/  STL.64 [R1+0x268], R10 ;  /* 0x0002680a01007387 */ /* 0x000fe80000100a00 */
[----:B0-----:R-:W4:Y:S04]  /*1e290*/  LDL R77, [R1+0x7e8] ;  /* 0x0007e800014d7983 */ /* 0x001f280000100800 */
[----:B-1----:R-:W4:Y:S04]  /*1e2a0*/  LDL R20, [R1+0x7e4] ;  /* 0x0007e40001147983 */ /* 0x002f280000100800 */
[----:B---3--:R0:W-:Y:S01]  /*1e2b0*/  @P2 STL [R1+0x6d0], R28 ;  /* 0x0006d01c01002387 */ /* 0x0081e20000100800 */
[----:B------:R-:W-:-:S03]  /*1e2c0*/  ISETP.GT.AND P4, PT, R4, 0x45, PT ;  /* 0x000000450400780c */ /* 0x000fc60003f84270 */
[----:B0-----:R-:W3:Y:S10]  /*1e2d0*/  LDL R28, [R1+0x7b8] ;  /* 0x0007b800011c7983 */ /* 0x001ef40000100800 */
[----:B------:R-:W3:Y:S01]  /*1e2e0*/  @P4 LDG.E.U16 R85, desc[UR16][R78.64] ;  /* 0x000000104e554981 */ /* 0x000ee2000c1e1500 */
[----:B------:R-:W-:-:S02]  /*1e2f0*/  ISETP.GT.AND P5, PT, R4, 0x52, PT ;  /* 0x000000520400780c */ /* 0x000fc40003fa4270 */
[C---:B------:R-:W-:Y:S01]  /*1e300*/  ISETP.GT.AND P6, PT, R4.reuse, 0x4a, PT ;  /* 0x0000004a0400780c */ /* 0x040fe20003fc4270 */
[----:B------:R-:W3:Y:S04]  /*1e310*/  @P4 LDG.E.U16 R84, desc[UR16][R42.64] ;  /* 0x000000102a544981 */ /* 0x000ee8000c1e1500 */
[----:B--2---:R0:W-:Y:S04]  /*1e320*/  @P3 STL [R1+0x808], R21 ;  /* 0x0008081501003387 */ /* 0x0041e80000100800 */
[----:B0-----:R-:W2:Y:S04]  /*1e330*/  LDL R21, [R1+0x7b4] ;  /* 0x0007b40001157983 */ /* 0x001ea80000100800 */
        /* <DEDUP_REMOVED lines=8> */
[----:B0-----:R-:W2:Y:S04]  /*1e3c0*/  LDL.LU R71, [R1+0xc50] ;  /* 0x000c500001477983 */ /* 0x001ea80000300800 */
[----:B------:R-:W2:Y:S04]  /*1e3d0*/  LDL.LU R70, [R1+0xc58] ;  /* 0x000c580001467983 */ /* 0x000ea80000300800 */
[----:B------:R-:W2:Y:S04]  /*1e3e0*/  LDL.LU R11, [R1+0xc78] ;  /* 0x000c7800010b7983 */ /* 0x000ea80000300800 */
[----:B------:R-:W2:Y:S04]  /*1e3f0*/  LDL.LU R10, [R1+0xde0] ;  /* 0x000de000010a7983 */ /* 0x000ea80000300800 */
[----:B------:R-:W2:Y:S04]  /*1e400*/  LDL.LU R17, [R1+0xc7c] ;  /* 0x000c7c0001117983 */ /* 0x000ea80000300800 */
[----:B------:R-:W2:Y:S04]  /*1e410*/  LDL.LU R16, [R1+0xde4] ;  /* 0x000de40001107983 */ /* 0x000ea80000300800 */
[----:B------:R-:W2:Y:S04]  /*1e420*/  LDL R76, [R1+0x788] ;  /* 0x00078800014c7983 */ /* 0x000ea80000100800 */
[----:B----4-:R-:W-:Y:S04]  /*1e430*/  STL [R1+0x1084], R82 ;  /* 0x0010845201007387 */ /* 0x010fe80000100800 */
[----:B------:R0:W-:Y:S04]  /*1e440*/  @P2 STL [R1+0x6cc], R29 ;  /* 0x0006cc1d01002387 */ /* 0x0001e80000100800 */
[----:B------:R-:W4:Y:S01]  /*1e450*/  LDL R79, [R1+0x784] ;  /* 0x00078400014f7983 */ /* 0x000f220000100800 */
[----:B------:R-:W-:-:S03]  /*1e460*/  ISETP.GT.AND P2, PT, R4, 0x5a, PT ;  /* 0x0000005a0400780c */ /* 0x000fc60003f44270 */
[----:B---3--:R-:W3:Y:S04]  /*1e470*/  @P5 LDG.E.U16 R28, desc[UR16][R64.64] ;  /* 0x00000010401c5981 */ /* 0x008ee8000c1e1500 */
[----:B------:R-:W3:Y:S04]  /*1e480*/  @P6 LDG.E.U16 R20, desc[UR16][R30.64] ;  /* 0x000000101e146981 */ /* 0x000ee8000c1e1500 */
[----:B------:R-:W3:Y:S04]  /*1e490*/  LDL R78, [R1+0x758] ;  /* 0x00075800014e7983 */ /* 0x000ee80000100800 */
[----:B------:R-:W3:Y:S04]  /*1e4a0*/  LDL R80, [R1+0x754] ;  /* 0x0007540001507983 */ /* 0x000ee80000100800 */
[----:B--2---:R-:W2:Y:S04]  /*1e4b0*/  @P5 LDG.E.U16 R21, desc[UR16][R14.64] ;  /* 0x000000100e155981 */ /* 0x004ea8000c1e1500 */
[----:B------:R-:W2:Y:S04]  /*1e4c0*/  @P6 LDG.E.U16 R77, desc[UR16][R70.64] ;  /* 0x00000010464d6981 */ /* 0x000ea8000c1e1500 */
[----:B------:R-:W2:Y:S04]  /*1e4d0*/  @P2 LDG.E.U16 R76, desc[UR16][R62.64] ;  /* 0x000000103e4c2981 */ /* 0x000ea8000c1e1500 */
[----:B----4-:R-:W4:Y:S04]  /*1e4e0*/  @P2 LDG.E.U16 R79, desc[UR16][R52.64] ;  /* 0x00000010344f2981 */ /* 0x010f28000c1e1500 */
[----:B------:R-:W-:Y:S04]  /*1e4f0*/  STL [R1+0x107c], R85 ;  /* 0x00107c5501007387 */ /* 0x000fe80000100800 */
[----:B------:R-:W4:Y:S04]  /*1e500*/  LDL.LU.64 R42, [R1+0x1240] ;  /* 0x00124000012a7983 */ /* 0x000f280000300a00 */
[----:B------:R-:W4:Y:S04]  /*1e510*/  LDL R92, [R1+0x728] ;  /* 0x00072800015c7983 */ /* 0x000f280000100800 */
[----:B------:R-:W4:Y:S04]  /*1e520*/  LDL R91, [R1+0x724] ;  /* 0x00072400015b7983 */ /* 0x000f280000100800 */
[----:B0-----:R-:W4:Y:S04]  /*1e530*/  LDL R29, [R1+0x6f8] ;  /* 0x0006f800011d7983 */ /* 0x001f280000100800 */
[----:B------:R-:W-:Y:S04]  /*1e540*/  STL [R1+0x1080], R84 ;  /* 0x0010805401007387 */ /* 0x000fe80000100800 */
[----:B------:R-:W-:Y:S04]  /*1e550*/  STL.64 [R1+0x210], R70 ;  /* 0x0002104601007387 */ /* 0x000fe80000100a00 */
[----:B------:R-:W4:Y:S04]  /*1e560*/  LDL.LU.64 R30, [R1+0x1238] ;  /* 0x00123800011e7983 */ /* 0x000f280000300a00 */
[----:B------:R-:W4:Y:S04]  /*1e570*/  LDL.LU.64 R64, [R1+0x1230] ;  /* 0x0012300001407983 */ /* 0x000f280000300a00 */
[----:B---3--:R0:W-:Y:S01]  /*1e580*/  @P5 STL [R1+0x7b8], R28 ;  /* 0x0007b81c01005387 */ /* 0x0081e20000100800 */
[----:B------:R-:W-:-:S03]  /*1e590*/  ISETP.GT.AND P3, PT, R4, 0x62, PT ;  /* 0x000000620400780c */ /* 0x000fc60003f64270 */
[----:B0-----:R-:W3:Y:S04]  /*1e5a0*/  LDL R28, [R1+0x6f4] ;  /* 0x0006f400011c7983 */ /* 0x001ee80000100800 */
[----:B------:R-:W3:Y:S04]  /*1e5b0*/  LDL.LU R71, [R1+0xc64] ;  /* 0x000c640001477983 */ /* 0x000ee80000300800 */
[----:B------:R-:W3:Y:S04]  /*1e5c0*/  LDL.LU R70, [R1+0xc8c] ;  /* 0x000c8c0001467983 */ /* 0x000ee80000300800 */
[----:B------:R-:W3:Y:S01]  /*1e5d0*/  @P3 LDG.E.U16 R78, desc[UR16][R68.64] ;  /* 0x00000010444e3981 */ /* 0x000ee2000c1e1500 */
[----:B------:R-:W-:-:S03]  /*1e5e0*/  ISETP.GT.AND P4, PT, R4, 0x6a, PT ;  /* 0x0000006a0400780c */ /* 0x000fc60003f84270 */
[----:B------:R-:W3:Y:S04]  /*1e5f0*/  @P3 LDG.E.U16 R80, desc[UR16][R66.64] ;  /* 0x0000001042503981 */ /* 0x000ee8000c1e1500 */
[----:B--2---:R0:W-:Y:S04]  /*1e600*/  @P5 STL [R1+0x7b4], R21 ;  /* 0x0007b41501005387 */ /* 0x0041e80000100800 */
[----:B0-----:R-:W2:Y:S04]  /*1e610*/  LDL.LU R21, [R1+0xc5c] ;  /* 0x000c5c0001157983 */ /* 0x001ea80000300800 */
[----:B------:R0:W-:Y:S04]  /*1e620*/  @P6 STL [R1+0x7e4], R20 ;  /* 0x0007e41401006387 */ /* 0x0001e80000100800 */
[----:B0-----:R-:W2:Y:S04]  /*1e630*/  LDL.LU R20, [R1+0xc6c] ;  /* 0x000c6c0001147983 */ /* 0x001ea80000300800 */
[----:B------:R-:W2:Y:S04]  /*1e640*/  LDL.LU R15, [R1+0xc60] ;  /* 0x000c6000010f7983 */ /* 0x000ea80000300800 */
[----:B------:R-:W2:Y:S04]  /*1e650*/  LDL.LU R14, [R1+0xc70] ;  /* 0x000c7000010e7983 */ /* 0x000ea80000300800 */
[----:B------:R-:W-:Y:S04]  /*1e660*/  STL.64 [R1+0x1c0], R10 ;  /* 0x0001c00a01007387 */ /* 0x000fe80000100a00 */
[----:B------:R-:W-:Y:S04]  /*1e670*/  STL.64 [R1+0x1c8], R16 ;  /* 0x0001c81001007387 */ /* 0x000fe80000100a00 */
[----:B------:R-:W2:Y:S04]  /*1e680*/  LDL.LU.64 R62, [R1+0x1228] ;  /* 0x00122800013e7983 */ /* 0x000ea80000300a00 */
[----:B------:R-:W3:Y:S04]  /*1e690*/  LDL.LU R84, [R1+0x7d8] ;  /* 0x0007d80001547983 */ /* 0x000ee80000300800 */
[----:B------:R-:W3:Y:S04]  /*1e6a0*/  LDL.LU R85, [R1+0x7d4] ;  /* 0x0007d40001557983 */ /* 0x000ee80000300800 */
[----:B------:R-:W3:Y:S04]  /*1e6b0*/  LDL.LU.64 R52, [R1+0x1220] ;  /* 0x0012200001347983 */ /* 0x000ee80000300a00 */
[----:B----4-:R-:W-:Y:S04]  /*1e6c0*/  @P2 STL [R1+0x784], R79 ;  /* 0x0007844f01002387 */ /* 0x010fe80000100800 */
[----:B------:R0:W-:Y:S04]  /*1e6d0*/  @P2 STL [R1+0x788], R76 ;  /* 0x0007884c01002387 */ /* 0x0001e80000100800 */
[----:B------:R1:W-:Y:S04]  /*1e6e0*/  @P6 STL [R1+0x7e8], R77 ;  /* 0x0007e84d01006387 */ /* 0x0003e80000100800 */
[----:B------:R-:W4:Y:S01]  /*1e6f0*/  LDL.LU.64 R68, [R1+0x1218] ;  /* 0x0012180001447983 */ /* 0x000f220000300a00 */
[----:B------:R-:W-:-:S03]  /*1e700*/  ISETP.GT.AND P5, PT, R4, 0x72, PT ;  /* 0x000000720400780c */ /* 0x000fc60003fa4270 */
[----:B------:R-:W3:Y:S04]  /*1e710*/  LDL.LU.64 R66, [R1+0x1210] ;  /* 0x0012100001427983 */ /* 0x000ee80000300a00 */
[----:B------:R-:W3:Y:S04]  /*1e720*/  LDL.LU R82, [R1+0x7e0] ;  /* 0x0007e00001527983 */ /* 0x000ee80000300800 */
[----:B------:R-:W3:Y:S04]  /*1e730*/  @P4 LDG.E.U16 R92, desc[UR16][R64.64] ;  /* 0x00000010405c4981 */ /* 0x000ee8000c1e1500 */
[----:B--2---:R-:W2:Y:S04]  /*1e740*/  @P4 LDG.E.U16 R91, desc[UR16][R62.64] ;  /* 0x000000103e5b4981 */ /* 0x004ea8000c1e1500 */
[----:B----4-:R-:W4:Y:S04]  /*1e750*/  @P5 LDG.E.U16 R29, desc[UR16][R68.64] ;  /* 0x00000010441d5981 */ /* 0x010f28000c1e1500 */
[----:B---3--:R-:W-:Y:S04]  /*1e760*/  @P3 STL [R1+0x754], R80 ;  /* 0x0007545001003387 */ /* 0x008fe80000100800 */
[----:B------:R-:W-:Y:S04]  /*1e770*/  @P3 STL [R1+0x758], R78 ;  /* 0x0007584e01003387 */ /* 0x000fe80000100800 */
[----:B------:R-:W3:Y:S01]  /*1e780*/  LDL.LU.64 R64, [R1+0x1208] ;  /* 0x0012080001407983 */ /* 0x000ee20000300a00 */
[----:B------:R-:W-:Y:S01]  /*1e790*/  IMAD.MOV.U32 R74, RZ, RZ, R20 ;  /* 0x000000ffff4a7224 */ /* 0x000fe200078e0014 */
[----:B0-----:R-:W-:Y:S01]  /*1e7a0*/  MOV R76, R14 ;  /* 0x0000000e004c7202 */ /* 0x001fe20000000f00 */
[----:B------:R-:W-:Y:S01]  /*1e7b0*/  IMAD.MOV.U32 R75, RZ, RZ, R21 ;  /* 0x000000ffff4b7224 */ /* 0x000fe200078e0015 */
[----:B------:R-:W3:Y:S01]  /*1e7c0*/  LDL.LU.64 R62, [R1+0x1200] ;  /* 0x00120000013e7983 */ /* 0x000ee20000300a00 */
[----:B-1----:R-:W-:-:S03]  /*1e7d0*/  IMAD.MOV.U32 R77, RZ, RZ, R15 ;  /* 0x000000ffff4d7224 */ /* 0x002fc600078e000f */
[----:B------:R-:W3:Y:S04]  /*1e7e0*/  @P5 LDG.E.U16 R28, desc[UR16][R66.64] ;  /* 0x00000010421c5981 */ /* 0x000ee8000c1e1500 */
[----:B--2---:R0:W-:Y:S04]  /*1e7f0*/  @P4 STL [R1+0x724], R91 ;  /* 0x0007245b01004387 */ /* 0x0041e80000100800 */
[----:B------:R-:W-:Y:S04]  /*1e800*/  @P4 STL [R1+0x728], R92 ;  /* 0x0007285c01004387 */ /* 0x000fe80000100800 */
[----:B------:R-:W-:Y:S04]  /*1e810*/  STL.64 [R1+0x1e8], R70 ;  /* 0x0001e84601007387 */ /* 0x000fe80000100a00 */
[----:B0-----:R-:W2:Y:S04]  /*1e820*/  LDL R91, [R1+0x7dc] ;  /* 0x0007dc00015b7983 */ /* 0x001ea80000100800 */
[----:B------:R-:W-:Y:S04]  /*1e830*/  STL.64 [R1+0x1f8], R74 ;  /* 0x0001f84a01007387 */ /* 0x000fe80000100a00 */
[----:B------:R-:W-:Y:S04]  /*1e840*/  STL.64 [R1+0x200], R76 ;  /* 0x0002004c01007387 */ /* 0x000fe80000100a00 */
[----:B------:R-:W2:Y:S04]  /*1e850*/  LDL.LU R72, [R1+0xc68] ;  /* 0x000c680001487983 */ /* 0x000ea80000300800 */
[----:B----4-:R0:W-:Y:S04]  /*1e860*/  @P5 STL [R1+0x6f8], R29 ;  /* 0x0006f81d01005387 */ /* 0x0101e80000100800 */
[----:B0-----:R-:W4:Y:S01]  /*1e870*/  LDL.LU R29, [R1+0xc90] ;  /* 0x000c9000011d7983 */ /* 0x001f220000300800 */
[----:B------:R-:W-:-:S03]  /*1e880*/  ISETP.GT.AND P2, PT, R4, 0x7a, PT ;  /* 0x0000007a0400780c */ /* 0x000fc60003f44270 */
[----:B------:R-:W-:Y:S01]  /*1e890*/  STL [R1+0xf1c], R68 ;  /* 0x000f1c4401007387 */ /* 0x000fe20000100800 */
[----:B------:R-:W-:-:S03]  /*1e8a0*/  ISETP.GT.AND P3, PT, R4, 0x4b, PT ;  /* 0x0000004b0400780c */ /* 0x000fc60003f64270 */
[----:B------:R-:W-:Y:S06]  /*1e8b0*/  STL [R1+0x1088], R68 ;  /* 0x0010884401007387 */ /* 0x000fec0000100800 */
[----:B---3--:R-:W3:Y:S04]  /*1e8c0*/  @P2 LDG.E.U16 R0, desc[UR16][R64.64] ;  /* 0x0000001040002981 */ /* 0x008ee8000c1e1500 */
[----:B------:R-:W-:Y:S01]  /*1e8d0*/  STL [R1+0xf18], R69 ;  /* 0x000f184501007387 */ /* 0x000fe20000100800 */
[----:B------:R-:W-:-:S03]  /*1e8e0*/  ISETP.GT.AND P4, PT, R4, 0x4c, PT ;  /* 0x0000004c0400780c */ /* 0x000fc60003f84270 */
[----:B------:R-:W-:Y:S04]  /*1e8f0*/  STL [R1+0x108c], R69 ;  /* 0x00108c4501007387 */ /* 0x000fe80000100800 */
[----:B------:R-:W3:Y:S04]  /*1e900*/  LDL.LU R21, [R1+0xc80] ;  /* 0x000c800001157983 */ /* 0x000ee80000300800 */
[----:B------:R-:W3:Y:S04]  /*1e910*/  LDL.LU R20, [R1+0xde8] ;  /* 0x000de80001147983 */ /* 0x000ee80000300800 */
[----:B------:R-:W3:Y:S04]  /*1e920*/  @P2 LDG.E.U16 R2, desc[UR16][R62.64] ;  /* 0x000000103e022981 */ /* 0x000ee8000c1e1500 */
[----:B------:R0:W-:Y:S04]  /*1e930*/  @P5 STL [R1+0x6f4], R28 ;  /* 0x0006f41c01005387 */ /* 0x0001e80000100800 */
[----:B------:R-:W3:Y:S04]  /*1e940*/  @P3 LDG.E.U16 R82, desc[UR16][R76.64] ;  /* 0x000000104c523981 */ /* 0x000ee8000c1e1500 */
[----:B------:R-:W3:Y:S04]  /*1e950*/  @P4 LDG.E.U16 R85, desc[UR16][R70.64] ;  /* 0x0000001046554981 */ /* 0x000ee8000c1e1500 */
[----:B0-----:R-:W3:Y:S04]  /*1e960*/  LDL.LU R28, [R1+0xc84] ;  /* 0x000c8400011c7983 */ /* 0x001ee80000300800 */
[----:B------:R-:W3:Y:S04]  /*1e970*/  LDL.LU R14, [R1+0xdec] ;  /* 0x000dec00010e7983 */ /* 0x000ee80000300800 */
[----:B------:R-:W3:Y:S04]  /*1e980*/  LDL R15, [R1+0x7b0] ;  /* 0x0007b000010f7983 */ /* 0x000ee80000100800 */
[----:B------:R-:W-:Y:S04]  /*1e990*/  STL [R1+0xf24], R66 ;  /* 0x000f244201007387 */ /* 0x000fe80000100800 */
[----:B------:R-:W-:Y:S04]  /*1e9a0*/  STL [R1+0x1090], R66 ;  /* 0x0010904201007387 */ /* 0x000fe80000100800 */
[----:B------:R-:W-:Y:S04]  /*1e9b0*/  STL [R1+0xf20], R67 ;  /* 0x000f204301007387 */ /* 0x000fe80000100800 */
[----:B------:R0:W-:Y:S01]  /*1e9c0*/  STL [R1+0x1094], R67 ;  /* 0x0010944301007387 */ /* 0x0001e20000100800 */
[----:B------:R-:W-:-:S03]  /*1e9d0*/  ISETP.GT.AND P6, PT, R4, 0x5b, PT ;  /* 0x0000005b0400780c */ /* 0x000fc60003fc4270 */
[----:B--2---:R-:W2:Y:S01]  /*1e9e0*/  @P3 LDG.E.U16 R91, desc[UR16][R74.64] ;  /* 0x000000104a5b3981 */ /* 0x004ea2000c1e1500 */
[----:B0-----:R-:W-:Y:S02]  /*1e9f0*/  IMAD.MOV.U32 R67, RZ, RZ, R72 ;  /* 0x000000ffff437224 */ /* 0x001fe400078e0048 */
[----:B----4-:R-:W-:-:S05]  /*1ea00*/  IMAD.MOV.U32 R66, RZ, RZ, R29 ;  /* 0x000000ffff427224 */ /* 0x010fca00078e001d */
[----:B------:R-:W4:Y:S04]  /*1ea10*/  @P4 LDG.E.U16 R84, desc[UR16][R66.64] ;  /* 0x0000001042544981 */ /* 0x000f28000c1e1500 */
[----:B---3--:R0:W-:Y:S04]  /*1ea20*/  STL [R1+0x6c8], R0 ;  /* 0x0006c80001007387 */ /* 0x0081e80000100800 */
[----:B0-----:R-:W3:Y:S04]  /*1ea30*/  LDL.LU R0, [R1+0x11fc] ;  /* 0x0011fc0001007983 */ /* 0x001ee80000300800 */
[----:B------:R-:W-:Y:S04]  /*1ea40*/  STL [R1+0xf2c], R64 ;  /* 0x000f2c4001007387 */ /* 0x000fe80000100800 */
[----:B------:R0:W-:Y:S04]  /*1ea50*/  STL [R1+0x1098], R64 ;  /* 0x0010984001007387 */ /* 0x0001e80000100800 */
[----:B0-----:R-:W2:Y:S04]  /*1ea60*/  LDL.LU R64, [R1+0x71c] ;  /* 0x00071c0001407983 */ /* 0x001ea80000300800 */
[----:B------:R-:W-:Y:S04]  /*1ea70*/  STL [R1+0xf28], R65 ;  /* 0x000f284101007387 */ /* 0x000fe80000100800 */
[----:B------:R0:W-:Y:S04]  /*1ea80*/  STL [R1+0x109c], R65 ;  /* 0x00109c4101007387 */ /* 0x0001e80000100800 */
[----:B0-----:R-:W2:Y:S04]  /*1ea90*/  LDL.LU R65, [R1+0x720] ;  /* 0x0007200001417983 */ /* 0x001ea80000300800 */
[----:B------:R0:W-:Y:S04]  /*1eaa0*/  STL [R1+0x6c4], R2 ;  /* 0x0006c40201007387 */ /* 0x0001e80000100800 */
[----:B0-----:R-:W2:Y:S04]  /*1eab0*/  LDL.LU R2, [R1+0x11f8] ;  /* 0x0011f80001027983 */ /* 0x001ea80000300800 */
[----:B------:R-:W-:Y:S04]  /*1eac0*/  STL [R1+0xf38], R62 ;  /* 0x000f383e01007387 */ /* 0x000fe80000100800 */
[----:B------:R-:W-:Y:S04]  /*1ead0*/  STL [R1+0xf30], R63 ;  /* 0x000f303f01007387 */ /* 0x000fe80000100800 */
[----:B------:R0:W-:Y:S04]  /*1eae0*/  STL [R1+0x10a0], R63 ;  /* 0x0010a03f01007387 */ /* 0x0001e80000100800 */
[----:B0-----:R-:W2:Y:S04]  /*1eaf0*/  LDL.LU R63, [R1+0x74c] ;  /* 0x00074c00013f7983 */ /* 0x001ea80000300800 */
[----:B------:R-:W-:Y:S04]  /*1eb00*/  STL [R1+0x10bc], R82 ;  /* 0x0010bc5201007387 */ /* 0x000fe80000100800 */
[----:B------:R-:W-:Y:S04]  /*1eb10*/  STL.64 [R1+0x1f0], R66 ;  /* 0x0001f04201007387 */ /* 0x000fe80000100a00 */
[----:B----4-:R0:W-:Y:S04]  /*1eb20*/  STL [R1+0x10a4], R84 ;  /* 0x0010a45401007387 */ /* 0x0101e80000100800 */
[----:B0-----:R-:W4:Y:S04]  /*1eb30*/  LDL.LU R84, [R1+0x750] ;  /* 0x0007500001547983 */ /* 0x001f280000300800 */
[----:B------:R0:W-:Y:S01]  /*1eb40*/  STL [R1+0x10a8], R85 ;  /* 0x0010a85501007387 */ /* 0x0001e20000100800 */
[----:B------:R-:W-:-:S03]  /*1eb50*/  ISETP.GT.AND P5, PT, R4, 0x53, PT ;  /* 0x000000530400780c */ /* 0x000fc60003fa4270 */
[----:B---3--:R-:W3:Y:S04]  /*1eb60*/  @P6 LDG.E.U16 R0, desc[UR16][R58.64] ;  /* 0x000000103a006981 */ /* 0x008ee8000c1e1500 */
[----:B0-----:R-:W3:Y:S06]  /*1eb70*/  LDL.LU R85, [R1+0x77c] ;  /* 0x00077c0001557983 */ /* 0x001eec0000300800 */
[----:B------:R-:W4:Y:S01]  /*1eb80*/  @P5 LDG.E.U16 R15, desc[UR16][R60.64] ;  /* 0x000000103c0f5981 */ /* 0x000f22000c1e1500 */
[----:B------:R-:W-:-:S03]  /*1eb90*/  IMAD.MOV.U32 R29, RZ, RZ, R28 ;  /* 0x000000ffff1d7224 */ /* 0x000fc600078e001c */
[----:B--2---:R-:W2:Y:S04]  /*1eba0*/  @P5 LDG.E.U16 R2, desc[UR16][R12.64] ;  /* 0x000000100c025981 */ /* 0x004ea8000c1e1500 */
[----:B---3--:R-:W3:Y:S01]  /*1ebb0*/  @P6 LDG.E.U16 R85, desc[UR16][R22.64] ;  /* 0x0000001016556981 */ /* 0x008ee2000c1e1500 */
[----:B------:R-:W-:-:S03]  /*1ebc0*/  IMAD.MOV.U32 R28, RZ, RZ, R14 ;  /* 0x000000ffff1c7224 */ /* 0x000fc600078e000e */
[----:B------:R-:W3:Y:S04]  /*1ebd0*/  LDL.LU R92, [R1+0x7d0] ;  /* 0x0007d000015c7983 */ /* 0x000ee80000300800 */
[----:B------:R-:W-:Y:S04]  /*1ebe0*/  @P3 STL [R1+0x7dc], R91 ;  /* 0x0007dc5b01003387 */ /* 0x000fe80000100800 */
[----:B------:R-:W3:Y:S04]  /*1ebf0*/  LDL.LU.64 R60, [R1+0x11f0] ;  /* 0x0011f000013c7983 */ /* 0x000ee80000300a00 */
[----:B------:R-:W3:Y:S01]  /*1ec00*/  LDL.LU R80, [R1+0x6f0] ;  /* 0x0006f00001507983 */ /* 0x000ee20000300800 */
[----:B------:R-:W-:-:S03]  /*1ec10*/  ISETP.GT.AND P2, PT, R4, 0x63, PT ;  /* 0x000000630400780c */ /* 0x000fc60003f44270 */
[----:B------:R-:W-:Y:S04]  /*1ec20*/  STL.64 [R1+0x1d0], R20 ;  /* 0x0001d01401007387 */ /* 0x000fe80000100a00 */
[----:B------:R-:W-:Y:S06]  /*1ec30*/  STL.64 [R1+0x1d8], R28 ;  /* 0x0001d81c01007387 */ /* 0x000fec0000100a00 */
[----:B----4-:R-:W4:Y:S04]  /*1ec40*/  @P2 LDG.E.U16 R84, desc[UR16][R56.64] ;  /* 0x0000001038542981 */ /* 0x010f28000c1e1500 */
[----:B------:R-:W4:Y:S04]  /*1ec50*/  @P2 LDG.E.U16 R63, desc[UR16][R54.64] ;  /* 0x00000010363f2981 */ /* 0x000f28000c1e1500 */
[----:B--2---:R0:W-:Y:S04]  /*1ec60*/  STL [R1+0x7ac], R2 ;  /* 0x0007ac0201007387 */ /* 0x0041e80000100800 */
[----:B0-----:R-:W2:Y:S04]  /*1ec70*/  LDL.LU R2, [R1+0x11e8] ;  /* 0x0011e80001027983 */ /* 0x001ea80000300800 */
[----:B------:R-:W2:Y:S04]  /*1ec80*/  LDL.LU R13, [R1+0xc88] ;  /* 0x000c8800010d7983 */ /* 0x000ea80000300800 */
[----:B------:R-:W2:Y:S04]  /*1ec90*/  LDL.LU R12, [R1+0xdf0] ;  /* 0x000df000010c7983 */ /* 0x000ea80000300800 */
[----:B------:R-:W2:Y:S04]  /*1eca0*/  LDL.LU R67, [R1+0x6ec] ;  /* 0x0006ec0001437983 */ /* 0x000ea80000300800 */
[----:B------:R-:W2:Y:S04]  /*1ecb0*/  LDL.LU R91, [R1+0x7cc] ;  /* 0x0007cc00015b7983 */ /* 0x000ea80000300800 */
[----:B------:R-:W2:Y:S04]  /*1ecc0*/  LDL.LU.64 R58, [R1+0x11e0] ;  /* 0x0011e000013a7983 */ /* 0x000ea80000300a00 */
[----:B------:R0:W-:Y:S04]  /*1ecd0*/  STL [R1+0x780], R0 ;  /* 0x0007800001007387 */ /* 0x0001e80000100800 */
[----:B0-----:R-:W2:Y:S04]  /*1ece0*/  LDL.LU R0, [R1+0x11d8] ;  /* 0x0011d80001007983 */ /* 0x001ea80000300800 */
[----:B------:R-:W2:Y:S04]  /*1ecf0*/  LDL.LU R72, [R1+0xc94] ;  /* 0x000c940001487983 */ /* 0x000ea80000300800 */
[----:B------:R-:W2:Y:S04]  /*1ed00*/  LDL.LU R69, [R1+0xdf4] ;  /* 0x000df40001457983 */ /* 0x000ea80000300800 */
[----:B------:R-:W2:Y:S04]  /*1ed10*/  LDL.LU R23, [R1+0xc98] ;  /* 0x000c980001177983 */ /* 0x000ea80000300800 */
[----:B------:R-:W2:Y:S04]  /*1ed20*/  LDL.LU R22, [R1+0xdf8] ;  /* 0x000df80001167983 */ /* 0x000ea80000300800 */
[----:B------:R0:W-:Y:S04]  /*1ed30*/  @P5 STL [R1+0x7b0], R15 ;  /* 0x0007b00f01005387 */ /* 0x0001e80000100800 */
[----:B0-----:R-:W2:Y:S04]  /*1ed40*/  LDL.LU R15, [R1+0xc9c] ;  /* 0x000c9c00010f7983 */ /* 0x001ea80000300800 */
[----:B------:R-:W2:Y:S04]  /*1ed50*/  LDL.LU R14, [R1+0xdfc] ;  /* 0x000dfc00010e7983 */ /* 0x000ea80000300800 */
[----:B---3--:R-:W-:Y:S04]  /*1ed60*/  STL [R1+0x10ac], R85 ;  /* 0x0010ac5501007387 */ /* 0x008fe80000100800 */
[----:B------:R-:W3:Y:S01]  /*1ed70*/  LDL.LU.64 R56, [R1+0x11d0] ;  /* 0x0011d00001387983 */ /* 0x000ee20000300a00 */
[----:B------:R-:W-:-:S02]  /*1ed80*/  ISETP.GT.AND P3, PT, R4, 0x6b, PT ;  /* 0x0000006b0400780c */ /* 0x000fc40003f64270 */
[----:B------:R-:W-:-:S11]  /*1ed90*/  ISETP.GT.AND P4, PT, R4, 0x73, PT ;  /* 0x000000730400780c */ /* 0x000fd60003f84270 */
[----:B------:R-:W3:Y:S04]  /*1eda0*/  @P3 LDG.E.U16 R65, desc[UR16][R52.64] ;  /* 0x0000001034413981 */ /* 0x000ee8000c1e1500 */
[----:B------:R-:W3:Y:S04]  /*1edb0*/  @P3 LDG.E.U16 R64, desc[UR16][R60.64] ;  /* 0x000000103c403981 */ /* 0x000ee8000c1e1500 */
[----:B----4-:R0:W-:Y:S04]  /*1edc0*/  STL [R1+0x10b0], R84 ;  /* 0x0010b05401007387 */ /* 0x0101e80000100800 */
[----:B------:R-:W4:Y:S04]  /*1edd0*/  LDL.LU.64 R54, [R1+0x11c8] ;  /* 0x0011c80001367983 */ /* 0x000f280000300a00 */
[----:B------:R-:W-:Y:S04]  /*1ede0*/  STL [R1+0x10b4], R63 ;  /* 0x0010b43f01007387 */ /* 0x000fe80000100800 */
[----:B------:R-:W4:Y:S04]  /*1edf0*/  LDL.LU R66, [R1+0x6c0] ;  /* 0x0006c00001427983 */ /* 0x000f280000300800 */
[----:B------:R-:W4:Y:S04]  /*1ee00*/  LDL.LU R68, [R1+0x6bc] ;  /* 0x0006bc0001447983 */ /* 0x000f280000300800 */
[----:B------:R-:W4:Y:S04]  /*1ee10*/  LDL.LU.64 R52, [R1+0x11c0] ;  /* 0x0011c00001347983 */ /* 0x000f280000300a00 */
[----:B--2---:R-:W2:Y:S04]  /*1ee20*/  @P4 LDG.E.U16 R80, desc[UR16][R58.64] ;  /* 0x000000103a504981 */ /* 0x004ea8000c1e1500 */
[----:B---3--:R-:W3:Y:S01]  /*1ee30*/  @P4 LDG.E.U16 R67, desc[UR16][R56.64] ;  /* 0x0000001038434981 */ /* 0x008ee2000c1e1500 */
[----:B0-----:R-:W-:-:S02]  /*1ee40*/  IMAD.MOV.U32 R84, RZ, RZ, R69 ;  /* 0x000000ffff547224 */ /* 0x001fc400078e0045 */
[----:B------:R-:W-:Y:S01]  /*1ee50*/  IMAD.MOV.U32 R85, RZ, RZ, R72 ;  /* 0x000000ffff557224 */ /* 0x000fe200078e0048 */
[C---:B------:R-:W-:Y:S02]  /*1ee60*/  ISETP.GT.AND P5, PT, R4.reuse, 0x4d, PT ;  /* 0x0000004d0400780c */ /* 0x040fe40003fa4270 */
[----:B------:R-:W-:Y:S01]  /*1ee70*/  ISETP.GT.AND P2, PT, R4, 0x7b, PT ;  /* 0x0000007b0400780c */ /* 0x000fe20003f44270 */
[----:B------:R0:W-:Y:S04]  /*1ee80*/  STL [R1+0x10b8], R65 ;  /* 0x0010b84101007387 */ /* 0x0001e80000100800 */
[----:B------:R-:W-:Y:S04]  /*1ee90*/  STL.64 [R1+0x1e0], R12 ;  /* 0x0001e00c01007387 */ /* 0x000fe80000100a00 */
[----:B------:R-:W3:Y:S01]  /*1eea0*/  LDL.LU R71, [R1+0x7a8] ;  /* 0x0007a80001477983 */ /* 0x000ee20000300800 */
[----:B0-----:R-:W-:-:S03]  /*1eeb0*/  IMAD.MOV.U32 R65, RZ, RZ, R23 ;  /* 0x000000ffff417224 */ /* 0x001fc600078e0017 */
[----:B------:R-:W3:Y:S01]  /*1eec0*/  LDL.LU R70, [R1+0x7a4] ;  /* 0x0007a40001467983 */ /* 0x000ee20000300800 */
[----:B------:R-:W-:-:S03]  /*1eed0*/  IMAD.MOV.U32 R23, RZ, RZ, R15 ;  /* 0x000000ffff177224 */ /* 0x000fc600078e000f */
[----:B------:R0:W-:Y:S04]  /*1eee0*/  STL [R1+0x10c0], R64 ;  /* 0x0010c04001007387 */ /* 0x0001e80000100800 */
[----:B------:R-:W-:Y:S04]  /*1eef0*/  STL [R1+0xf40], R60 ;  /* 0x000f403c01007387 */ /* 0x000fe80000100800 */
[----:B------:R-:W-:Y:S01]  /*1ef00*/  STL [R1+0xf3c], R61 ;  /* 0x000f3c3d01007387 */ /* 0x000fe20000100800 */
[----:B0-----:R-:W-:Y:S02]  /*1ef10*/  IMAD.MOV.U32 R64, RZ, RZ, R22 ;  /* 0x000000ffff407224 */ /* 0x001fe400078e0016 */
[----:B------:R-:W-:Y:S01]  /*1ef20*/  IMAD.MOV.U32 R22, RZ, RZ, R14 ;  /* 0x000000ffff167224 */ /* 0x000fe200078e000e */
[----:B------:R-:W3:Y:S04]  /*1ef30*/  LDL.LU R73, [R1+0x778] ;  /* 0x0007780001497983 */ /* 0x000ee80000300800 */
        /* <DEDUP_REMOVED lines=8> */
[----:B------:R-:W3:Y:S04]  /*1efc0*/  LDL.LU R79, [R1+0x6e8] ;  /* 0x0006e800014f7983 */ /* 0x000ee80000300800 */
[----:B--2---:R-:W-:Y:S04]  /*1efd0*/  STL [R1+0x10c4], R80 ;  /* 0x0010c45001007387 */ /* 0x004fe80000100800 */
[----:B------:R-:W-:Y:S04]  /*1efe0*/  STL [R1+0xf48], R58 ;  /* 0x000f483a01007387 */ /* 0x000fe80000100800 */
[----:B------:R-:W2:Y:S04]  /*1eff0*/  @P5 LDG.E.U16 R92, desc[UR16][R12.64] ;  /* 0x000000100c5c5981 */ /* 0x000ea8000c1e1500 */
[----:B------:R-:W-:Y:S04]  /*1f000*/  STL [R1+0xf44], R59 ;  /* 0x000f443b01007387 */ /* 0x000fe80000100800 */
[----:B----4-:R-:W4:Y:S01]  /*1f010*/  @P2 LDG.E.U16 R66, desc[UR16][R54.64] ;  /* 0x0000001036422981 */ /* 0x010f22000c1e1500 */
[----:B------:R-:W-:-:S02]  /*1f020*/  ISETP.GT.AND P3, PT, R4, 0x54, PT ;  /* 0x000000540400780c */ /* 0x000fc40003f64270 */
[C---:B------:R-:W-:Y:S01]  /*1f030*/  ISETP.GT.AND P4, PT, R4.reuse, 0x5c, PT ;  /* 0x0000005c0400780c */ /* 0x040fe20003f84270 */
[----:B------:R-:W4:Y:S01]  /*1f040*/  @P5 LDG.E.U16 R91, desc[UR16][R28.64] ;  /* 0x000000101c5b5981 */ /* 0x000f22000c1e1500 */
[----:B------:R-:W-:Y:S02]  /*1f050*/  ISETP.GT.AND P6, PT, R4, 0x64, PT ;  /* 0x000000640400780c */ /* 0x000fe40003fc4270 */
[----:B------:R-:W-:Y:S01]  /*1f060*/  PRMT R90, RZ, 0x7610, R90 ;  /* 0x00007610ff5a7816 */ /* 0x000fe2000000005a */
[----:B------:R-:W4:Y:S04]  /*1f070*/  @P2 LDG.E.U16 R68, desc[UR16][R52.64] ;  /* 0x0000001034442981 */ /* 0x000f28000c1e1500 */
[----:B---3--:R0:W-:Y:S04]  /*1f080*/  STL [R1+0x10c8], R67 ;  /* 0x0010c84301007387 */ /* 0x0081e80000100800 */
[----:B------:R-:W-:Y:S04]  /*1f090*/  STL [R1+0xf50], R56 ;  /* 0x000f503801007387 */ /* 0x000fe80000100800 */
[----:B------:R-:W-:Y:S04]  /*1f0a0*/  STL [R1+0xf4c], R57 ;  /* 0x000f4c3901007387 */ /* 0x000fe80000100800 */
[----:B0-----:R-:W3:Y:S04]  /*1f0b0*/  LDL.LU R67, [R1+0xca0] ;  /* 0x000ca00001437983 */ /* 0x001ee80000300800 */
[----:B------:R-:W3:Y:S04]  /*1f0c0*/  LDL.LU R63, [R1+0xe00] ;  /* 0x000e0000013f7983 */ /* 0x000ee80000300800 */
[----:B------:R-:W3:Y:S04]  /*1f0d0*/  LDL.LU R13, [R1+0xca4] ;  /* 0x000ca400010d7983 */ /* 0x000ee80000300800 */
[----:B------:R-:W3:Y:S04]  /*1f0e0*/  LDL.LU R12, [R1+0xe04] ;  /* 0x000e0400010c7983 */ /* 0x000ee80000300800 */
[----:B------:R-:W3:Y:S04]  /*1f0f0*/  LDL.LU R15, [R1+0xca8] ;  /* 0x000ca800010f7983 */ /* 0x000ee80000300800 */
[----:B------:R-:W3:Y:S04]  /*1f100*/  LDL.LU R14, [R1+0xe08] ;  /* 0x000e0800010e7983 */ /* 0x000ee80000300800 */
[----:B------:R-:W3:Y:S04]  /*1f110*/  @P3 LDG.E.U16 R71, desc[UR16][R50.64] ;  /* 0x0000001032473981 */ /* 0x000ee8000c1e1500 */
[----:B------:R-:W3:Y:S04]  /*1f120*/  @P3 LDG.E.U16 R70, desc[UR16][R48.64] ;  /* 0x0000001030463981 */ /* 0x000ee8000c1e1500 */
[----:B------:R-:W3:Y:S04]  /*1f130*/  @P4 LDG.E.U16 R73, desc[UR16][R38.64] ;  /* 0x0000001026494981 */ /* 0x000ee8000c1e1500 */
[----:B------:R-:W3:Y:S04]  /*1f140*/  @P4 LDG.E.U16 R72, desc[UR16][R46.64] ;  /* 0x000000102e484981 */ /* 0x000ee8000c1e1500 */
[----:B------:R-:W3:Y:S04]  /*1f150*/  @P6 LDG.E.U16 R75, desc[UR16][R44.64] ;  /* 0x000000102c4b6981 */ /* 0x000ee8000c1e1500 */
[----:B------:R-:W3:Y:S04]  /*1f160*/  @P6 LDG.E.U16 R74, desc[UR16][R42.64] ;  /* 0x000000102a4a6981 */ /* 0x000ee8000c1e1500 */
[----:B--2---:R-:W-:Y:S04]  /*1f170*/  STL [R1+0x10cc], R92 ;  /* 0x0010cc5c01007387 */ /* 0x004fe80000100800 */
[----:B------:R-:W2:Y:S04]  /*1f180*/  LDL.LU R78, [R1+0x6e4] ;  /* 0x0006e400014e7983 */ /* 0x000ea80000300800 */
[----:B----4-:R3:W-:Y:S04]  /*1f190*/  STL [R1+0x10d0], R66 ;  /* 0x0010d04201007387 */ /* 0x0107e80000100800 */
[----:B------:R-:W-:Y:S04]  /*1f1a0*/  STL [R1+0xf58], R54 ;  /* 0x000f583601007387 */ /* 0x000fe80000100800 */
[----:B------:R-:W-:Y:S04]  /*1f1b0*/  STL [R1+0xf54], R55 ;  /* 0x000f543701007387 */ /* 0x000fe80000100800 */
[----:B------:R-:W-:Y:S04]  /*1f1c0*/  STL [R1+0xf60], R52 ;  /* 0x000f603401007387 */ /* 0x000fe80000100800 */
[----:B------:R-:W-:Y:S04]  /*1f1d0*/  STL [R1+0xf5c], R53 ;  /* 0x000f5c3501007387 */ /* 0x000fe80000100800 */
[----:B------:R-:W4:Y:S04]  /*1f1e0*/  LDL.LU.64 R28, [R1+0x11b8] ;  /* 0x0011b800011c7983 */ /* 0x000f280000300a00 */
[----:B------:R-:W2:Y:S04]  /*1f1f0*/  LDL.LU.64 R50, [R1+0x11b0] ;  /* 0x0011b00001327983 */ /* 0x000ea80000300a00 */
[----:B------:R-:W4:Y:S04]  /*1f200*/  LDL.LU.64 R48, [R1+0x11a8] ;  /* 0x0011a80001307983 */ /* 0x000f280000300a00 */
[----:B------:R-:W4:Y:S01]  /*1f210*/  LDL.LU.64 R38, [R1+0x11a0] ;  /* 0x0011a00001267983 */ /* 0x000f220000300a00 */
[----:B---3--:R-:W-:-:S05]  /*1f220*/  IMAD.MOV.U32 R66, RZ, RZ, R63 ;  /* 0x000000ffff427224 */ /* 0x008fca00078e003f */
[----:B------:R-:W-:Y:S04]  /*1f230*/  STL.64 [R1+0x250], R66 ;  /* 0x0002504201007387 */ /* 0x000fe80000100a00 */
[----:B------:R-:W-:Y:S04]  /*1f240*/  STL.64 [R1+0x2b8], R12 ;  /* 0x0002b80c01007387 */ /* 0x000fe80000100a00 */
[----:B------:R-:W-:Y:S04]  /*1f250*/  STL.64 [R1+0x2c0], R14 ;  /* 0x0002c00e01007387 */ /* 0x000fe80000100a00 */
[----:B------:R-:W3:Y:S04]  /*1f260*/  LDL.LU.64 R46, [R1+0x1198] ;  /* 0x00119800012e7983 */ /* 0x000ee80000300a00 */
[----:B------:R-:W3:Y:S01]  /*1f270*/  LDL.LU.64 R44, [R1+0x1190] ;  /* 0x00119000012c7983 */ /* 0x000ee20000300a00 */
[----:B------:R-:W-:-:S03]  /*1f280*/  ISETP.GT.AND P4, PT, R4, 0x55, PT ;  /* 0x000000550400780c */ /* 0x000fc60003f84270 */
[----:B------:R-:W3:Y:S10]  /*1f290*/  LDL.LU.64 R42, [R1+0x1188] ;  /* 0x00118800012a7983 */ /* 0x000ef40000300a00 */
[----:B------:R-:W3:Y:S04]  /*1f2a0*/  @P4 LDG.E.U16 R90, desc[UR16][R40.64] ;  /* 0x00000010285a4981 */ /* 0x000ee8000c1e1500 */
[----:B--2---:R-:W-:Y:S04]  /*1f2b0*/  STL [R1+0xf68], R50 ;  /* 0x000f683201007387 */ /* 0x004fe80000100800 */
[----:B------:R-:W-:Y:S04]  /*1f2c0*/  STL [R1+0xf64], R51 ;  /* 0x000f643301007387 */ /* 0x000fe80000100800 */
[----:B----4-:R-:W-:Y:S04]  /*1f2d0*/  STL [R1+0xf70], R48 ;  /* 0x000f703001007387 */ /* 0x010fe80000100800 */
[----:B------:R-:W-:Y:S04]  /*1f2e0*/  STL [R1+0xf6c], R49 ;  /* 0x000f6c3101007387 */ /* 0x000fe80000100800 */
[----:B---3--:R-:W-:Y:S04]  /*1f2f0*/  STL [R1+0xf78], R46 ;  /* 0x000f782e01007387 */ /* 0x008fe80000100800 */
[----:B------:R-:W-:Y:S04]  /*1f300*/  STL [R1+0xf74], R47 ;  /* 0x000f742f01007387 */ /* 0x000fe80000100800 */
[----:B------:R-:W-:Y:S04]  /*1f310*/  STL [R1+0xf80], R44 ;  /* 0x000f802c01007387 */ /* 0x000fe80000100800 */
[----:B------:R0:W-:Y:S04]  /*1f320*/  STL [R1+0xf7c], R45 ;  /* 0x000f7c2d01007387 */ /* 0x0001e80000100800 */
[----:B------:R-:W2:Y:S01]  /*1f330*/  LDL.LU.64 R40, [R1+0x1180] ;  /* 0x0011800001287983 */ /* 0x000ea20000300a00 */
[----:B------:R-:W-:-:S02]  /*1f340*/  ISETP.GT.AND P2, PT, R4, 0x6c, PT ;  /* 0x0000006c0400780c */ /* 0x000fc40003f44270 */
[C---:B------:R-:W-:Y:S02]  /*1f350*/  ISETP.GT.AND P3, PT, R4.reuse, 0x74, PT ;  /* 0x000000740400780c */ /* 0x040fe40003f64270 */
[----:B------:R-:W-:Y:S01]  /*1f360*/  PRMT R3, RZ, 0x7610, R3 ;  /* 0x00007610ff037816 */ /* 0x000fe20000000003 */
[----:B------:R-:W-:Y:S08]  /*1f370*/  STL [R1+0xf88], R42 ;  /* 0x000f882a01007387 */ /* 0x000ff00000100800 */
[----:B------:R-:W3:Y:S04]  /*1f380*/  @P2 LDG.E.U16 R77, desc[UR16][R50.64] ;  /* 0x00000010324d2981 */ /* 0x000ee8000c1e1500 */
[----:B------:R-:W4:Y:S01]  /*1f390*/  @P2 LDG.E.U16 R76, desc[UR16][R48.64] ;  /* 0x00000010304c2981 */ /* 0x000f22000c1e1500 */
[----:B------:R-:W-:-:S03]  /*1f3a0*/  ISETP.GT.AND P2, PT, R4, 0x5d, PT ;  /* 0x0000005d0400780c */ /* 0x000fc60003f44270 */
[----:B------:R-:W3:Y:S04]  /*1f3b0*/  @P3 LDG.E.U16 R79, desc[UR16][R46.64] ;  /* 0x000000102e4f3981 */ /* 0x000ee8000c1e1500 */
[----:B------:R0:W3:Y:S01]  /*1f3c0*/  @P3 LDG.E.U16 R78, desc[UR16][R44.64] ;  /* 0x000000102c4e3981 */ /* 0x0000e2000c1e1500 */
[----:B------:R-:W-:Y:S02]  /*1f3d0*/  ISETP.GT.AND P3, PT, R4, 0x65, PT ;  /* 0x000000650400780c */ /* 0x000fe40003f64270 */
[----:B------:R-:W-:Y:S01]  /*1f3e0*/  PRMT R93, RZ, 0x7610, R93 ;  /* 0x00007610ff5d7816 */ /* 0x000fe2000000005d */
[----:B------:R1:W-:Y:S01]  /*1f3f0*/  STL [R1+0xf84], R43 ;  /* 0x000f842b01007387 */ /* 0x0003e20000100800 */
[----:B------:R-:W-:Y:S02]  /*1f400*/  PRMT R88, RZ, 0x7610, R88 ;  /* 0x00007610ff587816 */ /* 0x000fe40000000058 */
[----:B------:R-:W-:Y:S01]  /*1f410*/  PRMT R89, RZ, 0x7610, R89 ;  /* 0x00007610ff597816 */ /* 0x000fe20000000059 */
[----:B------:R-:W3:Y:S01]  /*1f420*/  @P4 LDG.E.U16 R3, desc[UR16][R36.64] ;  /* 0x0000001024034981 */ /* 0x000ee2000c1e1500 */
[----:B------:R-:W-:-:S03]  /*1f430*/  PRMT R86, RZ, 0x7610, R86 ;  /* 0x00007610ff567816 */ /* 0x000fc60000000056 */
[----:B------:R-:W3:Y:S04]  /*1f440*/  @P2 LDG.E.U16 R93, desc[UR16][R34.64] ;  /* 0x00000010225d2981 */ /* 0x000ee8000c1e1500 */
[----:B------:R-:W3:Y:S04]  /*1f450*/  @P2 LDG.E.U16 R88, desc[UR16][R32.64] ;  /* 0x0000001020582981 */ /* 0x000ee8000c1e1500 */
[----:B------:R-:W3:Y:S04]  /*1f460*/  @P3 LDG.E.U16 R89, desc[UR16][R30.64] ;  /* 0x000000101e593981 */ /* 0x000ee8000c1e1500 */
[----:B------:R-:W3:Y:S04]  /*1f470*/  @P3 LDG.E.U16 R86, desc[UR16][R28.64] ;  /* 0x000000101c563981 */ /* 0x000ee8000c1e1500 */
[----:B--2---:R-:W-:Y:S04]  /*1f480*/  STL [R1+0xf90], R40 ;  /* 0x000f902801007387 */ /* 0x004fe80000100800 */
[----:B------:R2:W-:Y:S04]  /*1f490*/  STL [R1+0xf8c], R41 ;  /* 0x000f8c2901007387 */ /* 0x0005e80000100800 */
[----:B------:R-:W2:Y:S04]  /*1f4a0*/  LDL.LU.64 R36, [R1+0x1178] ;  /* 0x0011780001247983 */ /* 0x000ea80000300a00 */
[----:B------:R-:W3:Y:S04]  /*1f4b0*/  LDL.LU.64 R34, [R1+0x1170] ;  /* 0x0011700001227983 */ /* 0x000ee80000300a00 */
[----:B------:R-:W3:Y:S04]  /*1f4c0*/  LDL.LU.64 R32, [R1+0x1168] ;  /* 0x0011680001207983 */ /* 0x000ee80000300a00 */
[----:B------:R-:W4:Y:S04]  /*1f4d0*/  LDL.LU.64 R30, [R1+0x1160] ;  /* 0x00116000011e7983 */ /* 0x000f280000300a00 */
[----:B------:R-:W4:Y:S01]  /*1f4e0*/  LDL.LU.64 R28, [R1+0x1158] ;  /* 0x00115800011c7983 */ /* 0x000f220000300a00 */
[----:B------:R-:W-:-:S03]  /*1f4f0*/  ISETP.GT.AND P4, PT, R4, 0x3f, PT ;  /* 0x0000003f0400780c */ /* 0x000fc60003f84270 */
[----:B------:R-:W-:Y:S04]  /*1f500*/  STL [R1+0xf98], R38 ;  /* 0x000f982601007387 */ /* 0x000fe80000100800 */
[----:B------:R-:W-:Y:S01]  /*1f510*/  STL [R1+0xf94], R39 ;  /* 0x000f942701007387 */ /* 0x000fe20000100800 */
[----:B0-----:R-:W-:Y:S02]  /*1f520*/  PRMT R45, RZ, 0x7610, R45 ;  /* 0x00007610ff2d7816 */ /* 0x001fe4000000002d */
[----:B------:R-:W-:-:S04]  /*1f530*/  PRMT R46, RZ, 0x7610, R46 ;  /* 0x00007610ff2e7816 */ /* 0x000fc8000000002e */
[----:B------:R-:W4:Y:S04]  /*1f540*/  @P4 LDG.E.U16 R45, desc[UR16][R14.64] ;  /* 0x000000100e2d4981 */ /* 0x000f28000c1e1500 */
[----:B------:R-:W4:Y:S01]  /*1f550*/  @P4 LDG.E.U16 R46, desc[UR16][R12.64] ;  /* 0x000000100c2e4981 */ /* 0x000f22000c1e1500 */
[----:B------:R-:W-:-:S03]  /*1f560*/  ISETP.GT.AND P5, PT, R4, 0x7c, PT ;  /* 0x0000007c0400780c */ /* 0x000fc60003fa4270 */
[----:B--2---:R-:W-:Y:S04]  /*1f570*/  STL [R1+0xfa0], R36 ;  /* 0x000fa02401007387 */ /* 0x004fe80000100800 */
[----:B------:R-:W-:Y:S04]  /*1f580*/  STL [R1+0xf9c], R37 ;  /* 0x000f9c2501007387 */ /* 0x000fe80000100800 */
[----:B---3--:R-:W-:Y:S04]  /*1f590*/  STL [R1+0xfa8], R34 ;  /* 0x000fa82201007387 */ /* 0x008fe80000100800 */
[----:B------:R-:W-:Y:S04]  /*1f5a0*/  STL [R1+0xfa4], R35 ;  /* 0x000fa42301007387 */ /* 0x000fe80000100800 */
[----:B------:R-:W-:Y:S04]  /*1f5b0*/  STL [R1+0xfb0], R32 ;  /* 0x000fb02001007387 */ /* 0x000fe80000100800 */
[----:B------:R-:W-:Y:S04]  /*1f5c0*/  STL [R1+0xfac], R33 ;  /* 0x000fac2101007387 */ /* 0x000fe80000100800 */
[----:B----4-:R-:W-:Y:S04]  /*1f5d0*/  STL [R1+0xfb8], R30 ;  /* 0x000fb81e01007387 */ /* 0x010fe80000100800 */
[----:B------:R-:W-:Y:S04]  /*1f5e0*/  STL [R1+0xfb4], R31 ;  /* 0x000fb41f01007387 */ /* 0x000fe80000100800 */
[----:B------:R-:W-:Y:S04]  /*1f5f0*/  STL [R1+0xfc0], R28 ;  /* 0x000fc01c01007387 */ /* 0x000fe80000100800 */
[----:B------:R0:W-:Y:S04]  /*1f600*/  STL [R1+0xfbc], R29 ;  /* 0x000fbc1d01007387 */ /* 0x0001e80000100800 */
[----:B------:R-:W2:Y:S01]  /*1f610*/  LDL.LU.64 R14, [R1+0x1150] ;  /* 0x00115000010e7983 */ /* 0x000ea20000300a00 */
[----:B------:R-:W-:-:S02]  /*1f620*/  PRMT R81, RZ, 0x7610, R81 ;  /* 0x00007610ff517816 */ /* 0x000fc40000000051 */
[C---:B------:R-:W-:Y:S02]  /*1f630*/  ISETP.GT.AND P2, PT, R4.reuse, 0x75, PT ;  /* 0x000000750400780c */ /* 0x040fe40003f44270 */
[----:B------:R-:W-:Y:S02]  /*1f640*/  PRMT R83, RZ, 0x7610, R83 ;  /* 0x00007610ff537816 */ /* 0x000fe40000000053 */
[----:B------:R-:W-:Y:S01]  /*1f650*/  ISETP.GT.AND P3, PT, R4, 0x7d, PT ;  /* 0x0000007d0400780c */ /* 0x000fe20003f64270 */
[----:B------:R1:W3:Y:S04]  /*1f660*/  @P5 LDG.E.U16 R81, desc[UR16][R42.64] ;  /* 0x000000102a515981 */ /* 0x0002e8000c1e1500 */
[----:B------:R4:W3:Y:S01]  /*1f670*/  @P5 LDG.E.U16 R83, desc[UR16][R40.64] ;  /* 0x0000001028535981 */ /* 0x0008e2000c1e1500 */
[----:B-1----:R-:W-:-:S02]  /*1f680*/  PRMT R43, RZ, 0x7610, R43 ;  /* 0x00007610ff2b7816 */ /* 0x002fc4000000002b */
[----:B------:R-:W-:Y:S02]  /*1f690*/  PRMT R42, RZ, 0x7610, R42 ;  /* 0x00007610ff2a7816 */ /* 0x000fe4000000002a */
[----:B----4-:R-:W-:Y:S02]  /*1f6a0*/  PRMT R41, RZ, 0x7610, R41 ;  /* 0x00007610ff297816 */ /* 0x010fe40000000029 */
[----:B------:R-:W-:Y:S01]  /*1f6b0*/  PRMT R40, RZ, 0x7610, R40 ;  /* 0x00007610ff287816 */ /* 0x000fe20000000028 */
[----:B------:R-:W4:Y:S04]  /*1f6c0*/  @P2 LDG.E.U16 R43, desc[UR16][R34.64] ;  /* 0x00000010222b2981 */ /* 0x000f28000c1e1500 */
[----:B------:R-:W3:Y:S01]  /*1f6d0*/  @P2 LDG.E.U16 R42, desc[UR16][R32.64] ;  /* 0x00000010202a2981 */ /* 0x000ee2000c1e1500 */
[----:B------:R-:W-:-:S03]  /*1f6e0*/  ISETP.GT.AND P2, PT, R4, 0x47, PT ;  /* 0x000000470400780c */ /* 0x000fc60003f44270 */
[----:B------:R-:W3:Y:S04]  /*1f6f0*/  @P3 LDG.E.U16 R41, desc[UR16][R30.64] ;  /* 0x000000101e293981 */ /* 0x000ee8000c1e1500 */
[----:B------:R0:W3:Y:S01]  /*1f700*/  @P3 LDG.E.U16 R40, desc[UR16][R28.64] ;  /* 0x000000101c283981 */ /* 0x0000e2000c1e1500 */
[----:B------:R-:W-:Y:S02]  /*1f710*/  ISETP.GT.AND P3, PT, R4, 0x4f, PT ;  /* 0x0000004f0400780c */ /* 0x000fe40003f64270 */
[----:B------:R-:W-:Y:S02]  /*1f720*/  PRMT R47, RZ, 0x7610, R47 ;  /* 0x00007610ff2f7816 */ /* 0x000fe4000000002f */
[----:B------:R-:W-:Y:S02]  /*1f730*/  PRMT R48, RZ, 0x7610, R48 ;  /* 0x00007610ff307816 */ /* 0x000fe40000000030 */
[----:B------:R-:W-:-:S02]  /*1f740*/  PRMT R49, RZ, 0x7610, R49 ;  /* 0x00007610ff317816 */ /* 0x000fc40000000031 */
[----:B------:R-:W-:Y:S01]  /*1f750*/  PRMT R50, RZ, 0x7610, R50 ;  /* 0x00007610ff327816 */ /* 0x000fe20000000032 */
[----:B------:R-:W3:Y:S01]  /*1f760*/  @P2 LDG.E.U16 R47, desc[UR16][R64.64] ;  /* 0x00000010402f2981 */ /* 0x000ee2000c1e1500 */
[----:B------:R-:W-:-:S03]  /*1f770*/  ISETP.GT.AND P5, PT, R4, 0x46, PT ;  /* 0x000000460400780c */ /* 0x000fc60003fa4270 */
[----:B------:R-:W4:Y:S01]  /*1f780*/  @P2 LDG.E.U16 R48, desc[UR16][R84.64] ;  /* 0x0000001054302981 */ /* 0x000f22000c1e1500 */
[----:B------:R-:W-:-:S03]  /*1f790*/  ISETP.GT.AND P2, PT, R4, 0x57, PT ;  /* 0x000000570400780c */ /* 0x000fc60003f44270 */
[----:B------:R-:W4:Y:S01]  /*1f7a0*/  @P3 LDG.E.U16 R49, desc[UR16][R10.64] ;  /* 0x000000100a313981 */ /* 0x000f22000c1e1500 */
[----:B0-----:R-:W-:-:S03]  /*1f7b0*/  PRMT R29, RZ, 0x7610, R29 ;  /* 0x00007610ff1d7816 */ /* 0x001fc6000000001d */
[----:B------:R-:W4:Y:S01]  /*1f7c0*/  @P3 LDG.E.U16 R50, desc[UR16][R8.64] ;  /* 0x0000001008323981 */ /* 0x000f22000c1e1500 */
[----:B------:R-:W-:Y:S02]  /*1f7d0*/  PRMT R19, RZ, 0x7610, R19 ;  /* 0x00007610ff137816 */ /* 0x000fe40000000013 */
[----:B------:R-:W-:Y:S01]  /*1f7e0*/  PRMT R51, RZ, 0x7610, R51 ;  /* 0x00007610ff337816 */ /* 0x000fe20000000033 */
[----:B------:R-:W4:Y:S04]  /*1f7f0*/  @P5 LDG.E.U16 R29, desc[UR16][R66.64] ;  /* 0x00000010421d5981 */ /* 0x000f28000c1e1500 */
[----:B------:R-:W4:Y:S04]  /*1f800*/  @P5 LDG.E.U16 R19, desc[UR16][R22.64] ;  /* 0x0000001016135981 */ /* 0x000f28000c1e1500 */
[----:B------:R-:W-:Y:S04]  /*1f810*/  STL [R1+0xfc4], R45 ;  /* 0x000fc42d01007387 */ /* 0x000fe80000100800 */
[----:B------:R-:W4:Y:S04]  /*1f820*/  LDL.LU.64 R12, [R1+0x1148] ;  /* 0x00114800010c7983 */ /* 0x000f280000300a00 */
[----:B------:R-:W-:Y:S04]  /*1f830*/  STL [R1+0xfc8], R46 ;  /* 0x000fc82e01007387 */ /* 0x000fe80000100800 */
[----:B------:R-:W4:Y:S04]  /*1f840*/  LDL.LU.64 R22, [R1+0x1140] ;  /* 0x0011400001167983 */ /* 0x000f280000300a00 */
[----:B--2---:R-:W2:Y:S01]  /*1f850*/  @P2 LDG.E.U16 R51, desc[UR16][R14.64] ;  /* 0x000000100e332981 */ /* 0x004ea2000c1e1500 */
[----:B------:R-:W-:-:S02]  /*1f860*/  ISETP.GT.AND P6, PT, R4, 0x6d, PT ;  /* 0x0000006d0400780c */ /* 0x000fc40003fc4270 */
[----:B------:R-:W-:Y:S02]  /*1f870*/  PRMT R87, RZ, 0x7610, R87 ;  /* 0x00007610ff577816 */ /* 0x000fe40000000057 */
[----:B------:R-:W-:Y:S02]  /*1f880*/  PRMT R44, RZ, 0x7610, R44 ;  /* 0x00007610ff2c7816 */ /* 0x000fe4000000002c */
[----:B------:R-:W-:-:S07]  /*1f890*/  ISETP.GT.AND P4, PT, R4, 0x56, PT ;  /* 0x000000560400780c */ /* 0x000fce0003f84270 */
[----:B------:R-:W2:Y:S04]  /*1f8a0*/  @P6 LDG.E.U16 R87, desc[UR16][R38.64] ;  /* 0x0000001026576981 */ /* 0x000ea8000c1e1500 */
[----:B------:R-:W2:Y:S01]  /*1f8b0*/  @P6 LDG.E.U16 R44, desc[UR16][R36.64] ;  /* 0x00000010242c6981 */ /* 0x000ea2000c1e1500 */
[----:B------:R-:W-:Y:S02]  /*1f8c0*/  ISETP.GT.AND P6, PT, R4, 0x4e, PT ;  /* 0x0000004e0400780c */ /* 0x000fe40003fc4270 */
[----:B------:R-:W-:Y:S02]  /*1f8d0*/  PRMT R18, RZ, 0x7610, R18 ;  /* 0x00007610ff127816 */ /* 0x000fe40000000012 */
[----:B------:R-:W-:Y:S02]  /*1f8e0*/  PRMT R6, RZ, 0x7610, R6 ;  /* 0x00007610ff067816 */ /* 0x000fe40000000006 */
[----:B------:R-:W-:-:S04]  /*1f8f0*/  PRMT R5, RZ, 0x7610, R5 ;  /* 0x00007610ff057816 */ /* 0x000fc80000000005 */
[----:B------:R-:W2:Y:S04]  /*1f900*/  @P4 LDG.E.U16 R6, desc[UR16][R26.64] ;  /* 0x000000101a064981 */ /* 0x000ea8000c1e1500 */
[----:B------:R-:W2:Y:S04]  /*1f910*/  @P6 LDG.E.U16 R18, desc[UR16][R20.64] ;  /* 0x0000001014126981 */ /* 0x000ea8000c1e1500 */
[----:B------:R-:W2:Y:S04]  /*1f920*/  @P4 LDG.E.U16 R5, desc[UR16][R24.64] ;  /* 0x0000001018054981 */ /* 0x000ea8000c1e1500 */
[----:B---3--:R-:W-:Y:S04]  /*1f930*/  STL [R1+0xfcc], R47 ;  /* 0x000fcc2f01007387 */ /* 0x008fe80000100800 */
[----:B----4-:R-:W-:Y:S04]  /*1f940*/  STL [R1+0xfd0], R48 ;  /* 0x000fd03001007387 */ /* 0x010fe80000100800 */
[----:B------:R-:W3:Y:S04]  /*1f950*/  LDL.LU.64 R20, [R1+0x1138] ;  /* 0x0011380001147983 */ /* 0x000ee80000300a00 */
[----:B------:R-:W-:Y:S04]  /*1f960*/  STL [R1+0xfd4], R49 ;  /* 0x000fd43101007387 */ /* 0x000fe80000100800 */
[----:B------:R0:W-:Y:S04]  /*1f970*/  STL [R1+0xfd8], R50 ;  /* 0x000fd83201007387 */ /* 0x0001e80000100800 */
[----:B------:R-:W4:Y:S01]  /*1f980*/  LDL.LU.64 R26, [R1+0x1130] ;  /* 0x00113000011a7983 */ /* 0x000f220000300a00 */
[----:B------:R-:W-:-:S03]  /*1f990*/  ISETP.GT.AND P5, PT, R4, 0x5e, PT ;  /* 0x0000005e0400780c */ /* 0x000fc60003fa4270 */
[----:B------:R-:W4:Y:S01]  /*1f9a0*/  LDL.LU.64 R24, [R1+0x1128] ;  /* 0x0011280001187983 */ /* 0x000f220000300a00 */
[----:B------:R-:W-:-:S03]  /*1f9b0*/  PRMT R52, RZ, 0x7610, R52 ;  /* 0x00007610ff347816 */ /* 0x000fc60000000034 */
[----:B------:R-:W-:Y:S04]  /*1f9c0*/  STL [R1+0xb4c], R29 ;  /* 0x000b4c1d01007387 */ /* 0x000fe80000100800 */
[----:B------:R-:W4:Y:S04]  /*1f9d0*/  LDL.LU.64 R14, [R1+0x1120] ;  /* 0x00112000010e7983 */ /* 0x000f280000300a00 */
[----:B------:R-:W-:Y:S04]  /*1f9e0*/  STL [R1+0xb48], R19 ;  /* 0x000b481301007387 */ /* 0x000fe80000100800 */
[----:B------:R-:W4:Y:S04]  /*1f9f0*/  @P2 LDG.E.U16 R52, desc[UR16][R12.64] ;  /* 0x000000100c342981 */ /* 0x000f28000c1e1500 */
[----:B--2---:R1:W-:Y:S01]  /*1fa00*/  STL [R1+0xfdc], R51 ;  /* 0x000fdc3301007387 */ /* 0x0043e20000100800 */
[----:B------:R-:W-:-:S02]  /*1fa10*/  ISETP.GT.AND P3, PT, R4, 0x5f, PT ;  /* 0x0000005f0400780c */ /* 0x000fc40003f64270 */
[----:B0-----:R-:W-:Y:S01]  /*1fa20*/  PRMT R50, RZ, 0x7610, R50 ;  /* 0x00007610ff327816 */ /* 0x001fe20000000032 */
[----:B------:R-:W2:Y:S01]  /*1fa30*/  LDL.LU.64 R12, [R1+0x1118] ;  /* 0x00111800010c7983 */ /* 0x000ea20000300a00 */
[----:B-1----:R-:W-:-:S06]  /*1fa40*/  PRMT R51, RZ, 0x7610, R51 ;  /* 0x00007610ff337816 */ /* 0x002fcc0000000033 */
[----:B------:R-:W2:Y:S01]  /*1fa50*/  @P5 LDG.E.U16 R51, desc[UR16][R22.64] ;  /* 0x0000001016335981 */ /* 0x000ea2000c1e1500 */
[----:B------:R-:W-:Y:S02]  /*1fa60*/  PRMT R7, RZ, 0x7610, R7 ;  /* 0x00007610ff077816 */ /* 0x000fe40000000007 */
[----:B------:R-:W-:Y:S02]  /*1fa70*/  PRMT R53, RZ, 0x7610, R53 ;  /* 0x00007610ff357816 */ /* 0x000fe40000000035 */
[----:B------:R-:W-:Y:S02]  /*1fa80*/  PRMT R54, RZ, 0x7610, R54 ;  /* 0x00007610ff367816 */ /* 0x000fe40000000036 */
[----:B------:R-:W2:Y:S01]  /*1fa90*/  @P6 LDG.E.U16 R7, desc[UR16][R16.64] ;  /* 0x0000001010076981 */ /* 0x000ea2000c1e1500 */
[C---:B------:R-:W-:Y:S02]  /*1faa0*/  ISETP.GT.AND P4, PT, R4.reuse, 0x66, PT ;  /* 0x000000660400780c */ /* 0x040fe40003f84270 */
[----:B------:R-:W-:Y:S01]  /*1fab0*/  PRMT R49, RZ, 0x7610, R49 ;  /* 0x00007610ff317816 */ /* 0x000fe20000000031 */
[----:B---3--:R-:W3:Y:S04]  /*1fac0*/  @P5 LDG.E.U16 R50, desc[UR16][R20.64] ;  /* 0x0000001014325981 */ /* 0x008ee8000c1e1500 */
[----:B----4-:R-:W4:Y:S04]  /*1fad0*/  @P3 LDG.E.U16 R53, desc[UR16][R26.64] ;  /* 0x000000101a353981 */ /* 0x010f28000c1e1500 */
[----:B------:R-:W4:Y:S04]  /*1fae0*/  @P3 LDG.E.U16 R54, desc[UR16][R24.64] ;  /* 0x0000001018363981 */ /* 0x000f28000c1e1500 */
[----:B------:R-:W4:Y:S04]  /*1faf0*/  @P4 LDG.E.U16 R49, desc[UR16][R14.64] ;  /* 0x000000100e314981 */ /* 0x000f28000c1e1500 */
[----:B------:R-:W-:Y:S04]  /*1fb00*/  STL [R1+0xfe0], R52 ;  /* 0x000fe03401007387 */ /* 0x000fe80000100800 */
[----:B------:R-:W4:Y:S04]  /*1fb10*/  LDL.LU.64 R22, [R1+0x1110] ;  /* 0x0011100001167983 */ /* 0x000f280000300a00 */
[----:B--2---:R-:W-:Y:S04]  /*1fb20*/  STL [R1+0xfe4], R51 ;  /* 0x000fe43301007387 */ /* 0x004fe80000100800 */
[----:B------:R-:W-:Y:S04]  /*1fb30*/  STL [R1+0xb3c], R18 ;  /* 0x000b3c1201007387 */ /* 0x000fe80000100800 */
[----:B------:R-:W2:Y:S01]  /*1fb40*/  LDL.LU.64 R20, [R1+0x1108] ;  /* 0x0011080001147983 */ /* 0x000ea20000300a00 */
[----:B------:R-:W-:-:S02]  /*1fb50*/  ISETP.GT.AND P2, PT, R4, 0x67, PT ;  /* 0x000000670400780c */ /* 0x000fc40003f44270 */
[----:B------:R-:W-:Y:S02]  /*1fb60*/  PRMT R48, RZ, 0x7610, R48 ;  /* 0x00007610ff307816 */ /* 0x000fe40000000030 */
[----:B------:R-:W-:Y:S02]  /*1fb70*/  PRMT R55, RZ, 0x7610, R55 ;  /* 0x00007610ff377816 */ /* 0x000fe40000000037 */
[----:B------:R-:W-:Y:S02]  /*1fb80*/  PRMT R56, RZ, 0x7610, R56 ;  /* 0x00007610ff387816 */ /* 0x000fe40000000038 */
[----:B------:R-:W2:Y:S04]  /*1fb90*/  @P4 LDG.E.U16 R48, desc[UR16][R12.64] ;  /* 0x000000100c304981 */ /* 0x000ea8000c1e1500 */
[----:B---3--:R-:W-:Y:S04]  /*1fba0*/  STL [R1+0xfe8], R50 ;  /* 0x000fe83201007387 */ /* 0x008fe80000100800 */
[----:B------:R-:W-:Y:S04]  /*1fbb0*/  STL [R1+0xb38], R7 ;  /* 0x000b380701007387 */ /* 0x000fe80000100800 */
[----:B------:R-:W3:Y:S04]  /*1fbc0*/  LDL.LU.64 R26, [R1+0x1100] ;  /* 0x00110000011a7983 */ /* 0x000ee80000300a00 */
[----:B----4-:R-:W-:Y:S04]  /*1fbd0*/  STL [R1+0xfec], R53 ;  /* 0x000fec3501007387 */ /* 0x010fe80000100800 */
[----:B------:R-:W4:Y:S04]  /*1fbe0*/  LDL.LU.64 R24, [R1+0x10f8] ;  /* 0x0010f80001187983 */ /* 0x000f280000300a00 */
[----:B------:R-:W-:Y:S04]  /*1fbf0*/  STL [R1+0xff0], R54 ;  /* 0x000ff03601007387 */ /* 0x000fe80000100800 */
[----:B------:R-:W-:Y:S04]  /*1fc00*/  STL [R1+0xb2c], R6 ;  /* 0x000b2c0601007387 */ /* 0x000fe80000100800 */
[----:B------:R-:W4:Y:S04]  /*1fc10*/  LDL.LU.64 R14, [R1+0x10f0] ;  /* 0x0010f000010e7983 */ /* 0x000f280000300a00 */
[----:B------:R-:W4:Y:S04]  /*1fc20*/  LDL.LU R29, [R1+0xe48] ;  /* 0x000e4800011d7983 */ /* 0x000f280000300800 */
[----:B------:R0:W-:Y:S04]  /*1fc30*/  STL [R1+0xb28], R5 ;  /* 0x000b280501007387 */ /* 0x0001e80000100800 */
[----:B------:R-:W4:Y:S04]  /*1fc40*/  @P2 LDG.E.U16 R55, desc[UR16][R22.64] ;  /* 0x0000001016372981 */ /* 0x000f28000c1e1500 */
[----:B0-----:R-:W4:Y:S04]  /*1fc50*/  LDL.LU R5, [R1+0xe58] ;  /* 0x000e580001057983 */ /* 0x001f280000300800 */
        /* <DEDUP_REMOVED lines=10> */
[----:B------:R-:W-:Y:S04]  /*1fd00*/  STL [R1+0xff4], R49 ;  /* 0x000ff43101007387 */ /* 0x000fe80000100800 */
[----:B------:R-:W4:Y:S04]  /*1fd10*/  LDL.LU.64 R12, [R1+0x10e8] ;  /* 0x0010e800010c7983 */ /* 0x000f280000300a00 */
[----:B------:R-:W4:Y:S04]  /*1fd20*/  LDL.LU.64 R22, [R1+0x10e0] ;  /* 0x0010e00001167983 */ /* 0x000f280000300a00 */
[----:B--2---:R-:W2:Y:S04]  /*1fd30*/  @P2 LDG.E.U16 R56, desc[UR16][R20.64] ;  /* 0x0000001014382981 */ /* 0x004ea8000c1e1500 */
[----:B------:R-:W2:Y:S01]  /*1fd40*/  LDL.LU.64 R20, [R1+0x10d8] ;  /* 0x0010d80001147983 */ /* 0x000ea20000300a00 */
[----:B------:R-:W0:Y:S01]  /*1fd50*/  S2R R69, SR_TID.X ;  /* 0x0000000000457919 */ /* 0x000e220000002100 */
[----:B------:R-:W-:-:S02]  /*1fd60*/  ISETP.GT.AND P5, PT, R4, 0x6e, PT ;  /* 0x0000006e0400780c */ /* 0x000fc40003fa4270 */
[C---:B------:R-:W-:Y:S01]  /*1fd70*/  ISETP.GT.AND P3, PT, R4.reuse, 0x6f, PT ;  /* 0x0000006f0400780c */ /* 0x040fe20003f64270 */
[----:B------:R-:W2:Y:S01]  /*1fd80*/  LDL.LU R50, [R1+0x9c0] ;  /* 0x0009c00001327983 */ /* 0x000ea20000300800 */
[----:B------:R-:W-:Y:S02]  /*1fd90*/  ISETP.GT.AND P4, PT, R4, 0x76, PT ;  /* 0x000000760400780c */ /* 0x000fe40003f84270 */
[----:B------:R-:W-:Y:S01]  /*1fda0*/  PRMT R47, RZ, 0x7610, R47 ;  /* 0x00007610ff2f7816 */ /* 0x000fe2000000002f */
[----:B------:R-:W2:Y:S01]  /*1fdb0*/  LDL.LU R51, [R1+0x9bc] ;  /* 0x0009bc0001337983 */ /* 0x000ea20000300800 */
[----:B------:R-:W-:Y:S02]  /*1fdc0*/  PRMT R46, RZ, 0x7610, R46 ;  /* 0x00007610ff2e7816 */ /* 0x000fe4000000002e */
[----:B------:R-:W-:Y:S01]  /*1fdd0*/  PRMT R57, RZ, 0x7610, R57 ;  /* 0x00007610ff397816 */ /* 0x000fe20000000039 */
[----:B------:R-:W2:Y:S01]  /*1fde0*/  LDL.LU R52, [R1+0x988] ;  /* 0x0009880001347983 */ /* 0x000ea20000300800 */
[----:B------:R-:W-:-:S02]  /*1fdf0*/  PRMT R58, RZ, 0x7610, R58 ;  /* 0x00007610ff3a7816 */ /* 0x000fc4000000003a */
[----:B------:R-:W-:Y:S02]  /*1fe00*/  PRMT R62, RZ, 0x7610, R62 ;  /* 0x00007610ff3e7816 */ /* 0x000fe4000000003e */
[----:B------:R-:W-:Y:S02]  /*1fe10*/  PRMT R45, RZ, 0x7610, R45 ;  /* 0x00007610ff2d7816 */ /* 0x000fe4000000002d */
[----:B------:R-:W-:Y:S01]  /*1fe20*/  ISETP.GT.AND P2, PT, R4, 0x77, PT ;  /* 0x000000770400780c */ /* 0x000fe20003f44270 */
[----:B---3--:R-:W3:Y:S01]  /*1fe30*/  @P5 LDG.E.U16 R47, desc[UR16][R26.64] ;  /* 0x000000101a2f5981 */ /* 0x008ee2000c1e1500 */
[----:B0-----:R-:W-:-:S03]  /*1fe40*/  LOP3.LUT R31, R69, 0x7f, RZ, 0xc0, !PT ;  /* 0x0000007f451f7812 */ /* 0x001fc600078ec0ff */
[----:B----4-:R-:W4:Y:S01]  /*1fe50*/  @P5 LDG.E.U16 R46, desc[UR16][R24.64] ;  /* 0x00000010182e5981 */ /* 0x010f22000c1e1500 */
[----:B------:R-:W-:-:S03]  /*1fe60*/  ISETP.GT.AND P5, PT, R4, 0x7e, PT ;  /* 0x0000007e0400780c */ /* 0x000fc60003fa4270 */
[----:B------:R-:W3:Y:S04]  /*1fe70*/  @P3 LDG.E.U16 R57, desc[UR16][R14.64] ;  /* 0x000000100e393981 */ /* 0x000ee8000c1e1500 */
[----:B------:R-:W3:Y:S01]  /*1fe80*/  @P3 LDG.E.U16 R58, desc[UR16][R12.64] ;  /* 0x000000100c3a3981 */ /* 0x000ee2000c1e1500 */
[----:B------:R-:W-:-:S03]  /*1fe90*/  ISETP.GT.AND P3, PT, R4, 0x7f, PT ;  /* 0x0000007f0400780c */ /* 0x000fc60003f64270 */
[----:B------:R-:W3:Y:S04]  /*1fea0*/  @P4 LDG.E.U16 R62, desc[UR16][R22.64] ;  /* 0x00000010163e4981 */ /* 0x000ee8000c1e1500 */
[----:B--2---:R-:W2:Y:S01]  /*1feb0*/  @P4 LDG.E.U16 R45, desc[UR16][R20.64] ;  /* 0x00000010142d4981 */ /* 0x004ea2000c1e1500 */
[----:B------:R-:W-:Y:S01]  /*1fec0*/  ISETP.GE.AND P4, PT, R31, R4, PT ;  /* 0x000000041f00720c */ /* 0x000fe20003f86270 */
[----:B------:R-:W-:Y:S01]  /*1fed0*/  IMAD.MOV.U32 R4, RZ, RZ, R5 ;  /* 0x000000ffff047224 */ /* 0x000fe200078e0005 */
[----:B------:R-:W-:Y:S02]  /*1fee0*/  MOV R5, R29 ;  /* 0x0000001d00057202 */ /* 0x000fe40000000f00 */
[----:B------:R-:W2:Y:S04]  /*1fef0*/  LDL.LU R29, [R1+0x984] ;  /* 0x00098400011d7983 */ /* 0x000ea80000300800 */
[----:B------:R-:W2:Y:S04]  /*1ff00*/  LDL.LU R31, [R1+0x950] ;  /* 0x00095000011f7983 */ /* 0x000ea80000300800 */
[----:B------:R-:W2:Y:S04]  /*1ff10*/  LDL.LU R33, [R1+0x94c] ;  /* 0x00094c0001217983 */ /* 0x000ea80000300800 */
[----:B------:R-:W2:Y:S04]  /*1ff20*/  LDL.LU R32, [R1+0x918] ;  /* 0x0009180001207983 */ /* 0x000ea80000300800 */
[----:B------:R-:W2:Y:S04]  /*1ff30*/  LDL.LU R35, [R1+0x914] ;  /* 0x0009140001237983 */ /* 0x000ea80000300800 */
[----:B------:R-:W2:Y:S04]  /*1ff40*/  LDL.LU R92, [R1+0x8e8] ;  /* 0x0008e800015c7983 */ /* 0x000ea80000300800 */
[----:B------:R-:W3:Y:S04]  /*1ff50*/  LDL.LU R67, [R1+0x8e4] ;  /* 0x0008e40001437983 */ /* 0x000ee80000300800 */
        /* <DEDUP_REMOVED lines=11> */
[----:B------:R-:W4:Y:S01]  /*20010*/  LDL.LU R82, [R1+0x7c4] ;  /* 0x0007c40001527983 */ /* 0x000f220000300800 */
[----:B------:R-:W-:-:S02]  /*20020*/  PRMT R59, RZ, 0x7610, R59 ;  /* 0x00007610ff3b7816 */ /* 0x000fc4000000003b */
[----:B------:R-:W-:Y:S01]  /*20030*/  PRMT R60, RZ, 0x7610, R60 ;  /* 0x00007610ff3c7816 */ /* 0x000fe2000000003c */
[----:B------:R-:W4:Y:S01]  /*20040*/  LDL.LU R85, [R1+0x798] ;  /* 0x0007980001557983 */ /* 0x000f220000300800 */
[----:B------:R-:W-:Y:S02]  /*20050*/  PRMT R28, RZ, 0x7610, R28 ;  /* 0x00007610ff1c7816 */ /* 0x000fe4000000001c */
[----:B------:R-:W-:Y:S01]  /*20060*/  PRMT R30, RZ, 0x7610, R30 ;  /* 0x00007610ff1e7816 */ /* 0x000fe2000000001e */
[----:B------:R-:W4:Y:S01]  /*20070*/  @P2 LDG.E.U16 R59, desc[UR16][R10.64] ;  /* 0x000000100a3b2981 */ /* 0x000f22000c1e1500 */
[----:B------:R-:W-:Y:S02]  /*20080*/  PRMT R61, RZ, 0x7610, R61 ;  /* 0x00007610ff3d7816 */ /* 0x000fe4000000003d */
[----:B------:R-:W-:Y:S01]  /*20090*/  PRMT R2, RZ, 0x7610, R2 ;  /* 0x00007610ff027816 */ /* 0x000fe20000000002 */
[----:B------:R-:W4:Y:S04]  /*200a0*/  @P2 LDG.E.U16 R60, desc[UR16][R8.64] ;  /* 0x00000010083c2981 */ /* 0x000f28000c1e1500 */
[----:B------:R-:W4:Y:S04]  /*200b0*/  @P5 LDG.E.U16 R28, desc[UR16][R18.64] ;  /* 0x00000010121c5981 */ /* 0x000f28000c1e1500 */
[----:B------:R-:W4:Y:S04]  /*200c0*/  @P5 LDG.E.U16 R30, desc[UR16][R16.64] ;  /* 0x00000010101e5981 */ /* 0x000f28000c1e1500 */
[----:B------:R-:W4:Y:S04]  /*200d0*/  @P3 LDG.E.U16 R61, desc[UR16][R6.64] ;  /* 0x00000010063d3981 */ /* 0x000f28000c1e1500 */
[----:B------:R-:W4:Y:S01]  /*200e0*/  @P3 LDG.E.U16 R2, desc[UR16][R4.64] ;  /* 0x0000001004023981 */ /* 0x000f22000c1e1500 */
[----:B------:R-:W-:Y:S06]  /*200f0*/  BAR.SYNC.DEFER_BLOCKING 0x0 ;  /* 0x0000000000007b1d */ /* 0x000fec0000010000 */
[----:B------:R-:W4:Y:S04]  /*20100*/  LDL.LU R69, [R1+0x794] ;  /* 0x0007940001457983 */ /* 0x000f280000300800 */
[----:B------:R-:W-:Y:S04]  /*20110*/  STS.U16 [R0+UR5+0x10000], R50 ;  /* 0x0100003200007988 */ /* 0x000fe80008000405 */
[----:B--2---:R0:W-:Y:S04]  /*20120*/  STS.U16 [R0+UR5+0x11000], R92 ;  /* 0x0110005c00007988 */ /* 0x0041e80008000405 */
[----:B---3--:R1:W-:Y:S04]  /*20130*/  STS.U16 [R0+UR5+0x19000], R67 ;  /* 0x0190004300007988 */ /* 0x0083e80008000405 */
[----:B----4-:R2:W-:Y:S04]  /*20140*/  STS.U16 [R0+UR5+0x11400], R80 ;  /* 0x0114005000007988 */ /* 0x0105e80008000405 */
[----:B0-----:R-:W3:Y:S04]  /*20150*/  LDL.LU R92, [R1+0x768] ;  /* 0x00076800015c7983 */ /* 0x001ee80000300800 */
[----:B-1----:R-:W4:Y:S04]  /*20160*/  LDL.LU R67, [R1+0x764] ;  /* 0x0007640001437983 */ /* 0x002f280000300800 */
[----:B------:R0:W-:Y:S04]  /*20170*/  STS.U16 [R0+UR5+0x19400], R64 ;  /* 0x0194004000007988 */ /* 0x0001e80008000405 */
[----:B--2---:R-:W2:Y:S04]  /*20180*/  LDL.LU R80, [R1+0x738] ;  /* 0x0007380001507983 */ /* 0x004ea80000300800 */
[----:B0-----:R-:W2:Y:S04]  /*20190*/  LDL.LU R64, [R1+0x734] ;  /* 0x0007340001407983 */ /* 0x001ea80000300800 */
[----:B------:R-:W2:Y:S04]  /*201a0*/  LDL.LU R50, [R1+0x708] ;  /* 0x0007080001327983 */ /* 0x000ea80000300800 */
[----:B------:R0:W-:Y:S04]  /*201b0*/  STS.U16 [R0+UR5+0x1a800], R82 ;  /* 0x01a8005200007988 */ /* 0x0001e80008000405 */
[----:B0-----:R-:W2:Y:S04]  /*201c0*/  LDL.LU R82, [R1+0x704] ;  /* 0x0007040001527983 */ /* 0x001ea80000300800 */
[----:B------:R0:W-:Y:S04]  /*201d0*/  STS.U16 [R0+UR5+0x12400], R65 ;  /* 0x0124004100007988 */ /* 0x0001e80008000405 */
[----:B------:R1:W-:Y:S04]  /*201e0*/  STS.U16 [R0+UR5+0x18000], R51 ;  /* 0x0180003300007988 */ /* 0x0003e80008000405 */
[----:B------:R1:W-:Y:S04]  /*201f0*/  STS.U16 [R0+UR5+0x10400], R52 ;  /* 0x0104003400007988 */ /* 0x0003e80008000405 */
[----:B0-----:R-:W2:Y:S04]  /*20200*/  LDL.LU R65, [R1+0x6d8] ;  /* 0x0006d80001417983 */ /* 0x001ea80000300800 */
[----:B-1----:R-:W2:Y:S04]  /*20210*/  LDL.LU R51, [R1+0x6d4] ;  /* 0x0006d40001337983 */ /* 0x002ea80000300800 */
[----:B------:R0:W-:Y:S04]  /*20220*/  STS.U16 [R0+UR5+0x18400], R29 ;  /* 0x0184001d00007988 */ /* 0x0001e80008000405 */
[----:B------:R-:W2:Y:S04]  /*20230*/  LDL.LU R52, [R1+0x9b8] ;  /* 0x0009b80001347983 */ /* 0x000ea80000300800 */
[----:B------:R1:W-:Y:S04]  /*20240*/  STS.U16 [R0+UR5+0x10800], R31 ;  /* 0x0108001f00007988 */ /* 0x0003e80008000405 */
[----:B0-----:R-:W2:Y:S04]  /*20250*/  LDL.LU R29, [R1+0x9b4] ;  /* 0x0009b400011d7983 */ /* 0x001ea80000300800 */
[----:B------:R0:W-:Y:S04]  /*20260*/  STS.U16 [R0+UR5+0x18800], R33 ;  /* 0x0188002100007988 */ /* 0x0001e80008000405 */
[----:B-1----:R-:W2:Y:S04]  /*20270*/  LDL.LU R31, [R1+0x980] ;  /* 0x00098000011f7983 */ /* 0x002ea80000300800 */
        /* <DEDUP_REMOVED lines=24> */
[----:B0-----:R-:W2:Y:S04]  /*20400*/  LDL.LU R66, [R1+0x84c] ;  /* 0x00084c0001427983 */ /* 0x001ea80000300800 */
[----:B---3--:R0:W-:Y:S04]  /*20410*/  STS.U16 [R0+UR5+0x13000], R92 ;  /* 0x0130005c00007988 */ /* 0x0081e80008000405 */
[----:B----4-:R1:W-:Y:S04]  /*20420*/  STS.U16 [R0+UR5+0x1b000], R67 ;  /* 0x01b0004300007988 */ /* 0x0103e80008000405 */
[----:B0-----:R-:W3:Y:S04]  /*20430*/  LDL.LU R92, [R1+0x820] ;  /* 0x00082000015c7983 */ /* 0x001ee80000300800 */
[----:B--2---:R0:W-:Y:S04]  /*20440*/  STS.U16 [R0+UR5+0x13400], R80 ;  /* 0x0134005000007988 */ /* 0x0041e80008000405 */
[----:B-1----:R-:W2:Y:S04]  /*20450*/  LDL.LU R67, [R1+0x81c] ;  /* 0x00081c0001437983 */ /* 0x002ea80000300800 */
[----:B------:R1:W-:Y:S04]  /*20460*/  STS.U16 [R0+UR5+0x1b400], R64 ;  /* 0x01b4004000007988 */ /* 0x0003e80008000405 */
[----:B0-----:R-:W4:Y:S04]  /*20470*/  LDL.LU R80, [R1+0x7f0] ;  /* 0x0007f00001507983 */ /* 0x001f280000300800 */
[----:B-1----:R-:W4:Y:S04]  /*20480*/  LDL.LU R64, [R1+0x7ec] ;  /* 0x0007ec0001407983 */ /* 0x002f280000300800 */
[----:B------:R0:W-:Y:S04]  /*20490*/  STS.U16 [R0+UR5+0x1b800], R82 ;  /* 0x01b8005200007988 */ /* 0x0001e80008000405 */
[----:B0-----:R-:W4:Y:S04]  /*204a0*/  LDL.LU R82, [R1+0x7c0] ;  /* 0x0007c00001527983 */ /* 0x001f280000300800 */
[----:B------:R0:W-:Y:S04]  /*204b0*/  STS.U16 [R0+UR5+0x13800], R50 ;  /* 0x0138003200007988 */ /* 0x0001e80008000405 */
[----:B------:R1:W-:Y:S01]  /*204c0*/  STS.U16 [R0+UR5+0x13c00], R65 ;  /* 0x013c004100007988 */ /* 0x0003e20008000405 */
[----:B0-----:R-:W-:-:S03]  /*204d0*/  LOP3.LUT R50, R0, 0x10, RZ, 0x3c, !PT ;  /* 0x0000001000327812 */ /* 0x001fc600078e3cff */
[----:B------:R-:W-:Y:S04]  /*204e0*/  STS.U16 [R0+UR5+0x1bc00], R51 ;  /* 0x01bc003300007988 */ /* 0x000fe80008000405 */
[----:B------:R-:W-:Y:S04]  /*204f0*/  STS.U16 [R50+UR5+0x10080], R52 ;  /* 0x0100803432007988 */ /* 0x000fe80008000405 */
[----:B-1----:R-:W4:Y:S04]  /*20500*/  LDL.LU R65, [R1+0x7bc] ;  /* 0x0007bc0001417983 */ /* 0x002f280000300800 */
        /* <DEDUP_REMOVED lines=8> */
[----:B0-----:R-:W4:Y:S04]  /*20590*/  LDL.LU R63, [R1+0x790] ;  /* 0x00079000013f7983 */ /* 0x001f280000300800 */
[----:B------:R0:W-:Y:S04]  /*205a0*/  STS.U16 [R50+UR5+0x19080], R85 ;  /* 0x0190805532007988 */ /* 0x0001e80008000405 */
[----:B-1----:R-:W4:Y:S04]  /*205b0*/  LDL.LU R84, [R1+0x78c] ;  /* 0x00078c0001547983 */ /* 0x002f280000300800 */
[----:B------:R1:W-:Y:S04]  /*205c0*/  STS.U16 [R50+UR5+0x11480], R69 ;  /* 0x0114804532007988 */ /* 0x0003e80008000405 */
[----:B0-----:R-:W4:Y:S04]  /*205d0*/  LDL.LU R85, [R1+0x760] ;  /* 0x0007600001557983 */ /* 0x001f280000300800 */
[----:B------:R-:W-:Y:S04]  /*205e0*/  STS.U16 [R50+UR5+0x19480], R37 ;  /* 0x0194802532007988 */ /* 0x000fe80008000405 */
[----:B-1----:R-:W4:Y:S04]  /*205f0*/  LDL.LU R69, [R1+0x75c] ;  /* 0x00075c0001457983 */ /* 0x002f280000300800 */
[----:B------:R-:W-:Y:S04]  /*20600*/  STS.U16 [R50+UR5+0x11880], R36 ;  /* 0x0118802432007988 */ /* 0x000fe80008000405 */
[----:B------:R-:W4:Y:S04]  /*20610*/  LDL.LU R54, [R1+0x730] ;  /* 0x0007300001367983 */ /* 0x000f280000300800 */
[----:B------:R-:W-:Y:S04]  /*20620*/  STS.U16 [R50+UR5+0x19880], R39 ;  /* 0x0198802732007988 */ /* 0x000fe80008000405 */
[----:B------:R-:W4:Y:S04]  /*20630*/  LDL.LU R53, [R1+0x72c] ;  /* 0x00072c0001357983 */ /* 0x000f280000300800 */
[----:B------:R-:W-:Y:S04]  /*20640*/  STS.U16 [R50+UR5+0x11c80], R38 ;  /* 0x011c802632007988 */ /* 0x000fe80008000405 */
[----:B------:R-:W4:Y:S04]  /*20650*/  LDL.LU R51, [R1+0x700] ;  /* 0x0007000001337983 */ /* 0x000f280000300800 */
[----:B------:R-:W-:Y:S04]  /*20660*/  STS.U16 [R50+UR5+0x19c80], R66 ;  /* 0x019c804232007988 */ /* 0x000fe80008000405 */
[----:B---3--:R-:W-:Y:S04]  /*20670*/  STS.U16 [R50+UR5+0x12080], R92 ;  /* 0x0120805c32007988 */ /* 0x008fe80008000405 */
[----:B--2---:R-:W-:Y:S04]  /*20680*/  STS.U16 [R50+UR5+0x1a080], R67 ;  /* 0x01a0804332007988 */ /* 0x004fe80008000405 */
[----:B----4-:R-:W-:Y:S04]  /*20690*/  STS.U16 [R50+UR5+0x12480], R80 ;  /* 0x0124805032007988 */ /* 0x010fe80008000405 */
[----:B------:R-:W-:Y:S04]  /*206a0*/  STS.U16 [R50+UR5+0x1a480], R64 ;  /* 0x01a4804032007988 */ /* 0x000fe80008000405 */
[----:B------:R0:W-:Y:S04]  /*206b0*/  STS.U16 [R50+UR5+0x12880], R82 ;  /* 0x0128805232007988 */ /* 0x0001e80008000405 */
[----:B0-----:R-:W2:Y:S04]  /*206c0*/  LDL.LU R82, [R1+0x6fc] ;  /* 0x0006fc0001527983 */ /* 0x001ea80000300800 */
[----:B------:R-:W3:Y:S04]  /*206d0*/  LDL.LU R52, [R1+0x6d0] ;  /* 0x0006d00001347983 */ /* 0x000ee80000300800 */
[----:B------:R-:W4:Y:S04]  /*206e0*/  LDL.LU R29, [R1+0x6cc] ;  /* 0x0006cc00011d7983 */ /* 0x000f280000300800 */
        /* <DEDUP_REMOVED lines=13> */
[----:B------:R-:W4:Y:S04]  /*207c0*/  LDL.LU R80, [R1+0x878] ;  /* 0x0008780001507983 */ /* 0x000f280000300800 */
[----:B------:R-:W4:Y:S04]  /*207d0*/  LDL.LU R64, [R1+0x874] ;  /* 0x0008740001407983 */ /* 0x000f280000300800 */
[----:B0-----:R-:W4:Y:S04]  /*207e0*/  LDL.LU R65, [R1+0x848] ;  /* 0x0008480001417983 */ /* 0x001f280000300800 */
        /* <DEDUP_REMOVED lines=10> */
[----:B------:R-:W-:Y:S04]  /*20890*/  STS.U16 [R50+UR5+0x13880], R51 ;  /* 0x0138803332007988 */ /* 0x000fe80008000405 */
[----:B--2---:R0:W-:Y:S04]  /*208a0*/  STS.U16 [R50+UR5+0x1b880], R82 ;  /* 0x01b8805232007988 */ /* 0x0041e80008000405 */
[----:B0-----:R-:W2:Y:S01]  /*208b0*/  LDL.LU R82, [R1+0x7e4] ;  /* 0x0007e40001527983 */ /* 0x001ea20000300800 */
[----:B------:R-:W-:-:S03]  /*208c0*/  LOP3.LUT R49, R0, 0x20, RZ, 0x3c, !PT ;  /* 0x0000002000317812 */ /* 0x000fc600078e3cff */
[----:B---3--:R-:W-:Y:S04]  /*208d0*/  STS.U16 [R50+UR5+0x13c80], R52 ;  /* 0x013c803432007988 */ /* 0x008fe80008000405 */
[----:B----4-:R-:W-:Y:S04]  /*208e0*/  STS.U16 [R50+UR5+0x1bc80], R29 ;  /* 0x01bc801d32007988 */ /* 0x010fe80008000405 */
[----:B------:R-:W-:Y:S04]  /*208f0*/  STS.U16 [R49+UR5+0x10100], R31 ;  /* 0x0101001f31007988 */ /* 0x000fe80008000405 */
[----:B------:R-:W-:Y:S04]  /*20900*/  STS.U16 [R49+UR5+0x18100], R33 ;  /* 0x0181002131007988 */ /* 0x000fe80008000405 */
[----:B------:R-:W-:Y:S04]  /*20910*/  STS.U16 [R49+UR5+0x10500], R32 ;  /* 0x0105002031007988 */ /* 0x000fe80008000405 */
[----:B------:R-:W-:Y:S04]  /*20920*/  STS.U16 [R49+UR5+0x18500], R35 ;  /* 0x0185002331007988 */ /* 0x000fe80008000405 */
[----:B------:R-:W-:Y:S04]  /*20930*/  STS.U16 [R49+UR5+0x10900], R34 ;  /* 0x0109002231007988 */ /* 0x000fe80008000405 */
[----:B------:R0:W-:Y:S04]  /*20940*/  STS.U16 [R49+UR5+0x18900], R37 ;  /* 0x0189002531007988 */ /* 0x0001e80008000405 */
[----:B------:R1:W-:Y:S04]  /*20950*/  STS.U16 [R49+UR5+0x10d00], R36 ;  /* 0x010d002431007988 */ /* 0x0003e80008000405 */
[----:B------:R3:W-:Y:S04]  /*20960*/  STS.U16 [R49+UR5+0x18d00], R39 ;  /* 0x018d002731007988 */ /* 0x0007e80008000405 */
[----:B------:R4:W-:Y:S04]  /*20970*/  STS.U16 [R49+UR5+0x11100], R38 ;  /* 0x0111002631007988 */ /* 0x0009e80008000405 */
[----:B------:R1:W-:Y:S04]  /*20980*/  STS.U16 [R49+UR5+0x19100], R66 ;  /* 0x0191004231007988 */ /* 0x0003e80008000405 */
[----:B------:R1:W-:Y:S04]  /*20990*/  STS.U16 [R49+UR5+0x11500], R92 ;  /* 0x0115005c31007988 */ /* 0x0003e80008000405 */
[----:B0-----:R-:W2:Y:S04]  /*209a0*/  LDL.LU R37, [R1+0x7b8] ;  /* 0x0007b80001257983 */ /* 0x001ea80000300800 */
[----:B------:R0:W-:Y:S04]  /*209b0*/  STS.U16 [R49+UR5+0x19500], R67 ;  /* 0x0195004331007988 */ /* 0x0001e80008000405 */
[----:B-1----:R-:W2:Y:S04]  /*209c0*/  LDL.LU R36, [R1+0x7b4] ;  /* 0x0007b40001247983 */ /* 0x002ea80000300800 */
[----:B------:R1:W-:Y:S04]  /*209d0*/  STS.U16 [R49+UR5+0x11900], R80 ;  /* 0x0119005031007988 */ /* 0x0003e80008000405 */
[----:B---3--:R-:W3:Y:S04]  /*209e0*/  LDL.LU R39, [R1+0x788] ;  /* 0x0007880001277983 */ /* 0x008ee80000300800 */
[----:B------:R-:W-:Y:S04]  /*209f0*/  STS.U16 [R49+UR5+0x19900], R64 ;  /* 0x0199004031007988 */ /* 0x000fe80008000405 */
[----:B----4-:R-:W4:Y:S04]  /*20a00*/  LDL.LU R38, [R1+0x784] ;  /* 0x0007840001267983 */ /* 0x010f280000300800 */
[----:B------:R-:W-:Y:S04]  /*20a10*/  STS.U16 [R49+UR5+0x11d00], R65 ;  /* 0x011d004131007988 */ /* 0x000fe80008000405 */
[----:B------:R-:W-:Y:S04]  /*20a20*/  STS.U16 [R49+UR5+0x19d00], R63 ;  /* 0x019d003f31007988 */ /* 0x000fe80008000405 */
[----:B------:R-:W4:Y:S04]  /*20a30*/  LDL.LU R66, [R1+0x758] ;  /* 0x0007580001427983 */ /* 0x000f280000300800 */
[----:B------:R-:W-:Y:S04]  /*20a40*/  STS.U16 [R49+UR5+0x12100], R84 ;  /* 0x0121005431007988 */ /* 0x000fe80008000405 */
[----:B------:R-:W4:Y:S04]  /*20a50*/  LDL.LU R92, [R1+0x754] ;  /* 0x00075400015c7983 */ /* 0x000f280000300800 */
[----:B------:R-:W-:Y:S04]  /*20a60*/  STS.U16 [R49+UR5+0x1a100], R85 ;  /* 0x01a1005531007988 */ /* 0x000fe80008000405 */
[----:B0-----:R-:W4:Y:S04]  /*20a70*/  LDL.LU R67, [R1+0x728] ;  /* 0x0007280001437983 */ /* 0x001f280000300800 */
[----:B------:R0:W-:Y:S04]  /*20a80*/  STS.U16 [R49+UR5+0x12500], R69 ;  /* 0x0125004531007988 */ /* 0x0001e80008000405 */
[----:B-1----:R-:W4:Y:S04]  /*20a90*/  LDL.LU R80, [R1+0x724] ;  /* 0x0007240001507983 */ /* 0x002f280000300800 */
[----:B0-----:R-:W4:Y:S04]  /*20aa0*/  LDL.LU R69, [R1+0x6f8] ;  /* 0x0006f80001457983 */ /* 0x001f280000300800 */
[----:B------:R-:W4:Y:S04]  /*20ab0*/  LDL.LU R64, [R1+0x6f4] ;  /* 0x0006f40001407983 */ /* 0x000f280000300800 */
[----:B--2---:R0:W-:Y:S04]  /*20ac0*/  STS.U16 [R49+UR5+0x1a500], R82 ;  /* 0x01a5005231007988 */ /* 0x0041e80008000405 */
[----:B0-----:R-:W2:Y:S04]  /*20ad0*/  LDL.LU R82, [R1+0x6c8] ;  /* 0x0006c80001527983 */ /* 0x001ea80000300800 */
[----:B------:R-:W2:Y:S04]  /*20ae0*/  LDL.LU R54, [R1+0x6c4] ;  /* 0x0006c40001367983 */ /* 0x000ea80000300800 */
        /* <DEDUP_REMOVED lines=12> */
[----:B------:R0:W-:Y:S04]  /*20bb0*/  STS.U16 [R49+UR5+0x12900], R37 ;  /* 0x0129002531007988 */ /* 0x0001e80008000405 */
[----:B------:R-:W2:Y:S04]  /*20bc0*/  LDL.LU R35, [R1+0x870] ;  /* 0x0008700001237983 */ /* 0x000ea80000300800 */
[----:B------:R1:W-:Y:S04]  /*20bd0*/  STS.U16 [R49+UR5+0x1a900], R36 ;  /* 0x01a9002431007988 */ /* 0x0003e80008000405 */
[----:B------:R-:W2:Y:S04]  /*20be0*/  LDL.LU R34, [R1+0x86c] ;  /* 0x00086c0001227983 */ /* 0x000ea80000300800 */
[----:B---3--:R3:W-:Y:S04]  /*20bf0*/  STS.U16 [R49+UR5+0x12d00], R39 ;  /* 0x012d002731007988 */ /* 0x0087e80008000405 */
[----:B0-----:R-:W2:Y:S04]  /*20c00*/  LDL.LU R37, [R1+0x840] ;  /* 0x0008400001257983 */ /* 0x001ea80000300800 */
[----:B----4-:R0:W-:Y:S04]  /*20c10*/  STS.U16 [R49+UR5+0x1ad00], R38 ;  /* 0x01ad002631007988 */ /* 0x0101e80008000405 */
[----:B-1----:R-:W4:Y:S04]  /*20c20*/  LDL.LU R36, [R1+0x83c] ;  /* 0x00083c0001247983 */ /* 0x002f280000300800 */
[----:B---3--:R-:W3:Y:S04]  /*20c30*/  LDL.LU R39, [R1+0x810] ;  /* 0x0008100001277983 */ /* 0x008ee80000300800 */
[----:B------:R1:W-:Y:S04]  /*20c40*/  STS.U16 [R49+UR5+0x13100], R66 ;  /* 0x0131004231007988 */ /* 0x0003e80008000405 */
[----:B0-----:R-:W3:Y:S04]  /*20c50*/  LDL.LU R38, [R1+0x80c] ;  /* 0x00080c0001267983 */ /* 0x001ee80000300800 */
[----:B------:R0:W-:Y:S04]  /*20c60*/  STS.U16 [R49+UR5+0x1b100], R92 ;  /* 0x01b1005c31007988 */ /* 0x0001e80008000405 */
[----:B-1----:R-:W3:Y:S04]  /*20c70*/  LDL.LU R66, [R1+0x10d0] ;  /* 0x0010d00001427983 */ /* 0x002ee80000300800 */
[----:B------:R1:W-:Y:S04]  /*20c80*/  STS.U16 [R49+UR5+0x13500], R67 ;  /* 0x0135004331007988 */ /* 0x0003e80008000405 */
[----:B0-----:R-:W3:Y:S04]  /*20c90*/  LDL.LU R92, [R1+0x10cc] ;  /* 0x0010cc00015c7983 */ /* 0x001ee80000300800 */
[----:B------:R0:W-:Y:S04]  /*20ca0*/  STS.U16 [R49+UR5+0x1b500], R80 ;  /* 0x01b5005031007988 */ /* 0x0001e80008000405 */
[----:B-1----:R-:W3:Y:S04]  /*20cb0*/  LDL.LU R67, [R1+0x10c8] ;  /* 0x0010c80001437983 */ /* 0x002ee80000300800 */
[----:B------:R1:W-:Y:S04]  /*20cc0*/  STS.U16 [R49+UR5+0x13900], R69 ;  /* 0x0139004531007988 */ /* 0x0003e80008000405 */
[----:B0-----:R-:W3:Y:S04]  /*20cd0*/  LDL.LU R80, [R1+0x10c4] ;  /* 0x0010c40001507983 */ /* 0x001ee80000300800 */
[----:B------:R0:W-:Y:S01]  /*20ce0*/  STS.U16 [R49+UR5+0x1b900], R64 ;  /* 0x01b9004031007988 */ /* 0x0001e20008000405 */
[----:B-1----:R-:W-:-:S03]  /*20cf0*/  LOP3.LUT R69, R0, 0x30, RZ, 0x3c, !PT ;  /* 0x0000003000457812 */ /* 0x002fc600078e3cff */
[----:B0-----:R-:W3:Y:S04]  /*20d00*/  LDL.LU R64, [R1+0x10c0] ;  /* 0x0010c00001407983 */ /* 0x001ee80000300800 */
        /* <DEDUP_REMOVED lines=11> */
[----:B0-----:R-:W2:Y:S04]  /*20dc0*/  LDL.LU R65, [R1+0x7dc] ;  /* 0x0007dc0001417983 */ /* 0x001ea80000300800 */
[----:B-1----:R-:W2:Y:S04]  /*20dd0*/  LDL.LU R63, [R1+0x7b0] ;  /* 0x0007b000013f7983 */ /* 0x002ea80000300800 */
[----:B------:R0:W-:Y:S04]  /*20de0*/  STS.U16 [R69+UR5+0x11180], R85 ;  /* 0x0111805545007988 */ /* 0x0001e80008000405 */
[----:B------:R-:W2:Y:S04]  /*20df0*/  LDL.LU R84, [R1+0x7ac] ;  /* 0x0007ac0001547983 */ /* 0x000ea80000300800 */
[----:B0-----:R-:W2:Y:S04]  /*20e00*/  LDL.LU R85, [R1+0x780] ;  /* 0x0007800001557983 */ /* 0x001ea80000300800 */
[----:B------:R-:W-:Y:S04]  /*20e10*/  STS.U16 [R69+UR5+0x19180], R31 ;  /* 0x0191801f45007988 */ /* 0x000fe80008000405 */
[----:B------:R-:W-:Y:S04]  /*20e20*/  STS.U16 [R69+UR5+0x11580], R33 ;  /* 0x0115802145007988 */ /* 0x000fe80008000405 */
[----:B------:R-:W-:Y:S04]  /*20e30*/  STS.U16 [R69+UR5+0x19580], R32 ;  /* 0x0195802045007988 */ /* 0x000fe80008000405 */
[----:B------:R-:W-:Y:S04]  /*20e40*/  STS.U16 [R69+UR5+0x11980], R35 ;  /* 0x0119802345007988 */ /* 0x000fe80008000405 */
[----:B------:R-:W-:Y:S04]  /*20e50*/  STS.U16 [R69+UR5+0x19980], R34 ;  /* 0x0199802245007988 */ /* 0x000fe80008000405 */
[----:B------:R-:W-:Y:S04]  /*20e60*/  STS.U16 [R69+UR5+0x11d80], R37 ;  /* 0x011d802545007988 */ /* 0x000fe80008000405 */
[----:B----4-:R-:W-:Y:S04]  /*20e70*/  STS.U16 [R69+UR5+0x19d80], R36 ;  /* 0x019d802445007988 */ /* 0x010fe80008000405 */
[----:B---3--:R-:W-:Y:S04]  /*20e80*/  STS.U16 [R69+UR5+0x12180], R39 ;  /* 0x0121802745007988 */ /* 0x008fe80008000405 */
[----:B------:R-:W-:Y:S04]  /*20e90*/  STS.U16 [R69+UR5+0x1a180], R38 ;  /* 0x01a1802645007988 */ /* 0x000fe80008000405 */
[----:B--2---:R0:W-:Y:S04]  /*20ea0*/  STS.U16 [R69+UR5+0x12580], R82 ;  /* 0x0125805245007988 */ /* 0x0041e80008000405 */
[----:B0-----:R-:W2:Y:S04]  /*20eb0*/  LDL.LU R82, [R1+0x9a0] ;  /* 0x0009a00001527983 */ /* 0x001ea80000300800 */
[----:B------:R-:W3:Y:S04]  /*20ec0*/  LDL.LU R49, [R1+0x99c] ;  /* 0x00099c0001317983 */ /* 0x000ee80000300800 */
[----:B------:R-:W4:Y:S04]  /*20ed0*/  LDL.LU R54, [R1+0x968] ;  /* 0x0009680001367983 */ /* 0x000f280000300800 */
        /* <DEDUP_REMOVED lines=21> */
[----:B0-----:R-:W2:Y:S04]  /*21030*/  LDL.LU R85, [R1+0x10ac] ;  /* 0x0010ac0001557983 */ /* 0x001ea80000300800 */
[----:B--2---:R0:W-:Y:S04]  /*21040*/  STS.U16 [R69+UR5+0x1ad80], R85 ;  /* 0x01ad805545007988 */ /* 0x0041e80008000405 */
[----:B------:R1:W-:Y:S04]  /*21050*/  STS.U16 [R69+UR5+0x13180], R84 ;  /* 0x0131805445007988 */ /* 0x0003e80008000405 */
[----:B------:R2:W-:Y:S04]  /*21060*/  STS.U16 [R69+UR5+0x1b180], R63 ;  /* 0x01b1803f45007988 */ /* 0x0005e80008000405 */
[----:B0-----:R-:W4:Y:S04]  /*21070*/  LDL.LU R85, [R1+0x10a8] ;  /* 0x0010a80001557983 */ /* 0x001f280000300800 */
[----:B------:R0:W-:Y:S04]  /*21080*/  STS.U16 [R69+UR5+0x13580], R65 ;  /* 0x0135804145007988 */ /* 0x0001e80008000405 */
[----:B-1----:R-:W4:Y:S04]  /*21090*/  LDL.LU R84, [R1+0x10a4] ;  /* 0x0010a40001547983 */ /* 0x002f280000300800 */
[----:B------:R1:W-:Y:S04]  /*210a0*/  STS.U16 [R69+UR5+0x1b580], R64 ;  /* 0x01b5804045007988 */ /* 0x0003e80008000405 */
[----:B--2---:R-:W2:Y:S04]  /*210b0*/  LDL.LU R63, [R1+0x10a0] ;  /* 0x0010a000013f7983 */ /* 0x004ea80000300800 */
[----:B------:R3:W-:Y:S04]  /*210c0*/  STS.U16 [R69+UR5+0x13980], R80 ;  /* 0x0139805045007988 */ /* 0x0007e80008000405 */
[----:B0-----:R-:W2:Y:S04]  /*210d0*/  LDL.LU R65, [R1+0x109c] ;  /* 0x00109c0001417983 */ /* 0x001ea80000300800 */
[----:B-1----:R-:W2:Y:S01]  /*210e0*/  LDL.LU R64, [R1+0x1098] ;  /* 0x0010980001407983 */ /* 0x002ea20000300800 */
[----:B---3--:R-:W-:-:S03]  /*210f0*/  LOP3.LUT R80, R0, 0x40, RZ, 0x3c, !PT ;  /* 0x0000004000507812 */ /* 0x008fc600078e3cff */
[----:B------:R0:W-:Y:S04]  /*21100*/  STS.U16 [R69+UR5+0x1b980], R67 ;  /* 0x01b9804345007988 */ /* 0x0001e80008000405 */
[----:B------:R1:W-:Y:S04]  /*21110*/  STS.U16 [R69+UR5+0x13d80], R66 ;  /* 0x013d804245007988 */ /* 0x0003e80008000405 */
[----:B------:R3:W-:Y:S04]  /*21120*/  STS.U16 [R69+UR5+0x1bd80], R68 ;  /* 0x01bd804445007988 */ /* 0x0007e80008000405 */
[----:B0-----:R-:W2:Y:S04]  /*21130*/  LDL.LU R67, [R1+0x1094] ;  /* 0x0010940001437983 */ /* 0x001ea80000300800 */
[----:B-1----:R-:W2:Y:S04]  /*21140*/  LDL.LU R66, [R1+0x1090] ;  /* 0x0010900001427983 */ /* 0x002ea80000300800 */
[----:B---3--:R-:W3:Y:S04]  /*21150*/  LDL.LU R69, [R1+0x108c] ;  /* 0x00108c0001457983 */ /* 0x008ee80000300800 */
[----:B------:R-:W2:Y:S04]  /*21160*/  LDL.LU R68, [R1+0x1088] ;  /* 0x0010880001447983 */ /* 0x000ea80000300800 */
[----:B------:R0:W-:Y:S04]  /*21170*/  STS.U16 [R80+UR5+0x10200], R82 ;  /* 0x0102005250007988 */ /* 0x0001e80008000405 */
[----:B0-----:R-:W2:Y:S04]  /*21180*/  LDL.LU R82, [R1+0x1084] ;  /* 0x0010840001527983 */ /* 0x001ea80000300800 */
[----:B------:R-:W-:Y:S04]  /*21190*/  STS.U16 [R80+UR5+0x18200], R49 ;  /* 0x0182003150007988 */ /* 0x000fe80008000405 */
[----:B----4-:R-:W-:Y:S04]  /*211a0*/  STS.U16 [R80+UR5+0x10600], R54 ;  /* 0x0106003650007988 */ /* 0x010fe80008000405 */
        /* <DEDUP_REMOVED lines=14> */
[----:B--2---:R0:W-:Y:S04]  /*21290*/  STS.U16 [R80+UR5+0x1a200], R82 ;  /* 0x01a2005250007988 */ /* 0x0041e80008000405 */
[----:B0-----:R-:W2:Y:S04]  /*212a0*/  LDL.LU R82, [R1+0x998] ;  /* 0x0009980001527983 */ /* 0x001ea80000300800 */
[----:B------:R-:W4:Y:S04]  /*212b0*/  LDL.LU R49, [R1+0x994] ;  /* 0x0009940001317983 */ /* 0x000f280000300800 */
        /* <DEDUP_REMOVED lines=14> */
[----:B------:R0:W-:Y:S04]  /*213a0*/  STS.U16 [R80+UR5+0x12600], R84 ;  /* 0x0126005450007988 */ /* 0x0001e80008000405 */
[----:B------:R1:W-:Y:S04]  /*213b0*/  STS.U16 [R80+UR5+0x1a600], R85 ;  /* 0x01a6005550007988 */ /* 0x0003e80008000405 */
[----:B0-----:R-:W3:Y:S04]  /*213c0*/  LDL.LU R84, [R1+0x1080] ;  /* 0x0010800001547983 */ /* 0x001ee80000300800 */
[----:B-1----:R-:W3:Y:S04]  /*213d0*/  LDL.LU R85, [R1+0x107c] ;  /* 0x00107c0001557983 */ /* 0x002ee80000300800 */
[----:B------:R0:W-:Y:S04]  /*213e0*/  STS.U16 [R80+UR5+0x12a00], R71 ;  /* 0x012a004750007988 */ /* 0x0001e80008000405 */
[----:B------:R1:W-:Y:S04]  /*213f0*/  STS.U16 [R80+UR5+0x1aa00], R70 ;  /* 0x01aa004650007988 */ /* 0x0003e80008000405 */
[----:B------:R0:W-:Y:S04]  /*21400*/  STS.U16 [R80+UR5+0x12e00], R73 ;  /* 0x012e004950007988 */ /* 0x0001e80008000405 */
[----:B------:R0:W-:Y:S01]  /*21410*/  STS.U16 [R80+UR5+0x1ae00], R72 ;  /* 0x01ae004850007988 */ /* 0x0001e20008000405 */
[----:B------:R-:W-:-:S03]  /*21420*/  LOP3.LUT R31, R0, 0x50, RZ, 0x3c, !PT ;  /* 0x00000050001f7812 */ /* 0x000fc600078e3cff */
[----:B------:R0:W-:Y:S04]  /*21430*/  STS.U16 [R80+UR5+0x13200], R75 ;  /* 0x0132004b50007988 */ /* 0x0001e80008000405 */
[----:B------:R0:W-:Y:S04]  /*21440*/  STS.U16 [R80+UR5+0x1b200], R74 ;  /* 0x01b2004a50007988 */ /* 0x0001e80008000405 */
[----:B------:R0:W-:Y:S04]  /*21450*/  STS.U16 [R80+UR5+0x13600], R77 ;  /* 0x0136004d50007988 */ /* 0x0001e80008000405 */
[----:B------:R0:W-:Y:S04]  /*21460*/  STS.U16 [R80+UR5+0x1b600], R76 ;  /* 0x01b6004c50007988 */ /* 0x0001e80008000405 */
[----:B------:R0:W-:Y:S04]  /*21470*/  STS.U16 [R80+UR5+0x13a00], R79 ;  /* 0x013a004f50007988 */ /* 0x0001e80008000405 */
[----:B------:R0:W-:Y:S04]  /*21480*/  STS.U16 [R80+UR5+0x1ba00], R78 ;  /* 0x01ba004e50007988 */ /* 0x0001e80008000405 */
[----:B------:R1:W-:Y:S04]  /*21490*/  STS.U16 [R80+UR5+0x13e00], R81 ;  /* 0x013e005150007988 */ /* 0x0003e80008000405 */
[----:B------:R1:W-:Y:S04]  /*214a0*/  STS.U16 [R80+UR5+0x1be00], R83 ;  /* 0x01be005350007988 */ /* 0x0003e80008000405 */
[----:B0-----:R-:W3:Y:S04]  /*214b0*/  LDL.LU R71, [R1+0x1078] ;  /* 0x0010780001477983 */ /* 0x001ee80000300800 */
[----:B-1----:R-:W3:Y:S04]  /*214c0*/  LDL.LU R70, [R1+0x1074] ;  /* 0x0010740001467983 */ /* 0x002ee80000300800 */
        /* <DEDUP_REMOVED lines=11> */
[----:B--2---:R0:W-:Y:S04]  /*21580*/  STS.U16 [R31+UR5+0x10280], R82 ;  /* 0x010280521f007988 */ /* 0x0041e80008000405 */
[----:B----4-:R-:W-:Y:S04]  /*21590*/  STS.U16 [R31+UR5+0x18280], R49 ;  /* 0x018280311f007988 */ /* 0x010fe80008000405 */
[----:B---3--:R-:W-:Y:S04]  /*215a0*/  STS.U16 [R31+UR5+0x10680], R54 ;  /* 0x010680361f007988 */ /* 0x008fe80008000405 */
        /* <DEDUP_REMOVED lines=13> */
[----:B0-----:R-:W2:Y:S04]  /*21680*/  LDL.LU R82, [R1+0x1044] ;  /* 0x0010440001527983 */ /* 0x001ea80000300800 */
[----:B------:R0:W-:Y:S04]  /*21690*/  STS.U16 [R31+UR5+0x12280], R85 ;  /* 0x012280551f007988 */ /* 0x0001e80008000405 */
[----:B------:R1:W-:Y:S04]  /*216a0*/  STS.U16 [R31+UR5+0x1a280], R84 ;  /* 0x01a280541f007988 */ /* 0x0003e80008000405 */
[----:B------:R3:W-:Y:S04]  /*216b0*/  STS.U16 [R31+UR5+0x12680], R92 ;  /* 0x0126805c1f007988 */ /* 0x0007e80008000405 */
[----:B0-----:R-:W4:Y:S04]  /*216c0*/  LDL.LU R85, [R1+0x1040] ;  /* 0x0010400001557983 */ /* 0x001f280000300800 */
[----:B-1----:R-:W2:Y:S04]  /*216d0*/  LDL.LU R84, [R1+0x103c] ;  /* 0x00103c0001547983 */ /* 0x002ea80000300800 */
[----:B---3--:R-:W3:Y:S04]  /*216e0*/  LDL.LU R92, [R1+0x1038] ;  /* 0x00103800015c7983 */ /* 0x008ee80000300800 */
        /* <DEDUP_REMOVED lines=14> */
[----:B------:R0:W-:Y:S04]  /*217d0*/  STS.U16 [R31+UR5+0x13680], R87 ;  /* 0x013680571f007988 */ /* 0x0001e80008000405 */
[----:B------:R-:W-:Y:S04]  /*217e0*/  STS.U16 [R31+UR5+0x1b680], R44 ;  /* 0x01b6802c1f007988 */ /* 0x000fe80008000405 */
[----:B------:R-:W-:Y:S01]  /*217f0*/  STS.U16 [R31+UR5+0x13a80], R43 ;  /* 0x013a802b1f007988 */ /* 0x000fe20008000405 */
[----:B------:R-:W-:-:S03]  /*21800*/  LOP3.LUT R29, R0, 0x60, RZ, 0x3c, !PT ;  /* 0x00000060001d7812 */ /* 0x000fc600078e3cff */
[----:B------:R-:W-:Y:S04]  /*21810*/  STS.U16 [R31+UR5+0x1ba80], R42 ;  /* 0x01ba802a1f007988 */ /* 0x000fe80008000405 */
[----:B------:R-:W-:Y:S04]  /*21820*/  STS.U16 [R31+UR5+0x13e80], R41 ;  /* 0x013e80291f007988 */ /* 0x000fe80008000405 */
[----:B0-----:R-:W3:Y:S04]  /*21830*/  LDL.LU R87, [R1+0x1018] ;  /* 0x0010180001577983 */ /* 0x001ee80000300800 */
[----:B------:R0:W-:Y:S04]  /*21840*/  STS.U16 [R31+UR5+0x1be80], R40 ;  /* 0x01be80281f007988 */ /* 0x0001e80008000405 */
[----:B------:R-:W3:Y:S04]  /*21850*/  LDL R39, [R1+0x9d0] ;  /* 0x0009d00001277983 */ /* 0x000ee80000100800 */
[----:B------:R-:W3:Y:S04]  /*21860*/  LDL R38, [R1+0xa0c] ;  /* 0x000a0c0001267983 */ /* 0x000ee80000100800 */
[----:B0-----:R-:W3:Y:S04]  /*21870*/  LDL R40, [R1+0x9cc] ;  /* 0x0009cc0001287983 */ /* 0x001ee80000100800 */
[----:B------:R-:W3:Y:S04]  /*21880*/  LDL R37, [R1+0xa10] ;  /* 0x000a100001257983 */ /* 0x000ee80000100800 */
[----:B--2---:R0:W-:Y:S04]  /*21890*/  STS.U16 [R29+UR5+0x10300], R86 ;  /* 0x010300561d007988 */ /* 0x0041e80008000405 */
[----:B------:R1:W-:Y:S04]  /*218a0*/  STS.U16 [R29+UR5+0x18300], R89 ;  /* 0x018300591d007988 */ /* 0x0003e80008000405 */
[----:B0-----:R-:W2:Y:S04]  /*218b0*/  LDL.LU R86, [R1+0x1014] ;  /* 0x0010140001567983 */ /* 0x001ea80000300800 */
[----:B------:R-:W2:Y:S04]  /*218c0*/  LDL R33, [R1+0xa50] ;  /* 0x000a500001217983 */ /* 0x000ea80000100800 */
[----:B-1----:R-:W4:Y:S04]  /*218d0*/  LDL.LU R89, [R1+0x1010] ;  /* 0x0010100001597983 */ /* 0x002f280000300800 */
[----:B------:R-:W4:Y:S04]  /*218e0*/  LDL R34, [R1+0xa4c] ;  /* 0x000a4c0001227983 */ /* 0x000f280000100800 */
[----:B------:R0:W-:Y:S04]  /*218f0*/  STS.U16 [R29+UR5+0x10700], R88 ;  /* 0x010700581d007988 */ /* 0x0001e80008000405 */
[----:B------:R1:W-:Y:S04]  /*21900*/  STS.U16 [R29+UR5+0x18700], R93 ;  /* 0x0187005d1d007988 */ /* 0x0003e80008000405 */
[----:B------:R3:W-:Y:S04]  /*21910*/  STS.U16 [R29+UR5+0x10b00], R3 ;  /* 0x010b00031d007988 */ /* 0x0007e80008000405 */
[----:B0-----:R-:W4:Y:S04]  /*21920*/  LDL.LU R88, [R1+0x100c] ;  /* 0x00100c0001587983 */ /* 0x001f280000300800 */
[----:B-1----:R-:W4:Y:S04]  /*21930*/  LDL.LU R93, [R1+0x1008] ;  /* 0x00100800015d7983 */ /* 0x002f280000300800 */
[----:B---3--:R-:W3:Y:S04]  /*21940*/  LDL.LU R3, [R1+0x1004] ;  /* 0x0010040001037983 */ /* 0x008ee80000300800 */
[----:B------:R-:W3:Y:S04]  /*21950*/  LDL R31, [R1+0xa90] ;  /* 0x000a9000011f7983 */ /* 0x000ee80000100800 */
[----:B------:R0:W-:Y:S04]  /*21960*/  STS.U16 [R29+UR5+0x18b00], R90 ;  /* 0x018b005a1d007988 */ /* 0x0001e80008000405 */
[----:B0-----:R-:W3:Y:S04]  /*21970*/  LDL.LU R90, [R1+0x1000] ;  /* 0x00100000015a7983 */ /* 0x001ee80000300800 */
[----:B------:R-:W3:Y:S04]  /*21980*/  LDL R32, [R1+0xa8c] ;  /* 0x000a8c0001207983 */ /* 0x000ee80000100800 */
[----:B------:R0:W-:Y:S04]  /*21990*/  STS.U16 [R29+UR5+0x10f00], R91 ;  /* 0x010f005b1d007988 */ /* 0x0001e80008000405 */
[----:B------:R1:W-:Y:S04]  /*219a0*/  STS.U16 [R29+UR5+0x18f00], R92 ;  /* 0x018f005c1d007988 */ /* 0x0003e80008000405 */
[----:B0-----:R-:W3:Y:S04]  /*219b0*/  LDL.LU R91, [R1+0xffc] ;  /* 0x000ffc00015b7983 */ /* 0x001ee80000300800 */
[----:B-1----:R-:W3:Y:S04]  /*219c0*/  LDL.LU R92, [R1+0xff8] ;  /* 0x000ff800015c7983 */ /* 0x002ee80000300800 */
[----:B------:R-:W3:Y:S04]  /*219d0*/  LDL R36, [R1+0x9d4] ;  /* 0x0009d40001247983 */ /* 0x000ee80000100800 */
[----:B------:R-:W3:Y:S01]  /*219e0*/  LDL R35, [R1+0x9d8] ;  /* 0x0009d80001237983 */ /* 0x000ee20000100800 */
[----:B------:R-:W-:Y:S01]  /*219f0*/  @!P4 IMAD.MOV.U32 R41, RZ, RZ, R40 ;  /* 0x000000ffff29c224 */ /* 0x000fe200078e0028 */
[----:B------:R-:W-:Y:S01]  /*21a00*/  PRMT R63, RZ, 0x7610, R63 ;  /* 0x00007610ff3f7816 */ /* 0x000fe2000000003f */
[----:B------:R-:W-:Y:S01]  /*21a10*/  @!P4 IMAD.MOV.U32 R40, RZ, RZ, R39 ;  /* 0x000000ffff28c224 */ /* 0x000fe200078e0027 */
[----:B------:R-:W-:Y:S01]  /*21a20*/  PRMT R64, RZ, 0x7610, R64 ;  /* 0x00007610ff407816 */ /* 0x000fe20000000040 */
[----:B------:R-:W-:Y:S01]  /*21a30*/  @!P4 IMAD.MOV.U32 R39, RZ, RZ, R38 ;  /* 0x000000ffff27c224 */ /* 0x000fe200078e0026 */
[----:B------:R-:W-:Y:S01]  /*21a40*/  PRMT R68, RZ, 0x7610, R68 ;  /* 0x00007610ff447816 */ /* 0x000fe20000000044 */
[----:B------:R-:W-:Y:S01]  /*21a50*/  @!P4 IMAD.MOV.U32 R38, RZ, RZ, R37 ;  /* 0x000000ffff26c224 */ /* 0x000fe200078e0025 */
[----:B------:R-:W-:Y:S01]  /*21a60*/  PRMT R65, RZ, 0x7610, R65 ;  /* 0x00007610ff417816 */ /* 0x000fe20000000041 */
[----:B------:R-:W3:Y:S04]  /*21a70*/  LDL R52, [R1+0xa7c] ;  /* 0x000a7c0001347983 */ /* 0x000ee80000100800 */
[----:B------:R2:W3:Y:S01]  /*21a80*/  @!P4 LDG.E.U16 R63, desc[UR16][R38.64] ;  /* 0x00000010263fc981 */ /* 0x0004e2000c1e1500 */
[----:B------:R-:W-:-:S03]  /*21a90*/  PRMT R72, RZ, 0x7610, R72 ;  /* 0x00007610ff487816 */ /* 0x000fc60000000048 */
[----:B------:R-:W3:Y:S01]  /*21aa0*/  @!P4 LDG.E.U16 R68, desc[UR16][R40.64] ;  /* 0x000000102844c981 */ /* 0x000ee2000c1e1500 */
[----:B------:R-:W-:Y:S02]  /*21ab0*/  PRMT R66, RZ, 0x7610, R66 ;  /* 0x00007610ff427816 */ /* 0x000fe40000000042 */
[----:B------:R-:W-:Y:S01]  /*21ac0*/  PRMT R76, RZ, 0x7610, R76 ;  /* 0x00007610ff4c7816 */ /* 0x000fe2000000004c */
[----:B------:R-:W3:Y:S04]  /*21ad0*/  LDL R49, [R1+0xa08] ;  /* 0x000a080001317983 */ /* 0x000ee80000100800 */
[----:B------:R-:W3:Y:S01]  /*21ae0*/  LDL R40, [R1+0xa94] ;  /* 0x000a940001287983 */ /* 0x000ee20000100800 */
[----:B--2---:R-:W-:-:S03]  /*21af0*/  @!P4 IMAD.MOV.U32 R38, RZ, RZ, R33 ;  /* 0x000000ffff26c224 */ /* 0x004fc600078e0021 */
[----:B------:R-:W2:Y:S01]  /*21b00*/  LDL R33, [R1+0xa18] ;  /* 0x000a180001217983 */ /* 0x000ea20000100800 */
[----:B----4-:R-:W-:-:S03]  /*21b10*/  @!P4 IMAD.MOV.U32 R39, RZ, RZ, R34 ;  /* 0x000000ffff27c224 */ /* 0x010fc600078e0022 */
[----:B------:R-:W4:Y:S04]  /*21b20*/  LDL R34, [R1+0xa14] ;  /* 0x000a140001227983 */ /* 0x000f280000100800 */
[----:B------:R3:W4:Y:S02]  /*21b30*/  @!P4 LDG.E.U16 R64, desc[UR16][R38.64] ;  /* 0x000000102640c981 */ /* 0x000724000c1e1500 */
[----:B---3--:R-:W-:Y:S02]  /*21b40*/  @!P4 IMAD.MOV.U32 R38, RZ, RZ, R31 ;  /* 0x000000ffff26c224 */ /* 0x008fe400078e001f */
[----:B------:R-:W3:Y:S01]  /*21b50*/  LDL R31, [R1+0xa58] ;  /* 0x000a5800011f7983 */ /* 0x000ee20000100800 */
[----:B------:R-:W-:-:S03]  /*21b60*/  @!P4 IMAD.MOV.U32 R39, RZ, RZ, R32 ;  /* 0x000000ffff27c224 */ /* 0x000fc600078e0020 */
[----:B------:R-:W3:Y:S04]  /*21b70*/  LDL R32, [R1+0xa54] ;  /* 0x000a540001207983 */ /* 0x000ee80000100800 */
[----:B------:R-:W3:Y:S04]  /*21b80*/  @!P4 LDG.E.U16 R65, desc[UR16][R38.64] ;  /* 0x000000102641c981 */ /* 0x000ee8000c1e1500 */
[----:B------:R-:W3:Y:S04]  /*21b90*/  LDL R39, [R1+0xa98] ;  /* 0x000a980001277983 */ /* 0x000ee80000100800 */
[----:B------:R-:W3:Y:S01]  /*21ba0*/  LDL R38, [R1+0x9dc] ;  /* 0x0009dc0001267983 */ /* 0x000ee20000100800 */
[----:B------:R-:W-:-:S02]  /*21bb0*/  @!P4 IMAD.MOV.U32 R37, RZ, RZ, R36 ;  /* 0x000000ffff25c224 */ /* 0x000fc400078e0024 */
[----:B------:R-:W-:Y:S02]  /*21bc0*/  @!P4 IMAD.MOV.U32 R36, RZ, RZ, R35 ;  /* 0x000000ffff24c224 */ /* 0x000fe400078e0023 */
[----:B------:R-:W3:Y:S04]  /*21bd0*/  LDL R35, [R1+0xa20] ;  /* 0x000a200001237983 */ /* 0x000ee80000100800 */
[----:B------:R-:W3:Y:S04]  /*21be0*/  @!P4 LDG.E.U16 R72, desc[UR16][R36.64] ;  /* 0x000000102448c981 */ /* 0x000ee8000c1e1500 */
        /* <DEDUP_REMOVED lines=9> */
[----:B------:R-:W-:-:S03]  /*21c80*/  @!P4 MOV R43, R32 ;  /* 0x00000020002bc202 */ /* 0x000fc60000000f00 */
[----:B------:R-:W3:Y:S01]  /*21c90*/  LDL R32, [R1+0xa9c] ;  /* 0x000a9c0001207983 */ /* 0x000ee20000100800 */
[----:B------:R-:W-:Y:S01]  /*21ca0*/  @!P4 IMAD.MOV.U32 R41, RZ, RZ, R40 ;  /* 0x000000ffff29c224 */ /* 0x000fe200078e0028 */
[----:B------:R-:W-:Y:S01]  /*21cb0*/  PRMT R70, RZ, 0x7610, R70 ;  /* 0x00007610ff467816 */ /* 0x000fe20000000046 */
[----:B------:R-:W-:Y:S02]  /*21cc0*/  @!P4 IMAD.MOV.U32 R40, RZ, RZ, R39 ;  /* 0x000000ffff28c224 */ /* 0x000fe400078e0027 */
[----:B------:R-:W-:Y:S01]  /*21cd0*/  @!P4 IMAD.MOV.U32 R39, RZ, RZ, R38 ;  /* 0x000000ffff27c224 */ /* 0x000fe200078e0026 */
[----:B------:R-:W-:Y:S02]  /*21ce0*/  PRMT R69, RZ, 0x7610, R69 ;  /* 0x00007610ff457816 */ /* 0x000fe40000000045 */
[----:B------:R-:W-:Y:S02]  /*21cf0*/  PRMT R71, RZ, 0x7610, R71 ;  /* 0x00007610ff477816 */ /* 0x000fe40000000047 */
[----:B------:R-:W-:-:S02]  /*21d00*/  PRMT R67, RZ, 0x7610, R67 ;  /* 0x00007610ff437816 */ /* 0x000fc40000000043 */
[----:B------:R-:W3:Y:S04]  /*21d10*/  @!P4 LDG.E.U16 R69, desc[UR16][R40.64] ;  /* 0x000000102845c981 */ /* 0x000ee8000c1e1500 */
[----:B------:R-:W3:Y:S04]  /*21d20*/  @!P4 LDG.E.U16 R67, desc[UR16][R42.64] ;  /* 0x000000102a43c981 */ /* 0x000ee8000c1e1500 */
[----:B------:R-:W3:Y:S01]  /*21d30*/  LDL R40, [R1+0xa64] ;  /* 0x000a640001287983 */ /* 0x000ee20000100800 */
[----:B------:R-:W-:-:S03]  /*21d40*/  @!P4 IMAD.MOV.U32 R38, RZ, RZ, R37 ;  /* 0x000000ffff26c224 */ /* 0x000fc600078e0025 */
[----:B------:R-:W3:Y:S04]  /*21d50*/  LDL R37, [R1+0xaa8] ;  /* 0x000aa80001257983 */ /* 0x000ee80000100800 */
[----:B------:R0:W3:Y:S02]  /*21d60*/  @!P4 LDG.E.U16 R76, desc[UR16][R38.64] ;  /* 0x00000010264cc981 */ /* 0x0000e4000c1e1500 */
[----:B0-----:R-:W-:Y:S02]  /*21d70*/  @!P4 IMAD.MOV.U32 R38, RZ, RZ, R35 ;  /* 0x000000ffff26c224 */ /* 0x001fe400078e0023 */
[----:B------:R-:W-:Y:S01]  /*21d80*/  @!P4 IMAD.MOV.U32 R39, RZ, RZ, R36 ;  /* 0x000000ffff27c224 */ /* 0x000fe200078e0024 */
[----:B------:R-:W3:Y:S04]  /*21d90*/  LDL R35, [R1+0x9e8] ;  /* 0x0009e80001237983 */ /* 0x000ee80000100800 */
[----:B------:R-:W3:Y:S04]  /*21da0*/  LDL R36, [R1+0x9e4] ;  /* 0x0009e40001247983 */ /* 0x000ee80000100800 */
[----:B------:R2:W3:Y:S02]  /*21db0*/  @!P4 LDG.E.U16 R70, desc[UR16][R38.64] ;  /* 0x000000102646c981 */ /* 0x0004e4000c1e1500 */
[----:B--2---:R-:W-:-:S02]  /*21dc0*/  @!P4 IMAD.MOV.U32 R38, RZ, RZ, R33 ;  /* 0x000000ffff26c224 */ /* 0x004fc400078e0021 */
[----:B------:R-:W2:Y:S01]  /*21dd0*/  LDL R33, [R1+0xa28] ;  /* 0x000a280001217983 */ /* 0x000ea20000100800 */
[----:B----4-:R-:W-:-:S03]  /*21de0*/  @!P4 IMAD.MOV.U32 R39, RZ, RZ, R34 ;  /* 0x000000ffff27c224 */ /* 0x010fc600078e0022 */
[----:B------:R-:W4:Y:S04]  /*21df0*/  LDL R34, [R1+0xa24] ;  /* 0x000a240001227983 */ /* 0x000f280000100800 */
[----:B------:R-:W4:Y:S04]  /*21e00*/  @!P4 LDG.E.U16 R71, desc[UR16][R38.64] ;  /* 0x000000102647c981 */ /* 0x000f28000c1e1500 */
[----:B------:R-:W4:Y:S04]  /*21e10*/  LDL R39, [R1+0xa68] ;  /* 0x000a680001277983 */ /* 0x000f280000100800 */
[----:B------:R-:W4:Y:S01]  /*21e20*/  LDL R38, [R1+0xaa4] ;  /* 0x000aa40001267983 */ /* 0x000f220000100800 */
[----:B---3--:R-:W-:-:S03]  /*21e30*/  @!P4 IMAD.MOV.U32 R42, RZ, RZ, R31 ;  /* 0x000000ffff2ac224 */ /* 0x008fc600078e001f */
[----:B------:R-:W3:Y:S01]  /*21e40*/  LDL R31, [R1+0x9f0] ;  /* 0x0009f000011f7983 */ /* 0x000ee20000100800 */
[----:B------:R-:W-:-:S03]  /*21e50*/  @!P4 IMAD.MOV.U32 R43, RZ, RZ, R32 ;  /* 0x000000ffff2bc224 */ /* 0x000fc600078e0020 */
[----:B------:R-:W3:Y:S01]  /*21e60*/  LDL R32, [R1+0x9ec] ;  /* 0x0009ec0001207983 */ /* 0x000ee20000100800 */
[----:B------:R-:W-:Y:S02]  /*21e70*/  PRMT R73, RZ, 0x7610, R73 ;  /* 0x00007610ff497816 */ /* 0x000fe40000000049 */
[----:B------:R-:W-:-:S04]  /*21e80*/  PRMT R80, RZ, 0x7610, R80 ;  /* 0x00007610ff507816 */ /* 0x000fc80000000050 */
[----:B------:R0:W3:Y:S01]  /*21e90*/  @!P4 LDG.E.U16 R73, desc[UR16][R42.64] ;  /* 0x000000102a49c981 */ /* 0x0000e2000c1e1500 */
[----:B------:R-:W-:Y:S01]  /*21ea0*/  PRMT R77, RZ, 0x7610, R77 ;  /* 0x00007610ff4d7816 */ /* 0x000fe2000000004d */
[----:B------:R-:W-:Y:S02]  /*21eb0*/  @!P4 IMAD.MOV.U32 R41, RZ, RZ, R40 ;  /* 0x000000ffff29c224 */ /* 0x000fe400078e0028 */
[----:B0-----:R-:W-:Y:S02]  /*21ec0*/  @!P4 IMAD.MOV.U32 R42, RZ, RZ, R35 ;  /* 0x000000ffff2ac224 */ /* 0x001fe400078e0023 */
[----:B------:R-:W3:Y:S01]  /*21ed0*/  LDL R35, [R1+0xa30] ;  /* 0x000a300001237983 */ /* 0x000ee20000100800 */
[----:B------:R-:W-:-:S03]  /*21ee0*/  @!P4 IMAD.MOV.U32 R43, RZ, RZ, R36 ;  /* 0x000000ffff2bc224 */ /* 0x000fc600078e0024 */
[----:B------:R-:W3:Y:S04]  /*21ef0*/  LDL R36, [R1+0xa2c] ;  /* 0x000a2c0001247983 */ /* 0x000ee80000100800 */
[----:B------:R2:W3:Y:S02]  /*21f00*/  @!P4 LDG.E.U16 R80, desc[UR16][R42.64] ;  /* 0x000000102a50c981 */ /* 0x0004e4000c1e1500 */
[----:B--2---:R-:W-:Y:S02]  /*21f10*/  @!P4 IMAD.MOV.U32 R42, RZ, RZ, R33 ;  /* 0x000000ffff2ac224 */ /* 0x004fe400078e0021 */
[----:B------:R-:W2:Y:S01]  /*21f20*/  LDL R33, [R1+0xa70] ;  /* 0x000a700001217983 */ /* 0x000ea20000100800 */
[----:B----4-:R-:W-:-:S03]  /*21f30*/  @!P4 MOV R43, R34 ;  /* 0x00000022002bc202 */ /* 0x010fc60000000f00 */
[----:B------:R-:W4:Y:S01]  /*21f40*/  LDL R34, [R1+0xa6c] ;  /* 0x000a6c0001227983 */ /* 0x000f220000100800 */
[----:B------:R-:W-:Y:S02]  /*21f50*/  @!P4 IMAD.MOV.U32 R40, RZ, RZ, R39 ;  /* 0x000000ffff28c224 */ /* 0x000fe400078e0027 */
[----:B------:R-:W-:Y:S02]  /*21f60*/  @!P4 IMAD.MOV.U32 R39, RZ, RZ, R38 ;  /* 0x000000ffff27c224 */ /* 0x000fe400078e0026 */
[----:B------:R-:W-:-:S05]  /*21f70*/  @!P4 IMAD.MOV.U32 R38, RZ, RZ, R37 ;  /* 0x000000ffff26c224 */ /* 0x000fca00078e0025 */
[----:B------:R3:W2:Y:S02]  /*21f80*/  @!P4 LDG.E.U16 R77, desc[UR16][R38.64] ;  /* 0x00000010264dc981 */ /* 0x0006a4000c1e1500 */
[----:B---3--:R-:W-:Y:S02]  /*21f90*/  @!P4 IMAD.MOV.U32 R38, RZ, RZ, R31 ;  /* 0x000000ffff26c224 */ /* 0x008fe400078e001f */
[----:B------:R-:W3:Y:S01]  /*21fa0*/  LDL R31, [R1+0xab0] ;  /* 0x000ab000011f7983 */ /* 0x000ee20000100800 */
[----:B------:R-:W-:-:S03]  /*21fb0*/  @!P4 IMAD.MOV.U32 R39, RZ, RZ, R32 ;  /* 0x000000ffff27c224 */ /* 0x000fc600078e0020 */
[----:B------:R-:W3:Y:S01]  /*21fc0*/  LDL R32, [R1+0xaac] ;  /* 0x000aac0001207983 */ /* 0x000ee20000100800 */
[----:B------:R-:W-:Y:S02]  /*21fd0*/  PRMT R74, RZ, 0x7610, R74 ;  /* 0x00007610ff4a7816 */ /* 0x000fe4000000004a */
[----:B------:R-:W-:Y:S02]  /*21fe0*/  PRMT R75, RZ, 0x7610, R75 ;  /* 0x00007610ff4b7816 */ /* 0x000fe4000000004b */
[----:B------:R-:W-:Y:S02]  /*21ff0*/  PRMT R84, RZ, 0x7610, R84 ;  /* 0x00007610ff547816 */ /* 0x000fe40000000054 */
[----:B------:R-:W-:Y:S01]  /*22000*/  PRMT R78, RZ, 0x7610, R78 ;  /* 0x00007610ff4e7816 */ /* 0x000fe2000000004e */
[----:B------:R0:W3:Y:S01]  /*22010*/  @!P4 LDG.E.U16 R74, desc[UR16][R42.64] ;  /* 0x000000102a4ac981 */ /* 0x0000e2000c1e1500 */
[----:B------:R-:W-:-:S03]  /*22020*/  PRMT R79, RZ, 0x7610, R79 ;  /* 0x00007610ff4f7816 */ /* 0x000fc6000000004f */
[----:B------:R1:W3:Y:S04]  /*22030*/  @!P4 LDG.E.U16 R75, desc[UR16][R40.64] ;  /* 0x00000010284bc981 */ /* 0x0002e8000c1e1500 */
[----:B------:R0:W3:Y:S04]  /*22040*/  @!P4 LDG.E.U16 R84, desc[UR16][R38.64] ;  /* 0x000000102654c981 */ /* 0x0000e8000c1e1500 */
[----:B------:R-:W0:Y:S04]  /*22050*/  LDL R42, [R1+0x9f4] ;  /* 0x0009f400012a7983 */ /* 0x000e280000100800 */
[----:B------:R-:W3:Y:S04]  /*22060*/  LDL R41, [R1+0x9f8] ;  /* 0x0009f80001297983 */ /* 0x000ee80000100800 */
[----:B------:R-:W1:Y:S04]  /*22070*/  LDL R40, [R1+0xa34] ;  /* 0x000a340001287983 */ /* 0x000e680000100800 */
[----:B------:R-:W3:Y:S04]  /*22080*/  LDL R39, [R1+0xa38] ;  /* 0x000a380001277983 */ /* 0x000ee80000100800 */
[----:B------:R-:W3:Y:S01]  /*22090*/  LDL R38, [R1+0xa74] ;  /* 0x000a740001267983 */ /* 0x000ee20000100800 */
[----:B------:R-:W-:-:S02]  /*220a0*/  @!P4 IMAD.MOV.U32 R37, RZ, RZ, R36 ;  /* 0x000000ffff25c224 */ /* 0x000fc400078e0024 */
[----:B------:R-:W-:-:S05]  /*220b0*/  @!P4 IMAD.MOV.U32 R36, RZ, RZ, R35 ;  /* 0x000000ffff24c224 */ /* 0x000fca00078e0023 */
[----:B------:R0:W3:Y:S04]  /*220c0*/  @!P4 LDG.E.U16 R78, desc[UR16][R36.64] ;  /* 0x00000010244ec981 */ /* 0x0000e8000c1e1500 */
[----:B------:R-:W3:Y:S04]  /*220d0*/  LDL R37, [R1+0xa78] ;  /* 0x000a780001257983 */ /* 0x000ee80000100800 */
[----:B------:R-:W3:Y:S01]  /*220e0*/  LDL R36, [R1+0xab4] ;  /* 0x000ab40001247983 */ /* 0x000ee20000100800 */
[----:B----4-:R-:W-:Y:S02]  /*220f0*/  @!P4 IMAD.MOV.U32 R35, RZ, RZ, R34 ;  /* 0x000000ffff23c224 */ /* 0x010fe400078e0022 */
[----:B--2---:R-:W-:-:S02]  /*22100*/  @!P4 IMAD.MOV.U32 R34, RZ, RZ, R33 ;  /* 0x000000ffff22c224 */ /* 0x004fc400078e0021 */
[----:B------:R-:W2:Y:S04]  /*22110*/  LDL R33, [R1+0xa00] ;  /* 0x000a000001217983 */ /* 0x000ea80000100800 */
[----:B------:R4:W2:Y:S04]  /*22120*/  @!P4 LDG.E.U16 R79, desc[UR16][R34.64] ;  /* 0x00000010224fc981 */ /* 0x0008a8000c1e1500 */
[----:B------:R-:W2:Y:S04]  /*22130*/  LDL R35, [R1+0xab8] ;  /* 0x000ab80001237983 */ /* 0x000ea80000100800 */
[----:B------:R-:W4:Y:S01]  /*22140*/  LDL R34, [R1+0x9fc] ;  /* 0x0009fc0001227983 */ /* 0x000f220000100800 */
[----:B---3--:R-:W-:-:S03]  /*22150*/  @!P4 IMAD.MOV.U32 R50, RZ, RZ, R31 ;  /* 0x000000ffff32c224 */ /* 0x008fc600078e001f */
[----:B------:R-:W3:Y:S01]  /*22160*/  LDL R31, [R1+0xa40] ;  /* 0x000a4000011f7983 */ /* 0x000ee20000100800 */
[----:B------:R-:W-:-:S03]  /*22170*/  @!P4 IMAD.MOV.U32 R51, RZ, RZ, R32 ;  /* 0x000000ffff33c224 */ /* 0x000fc600078e0020 */
[----:B------:R-:W3:Y:S01]  /*22180*/  LDL R32, [R1+0xa3c] ;  /* 0x000a3c0001207983 */ /* 0x000ee20000100800 */
[----:B------:R-:W-:Y:S02]  /*22190*/  PRMT R81, RZ, 0x7610, R81 ;  /* 0x00007610ff517816 */ /* 0x000fe40000000051 */
[----:B------:R-:W-:-:S04]  /*221a0*/  PRMT R86, RZ, 0x7610, R86 ;  /* 0x00007610ff567816 */ /* 0x000fc80000000056 */
[----:B------:R0:W3:Y:S04]  /*221b0*/  @!P4 LDG.E.U16 R81, desc[UR16][R50.64] ;  /* 0x000000103251c981 */ /* 0x0000e8000c1e1500 */
[----:B------:R-:W3:Y:S01]  /*221c0*/  LDL R51, [R1+0xa80] ;  /* 0x000a800001337983 */ /* 0x000ee20000100800 */
[----:B0-----:R-:W-:Y:S01]  /*221d0*/  @!P4 IMAD.MOV.U32 R43, RZ, RZ, R42 ;  /* 0x000000ffff2bc224 */ /* 0x001fe200078e002a */
[----:B------:R-:W-:Y:S02]  /*221e0*/  PRMT R85, RZ, 0x7610, R85 ;  /* 0x00007610ff557816 */ /* 0x000fe40000000055 */
[----:B------:R-:W-:Y:S01]  /*221f0*/  PRMT R90, RZ, 0x7610, R90 ;  /* 0x00007610ff5a7816 */ /* 0x000fe2000000005a */
[----:B------:R-:W3:Y:S01]  /*22200*/  LDL R50, [R1+0xa04] ;  /* 0x000a040001327983 */ /* 0x000ee20000100800 */
[----:B------:R-:W-:Y:S01]  /*22210*/  @!P4 MOV R42, R41 ;  /* 0x00000029002ac202 */ /* 0x000fe20000000f00 */
[----:B-1----:R-:W-:-:S02]  /*22220*/  @!P4 IMAD.MOV.U32 R41, RZ, RZ, R40 ;  /* 0x000000ffff29c224 */ /* 0x002fc400078e0028 */
[----:B------:R-:W-:Y:S02]  /*22230*/  @!P4 IMAD.MOV.U32 R40, RZ, RZ, R39 ;  /* 0x000000ffff28c224 */ /* 0x000fe400078e0027 */
[----:B------:R-:W-:Y:S02]  /*22240*/  @!P4 IMAD.MOV.U32 R39, RZ, RZ, R38 ;  /* 0x000000ffff27c224 */ /* 0x000fe400078e0026 */
[----:B------:R-:W-:Y:S02]  /*22250*/  @!P4 IMAD.MOV.U32 R38, RZ, RZ, R37 ;  /* 0x000000ffff26c224 */ /* 0x000fe400078e0025 */
[----:B------:R-:W-:Y:S02]  /*22260*/  @!P4 IMAD.MOV.U32 R37, RZ, RZ, R36 ;  /* 0x000000ffff25c224 */ /* 0x000fe400078e0024 */
[----:B--2---:R-:W-:Y:S02]  /*22270*/  @!P4 IMAD.MOV.U32 R36, RZ, RZ, R35 ;  /* 0x000000ffff24c224 */ /* 0x004fe400078e0023 */
[----:B----4-:R-:W-:-:S03]  /*22280*/  @!P4 IMAD.MOV.U32 R35, RZ, RZ, R34 ;  /* 0x000000ffff23c224 */ /* 0x010fc600078e0022 */
[----:B------:R-:W2:Y:S01]  /*22290*/  @!P4 LDG.E.U16 R85, desc[UR16][R36.64] ;  /* 0x000000102455c981 */ /* 0x000ea2000c1e1500 */
[----:B------:R-:W-:-:S05]  /*222a0*/  @!P4 IMAD.MOV.U32 R34, RZ, RZ, R33 ;  /* 0x000000ffff22c224 */ /* 0x000fca00078e0021 */
[----:B------:R-:W4:Y:S04]  /*222b0*/  @!P4 LDG.E.U16 R90, desc[UR16][R34.64] ;  /* 0x00000010225ac981 */ /* 0x000f28000c1e1500 */
[----:B------:R-:W2:Y:S04]  /*222c0*/  LDL R37, [R1+0xa44] ;  /* 0x000a440001257983 */ /* 0x000ea80000100800 */
[----:B------:R-:W4:Y:S01]  /*222d0*/  LDL R35, [R1+0xa48] ;  /* 0x000a480001237983 */ /* 0x000f220000100800 */
[----:B------:R-:W-:Y:S02]  /*222e0*/  PRMT R83, RZ, 0x7610, R83 ;  /* 0x00007610ff537816 */ /* 0x000fe40000000053 */
[----:B------:R-:W-:Y:S01]  /*222f0*/  PRMT R82, RZ, 0x7610, R82 ;  /* 0x00007610ff527816 */ /* 0x000fe20000000052 */
[----:B------:R-:W4:Y:S01]  /*22300*/  LDL R34, [R1+0xa84] ;  /* 0x000a840001227983 */ /* 0x000f220000100800 */
[----:B------:R-:W-:Y:S01]  /*22310*/  PRMT R88, RZ, 0x7610, R88 ;  /* 0x00007610ff587816 */ /* 0x000fe20000000058 */
[----:B------:R-:W-:Y:S01]  /*22320*/  @!P4 IMAD.MOV.U32 R53, RZ, RZ, R52 ;  /* 0x000000ffff35c224 */ /* 0x000fe200078e0034 */
[----:B------:R-:W-:Y:S01]  /*22330*/  PRMT R87, RZ, 0x7610, R87 ;  /* 0x00007610ff577816 */ /* 0x000fe20000000057 */
[----:B------:R-:W4:Y:S01]  /*22340*/  @!P4 LDG.E.U16 R83, desc[UR16][R38.64] ;  /* 0x000000102653c981 */ /* 0x000f22000c1e1500 */
[----:B---3--:R-:W-:-:S02]  /*22350*/  @!P4 IMAD.MOV.U32 R33, RZ, RZ, R32 ;  /* 0x000000ffff21c224 */ /* 0x008fc400078e0020 */
[----:B------:R-:W-:Y:S01]  /*22360*/  @!P4 IMAD.MOV.U32 R32, RZ, RZ, R31 ;  /* 0x000000ffff20c224 */ /* 0x000fe200078e001f */
[----:B------:R-:W3:Y:S04]  /*22370*/  @!P4 LDG.E.U16 R82, desc[UR16][R40.64] ;  /* 0x000000102852c981 */ /* 0x000ee8000c1e1500 */
[----:B------:R-:W3:Y:S04]  /*22380*/  @!P4 LDG.E.U16 R86, desc[UR16][R32.64] ;  /* 0x000000102056c981 */ /* 0x000ee8000c1e1500 */
[----:B------:R-:W3:Y:S04]  /*22390*/  LDL R31, [R1+0xac0] ;  /* 0x000ac000011f7983 */ /* 0x000ee80000100800 */
[----:B------:R-:W3:Y:S04]  /*223a0*/  @!P4 LDG.E.U16 R88, desc[UR16][R42.64] ;  /* 0x000000102a58c981 */ /* 0x000ee8000c1e1500 */
[----:B------:R-:W3:Y:S01]  /*223b0*/  LDL R32, [R1+0xabc] ;  /* 0x000abc0001207983 */ /* 0x000ee20000100800 */
[----:B------:R-:W-:-:S03]  /*223c0*/  @!P4 IMAD.MOV.U32 R52, RZ, RZ, R51 ;  /* 0x000000ffff34c224 */ /* 0x000fc600078e0033 */
[----:B------:R-:W3:Y:S04]  /*223d0*/  LDL R33, [R1+0xa88] ;  /* 0x000a880001217983 */ /* 0x000ee80000100800 */
[----:B------:R-:W3:Y:S04]  /*223e0*/  LDL.LU R36, [R1+0xb8c] ;  /* 0x000b8c0001247983 */ /* 0x000ee80000300800 */
[----:B------:R-:W3:Y:S04]  /*223f0*/  LDL.LU R39, [R1+0xb88] ;  /* 0x000b880001277983 */ /* 0x000ee80000300800 */
[----:B------:R-:W3:Y:S04]  /*22400*/  LDL.LU R38, [R1+0xb7c] ;  /* 0x000b7c0001267983 */ /* 0x000ee80000300800 */
[----:B------:R-:W3:Y:S04]  /*22410*/  LDL.LU R41, [R1+0xb78] ;  /* 0x000b780001297983 */ /* 0x000ee80000300800 */
[----:B------:R-:W3:Y:S04]  /*22420*/  LDL.LU R40, [R1+0xb6c] ;  /* 0x000b6c0001287983 */ /* 0x000ee80000300800 */
[----:B------:R-:W3:Y:S04]  /*22430*/  LDL.LU R43, [R1+0xb68] ;  /* 0x000b6800012b7983 */ /* 0x000ee80000300800 */
[----:B------:R-:W3:Y:S04]  /*22440*/  LDL.LU R42, [R1+0xb5c] ;  /* 0x000b5c00012a7983 */ /* 0x000ee80000300800 */
[----:B------:R-:W3:Y:S04]  /*22450*/  @!P4 LDG.E.U16 R87, desc[UR16][R52.64] ;  /* 0x000000103457c981 */ /* 0x000ee8000c1e1500 */
[----:B------:R-:W3:Y:S01]  /*22460*/  LDL.LU R44, [R1+0xb58] ;  /* 0x000b5800012c7983 */ /* 0x000ee20000300800 */
[----:B------:R-:W-:Y:S01]  /*22470*/  PRMT R93, RZ, 0x7610, R93 ;  /* 0x00007610ff5d7816 */ /* 0x000fe2000000005d */
[----:B------:R-:W-:-:S02]  /*22480*/  @!P4 IMAD.MOV.U32 R51, RZ, RZ, R50 ;  /* 0x000000ffff33c224 */ /* 0x000fc400078e0032 */
[----:B------:R-:W-:Y:S01]  /*22490*/  @!P4 IMAD.MOV.U32 R50, RZ, RZ, R49 ;  /* 0x000000ffff32c224 */ /* 0x000fe200078e0031 */
[----:B------:R-:W-:Y:S02]  /*224a0*/  PRMT R89, RZ, 0x7610, R89 ;  /* 0x00007610ff597816 */ /* 0x000fe40000000059 */
[----:B------:R-:W-:Y:S02]  /*224b0*/  PRMT R92, RZ, 0x7610, R92 ;  /* 0x00007610ff5c7816 */ /* 0x000fe4000000005c */
[----:B------:R2:W3:Y:S02]  /*224c0*/  @!P4 LDG.E.U16 R93, desc[UR16][R50.64] ;  /* 0x00000010325dc981 */ /* 0x0004e4000c1e1500 */
[----:B--2---:R-:W-:Y:S02]  /*224d0*/  @!P4 IMAD.MOV.U32 R51, RZ, RZ, R37 ;  /* 0x000000ffff33c224 */ /* 0x004fe400078e0025 */
[----:B----4-:R-:W-:-:S05]  /*224e0*/  @!P4 IMAD.MOV.U32 R50, RZ, RZ, R35 ;  /* 0x000000ffff32c224 */ /* 0x010fca00078e0023 */
[----:B------:R-:W2:Y:S01]  /*224f0*/  @!P4 LDG.E.U16 R92, desc[UR16][R50.64] ;  /* 0x00000010325cc981 */ /* 0x000ea2000c1e1500 */
[----:B---3--:R-:W-:-:S03]  /*22500*/  @!P4 IMAD.MOV.U32 R52, RZ, RZ, R31 ;  /* 0x000000ffff34c224 */ /* 0x008fc600078e001f */
[----:B------:R-:W3:Y:S01]  /*22510*/  LDL R31, [R1+0xac8] ;  /* 0x000ac800011f7983 */ /* 0x000ee20000100800 */
[----:B------:R-:W-:-:S03]  /*22520*/  @!P4 MOV R53, R32 ;  /* 0x000000200035c202 */ /* 0x000fc60000000f00 */
[----:B------:R-:W4:Y:S04]  /*22530*/  LDL R32, [R1+0xac4] ;  /* 0x000ac40001207983 */ /* 0x000f280000100800 */
[----:B------:R-:W2:Y:S04]  /*22540*/  LDL.LU R49, [R1+0xb4c] ;  /* 0x000b4c0001317983 */ /* 0x000ea80000300800 */
[----:B------:R-:W2:Y:S04]  /*22550*/  @!P4 LDG.E.U16 R89, desc[UR16][R52.64] ;  /* 0x000000103459c981 */ /* 0x000ea8000c1e1500 */
[----:B------:R-:W2:Y:S04]  /*22560*/  LDL.LU R54, [R1+0xb48] ;  /* 0x000b480001367983 */ /* 0x000ea80000300800 */
[----:B------:R-:W2:Y:S04]  /*22570*/  LDL.LU R53, [R1+0xb3c] ;  /* 0x000b3c0001357983 */ /* 0x000ea80000300800 */
[----:B------:R-:W2:Y:S04]  /*22580*/  LDL.LU R50, [R1+0xb38] ;  /* 0x000b380001327983 */ /* 0x000ea80000300800 */
[----:B------:R-:W2:Y:S01]  /*22590*/  LDL.LU R51, [R1+0xb2c] ;  /* 0x000b2c0001337983 */ /* 0x000ea20000300800 */
[----:B------:R-:W-:Y:S01]  /*225a0*/  @!P4 IMAD.MOV.U32 R35, RZ, RZ, R34 ;  /* 0x000000ffff23c224 */ /* 0x000fe200078e0022 */
[----:B------:R-:W-:Y:S01]  /*225b0*/  PRMT R3, RZ, 0x7610, R3 ;  /* 0x00007610ff037816 */ /* 0x000fe20000000003 */
[----:B------:R-:W-:Y:S01]  /*225c0*/  @!P4 IMAD.MOV.U32 R34, RZ, RZ, R33 ;  /* 0x000000ffff22c224 */ /* 0x000fe200078e0021 */
[----:B------:R-:W-:Y:S01]  /*225d0*/  PRMT R91, RZ, 0x7610, R91 ;  /* 0x00007610ff5b7816 */ /* 0x000fe2000000005b */
[----:B------:R-:W2:Y:S05]  /*225e0*/  LDL.LU R52, [R1+0xb28] ;  /* 0x000b280001347983 */ /* 0x000eaa0000300800 */
[----:B------:R-:W2:Y:S04]  /*225f0*/  @!P4 LDG.E.U16 R91, desc[UR16][R34.64] ;  /* 0x00000010225bc981 */ /* 0x000ea8000c1e1500 */
[----:B------:R0:W-:Y:S04]  /*22600*/  STS.U16 [R29+UR5+0x11300], R36 ;  /* 0x011300241d007988 */ /* 0x0001e80008000405 */
[----:B------:R-:W-:Y:S04]  /*22610*/  STS.U16 [R29+UR5+0x19300], R39 ;  /* 0x019300271d007988 */ /* 0x000fe80008000405 */
[----:B------:R1:W-:Y:S04]  /*22620*/  STS.U16 [R29+UR5+0x11700], R38 ;  /* 0x011700261d007988 */ /* 0x0003e80008000405 */
[----:B------:R-:W-:Y:S04]  /*22630*/  STS.U16 [R29+UR5+0x19700], R41 ;  /* 0x019700291d007988 */ /* 0x000fe80008000405 */
[----:B------:R0:W-:Y:S04]  /*22640*/  STS.U16 [R29+UR5+0x11b00], R40 ;  /* 0x011b00281d007988 */ /* 0x0001e80008000405 */
[----:B------:R-:W-:Y:S04]  /*22650*/  STS.U16 [R29+UR5+0x19b00], R43 ;  /* 0x019b002b1d007988 */ /* 0x000fe80008000405 */
[----:B------:R0:W-:Y:S04]  /*22660*/  STS.U16 [R29+UR5+0x11f00], R42 ;  /* 0x011f002a1d007988 */ /* 0x0001e80008000405 */
[----:B------:R0:W-:Y:S01]  /*22670*/  STS.U16 [R29+UR5+0x19f00], R44 ;  /* 0x019f002c1d007988 */ /* 0x0001e20008000405 */
[----:B----4-:R-:W-:-:S02]  /*22680*/  @!P4 IMAD.MOV.U32 R33, RZ, RZ, R32 ;  /* 0x000000ffff21c224 */ /* 0x010fc400078e0020 */
[----:B---3--:R-:W-:Y:S02]  /*22690*/  @!P4 IMAD.MOV.U32 R32, RZ, RZ, R31 ;  /* 0x000000ffff20c224 */ /* 0x008fe400078e001f */
[----:B------:R-:W3:Y:S04]  /*226a0*/  LDL.LU R31, [R1+0xbac] ;  /* 0x000bac00011f7983 */ /* 0x000ee80000300800 */
[----:B------:R-:W4:Y:S04]  /*226b0*/  @!P4 LDG.E.U16 R3, desc[UR16][R32.64] ;  /* 0x000000102003c981 */ /* 0x000f28000c1e1500 */
[----:B------:R-:W3:Y:S04]  /*226c0*/  LDL.LU R32, [R1+0xba8] ;  /* 0x000ba80001207983 */ /* 0x000ee80000300800 */
[----:B------:R-:W3:Y:S04]  /*226d0*/  LDL.LU R33, [R1+0xba4] ;  /* 0x000ba40001217983 */ /* 0x000ee80000300800 */
[----:B------:R-:W3:Y:S04]  /*226e0*/  LDL.LU R34, [R1+0xba0] ;  /* 0x000ba00001227983 */ /* 0x000ee80000300800 */
[----:B------:R-:W3:Y:S04]  /*226f0*/  LDL.LU R35, [R1+0xb9c] ;  /* 0x000b9c0001237983 */ /* 0x000ee80000300800 */
[----:B0-----:R-:W3:Y:S04]  /*22700*/  LDL.LU R36, [R1+0xb98] ;  /* 0x000b980001247983 */ /* 0x001ee80000300800 */
[----:B------:R-:W3:Y:S04]  /*22710*/  LDL.LU R37, [R1+0xb94] ;  /* 0x000b940001257983 */ /* 0x000ee80000300800 */
[----:B-1----:R-:W3:Y:S04]  /*22720*/  LDL.LU R38, [R1+0xb90] ;  /* 0x000b900001267983 */ /* 0x002ee80000300800 */
[----:B------:R-:W3:Y:S04]  /*22730*/  LDL.LU R39, [R1+0xb84] ;  /* 0x000b840001277983 */ /* 0x000ee80000300800 */
[----:B------:R-:W3:Y:S04]  /*22740*/  LDL.LU R40, [R1+0xb80] ;  /* 0x000b800001287983 */ /* 0x000ee80000300800 */
[----:B------:R-:W3:Y:S04]  /*22750*/  LDL.LU R41, [R1+0xb74] ;  /* 0x000b740001297983 */ /* 0x000ee80000300800 */
[----:B------:R-:W3:Y:S04]  /*22760*/  LDL.LU R42, [R1+0xb70] ;  /* 0x000b7000012a7983 */ /* 0x000ee80000300800 */
[----:B------:R-:W3:Y:S04]  /*22770*/  LDL.LU R43, [R1+0xb64] ;  /* 0x000b6400012b7983 */ /* 0x000ee80000300800 */
[----:B------:R-:W3:Y:S04]  /*22780*/  LDL.LU R44, [R1+0xb60] ;  /* 0x000b6000012c7983 */ /* 0x000ee80000300800 */
[----:B--2---:R0:W-:Y:S04]  /*22790*/  STS.U16 [R29+UR5+0x12300], R49 ;  /* 0x012300311d007988 */ /* 0x0041e80008000405 */
[----:B------:R1:W-:Y:S04]  /*227a0*/  STS.U16 [R29+UR5+0x1a300], R54 ;  /* 0x01a300361d007988 */ /* 0x0003e80008000405 */
[----:B------:R2:W-:Y:S04]  /*227b0*/  STS.U16 [R29+UR5+0x12700], R53 ;  /* 0x012700351d007988 */ /* 0x0005e80008000405 */
[----:B0-----:R-:W3:Y:S04]  /*227c0*/  LDL.LU R49, [R1+0xff4] ;  /* 0x000ff40001317983 */ /* 0x001ee80000300800 */
[----:B-1----:R-:W3:Y:S04]  /*227d0*/  LDL.LU R54, [R1+0xff0] ;  /* 0x000ff00001367983 */ /* 0x002ee80000300800 */
[----:B--2---:R-:W2:Y:S04]  /*227e0*/  LDL.LU R53, [R1+0xfec] ;  /* 0x000fec0001357983 */ /* 0x004ea80000300800 */
[----:B------:R0:W-:Y:S04]  /*227f0*/  STS.U16 [R29+UR5+0x1a700], R50 ;  /* 0x01a700321d007988 */ /* 0x0001e80008000405 */
[----:B------:R1:W-:Y:S04]  /*22800*/  STS.U16 [R29+UR5+0x12b00], R51 ;  /* 0x012b00331d007988 */ /* 0x0003e80008000405 */
[----:B0-----:R-:W2:Y:S04]  /*22810*/  LDL.LU R50, [R1+0xfe8] ;  /* 0x000fe80001327983 */ /* 0x001ea80000300800 */
[----:B-1----:R-:W2:Y:S04]  /*22820*/  LDL.LU R51, [R1+0xfe4] ;  /* 0x000fe40001337983 */ /* 0x002ea80000300800 */
[----:B------:R0:W-:Y:S04]  /*22830*/  STS.U16 [R29+UR5+0x1ab00], R52 ;  /* 0x01ab00341d007988 */ /* 0x0001e80008000405 */
[----:B0-----:R-:W4:Y:S04]  /*22840*/  LDL.LU R52, [R1+0xfe0] ;  /* 0x000fe00001347983 */ /* 0x001f280000300800 */
[----:B--2---:R0:W-:Y:S04]  /*22850*/  STS.U16 [R29+UR5+0x12f00], R51 ;  /* 0x012f00331d007988 */ /* 0x0041e80008000405 */
[----:B------:R1:W-:Y:S04]  /*22860*/  STS.U16 [R29+UR5+0x1af00], R50 ;  /* 0x01af00321d007988 */ /* 0x0003e80008000405 */
[----:B---3--:R2:W-:Y:S04]  /*22870*/  STS.U16 [R29+UR5+0x13300], R49 ;  /* 0x013300311d007988 */ /* 0x0085e80008000405 */
[----:B0-----:R-:W3:Y:S04]  /*22880*/  LDL.LU R51, [R1+0xfdc] ;  /* 0x000fdc0001337983 */ /* 0x001ee80000300800 */
[----:B-1----:R-:W3:Y:S04]  /*22890*/  LDL.LU R50, [R1+0xfd8] ;  /* 0x000fd80001327983 */ /* 0x002ee80000300800 */
[----:B------:R0:W-:Y:S04]  /*228a0*/  STS.U16 [R29+UR5+0x1b300], R48 ;  /* 0x01b300301d007988 */ /* 0x0001e80008000405 */
[----:B--2---:R-:W2:Y:S04]  /*228b0*/  LDL.LU R49, [R1+0xfd4] ;  /* 0x000fd40001317983 */ /* 0x004ea80000300800 */
[----:B------:R1:W-:Y:S04]  /*228c0*/  STS.U16 [R29+UR5+0x13700], R47 ;  /* 0x0137002f1d007988 */ /* 0x0003e80008000405 */
[----:B0-----:R-:W2:Y:S04]  /*228d0*/  LDL.LU R48, [R1+0xfd0] ;  /* 0x000fd00001307983 */ /* 0x001ea80000300800 */
[----:B------:R0:W-:Y:S04]  /*228e0*/  STS.U16 [R29+UR5+0x1b700], R46 ;  /* 0x01b7002e1d007988 */ /* 0x0001e80008000405 */
[----:B-1----:R-:W2:Y:S04]  /*228f0*/  LDL.LU R47, [R1+0xfcc] ;  /* 0x000fcc00012f7983 */ /* 0x002ea80000300800 */
[----:B------:R-:W-:Y:S04]  /*22900*/  STS.U16 [R29+UR5+0x13b00], R62 ;  /* 0x013b003e1d007988 */ /* 0x000fe80008000405 */
[----:B0-----:R-:W2:Y:S04]  /*22910*/  LDL.LU R46, [R1+0xfc8] ;  /* 0x000fc800012e7983 */ /* 0x001ea80000300800 */
[----:B------:R0:W-:Y:S04]  /*22920*/  STS.U16 [R29+UR5+0x1bb00], R45 ;  /* 0x01bb002d1d007988 */ /* 0x0001e80008000405 */
[----:B0-----:R-:W2:Y:S01]  /*22930*/  LDL.LU R45, [R1+0xfc4] ;  /* 0x000fc400012d7983 */ /* 0x001ea20000300800 */
[----:B------:R-:W-:-:S03]  /*22940*/  LOP3.LUT R62, R0, 0x70, RZ, 0x3c, !PT ;  /* 0x00000070003e7812 */ /* 0x000fc600078e3cff */
[----:B------:R0:W-:Y:S04]  /*22950*/  STS.U16 [R29+UR5+0x13f00], R28 ;  /* 0x013f001c1d007988 */ /* 0x0001e80008000405 */
[----:B------:R1:W-:Y:S04]  /*22960*/  STS.U16 [R29+UR5+0x1bf00], R30 ;  /* 0x01bf001e1d007988 */ /* 0x0003e80008000405 */
[----:B------:R4:W-:Y:S04]  /*22970*/  STS.U16 [R62+UR5+0x10380], R31 ;  /* 0x0103801f3e007988 */ /* 0x0009e80008000405 */
[----:B0-----:R0:W5:Y:S04]  /*22980*/  LDL.LU R28, [R1+0xfc0] ;  /* 0x000fc000011c7983 */ /* 0x0011680000300800 */
[----:B-1----:R0:W5:Y:S04]  /*22990*/  LDL.LU R29, [R1+0xfbc] ;  /* 0x000fbc00011d7983 */ /* 0x0021680000300800 */
[----:B------:R0:W5:Y:S04]  /*229a0*/  LDL.LU R30, [R1+0xfb8] ;  /* 0x000fb800011e7983 */ /* 0x0001680000300800 */
[----:B----4-:R0:W5:Y:S04]  /*229b0*/  LDL.LU R31, [R1+0xfb4] ;  /* 0x000fb400011f7983 */ /* 0x0101680000300800 */
[----:B------:R1:W-:Y:S04]  /*229c0*/  STS.U16 [R62+UR5+0x18380], R32 ;  /* 0x018380203e007988 */ /* 0x0003e80008000405 */
[----:B------:R4:W-:Y:S04]  /*229d0*/  STS.U16 [R62+UR5+0x10780], R33 ;  /* 0x010780213e007988 */ /* 0x0009e80008000405 */
[----:B------:R0:W-:Y:S04]  /*229e0*/  STS.U16 [R62+UR5+0x18780], R34 ;  /* 0x018780223e007988 */ /* 0x0001e80008000405 */
[----:B-1----:R1:W5:Y:S04]  /*229f0*/  LDL.LU R32, [R1+0xfb0] ;  /* 0x000fb00001207983 */ /* 0x0023680000300800 */
[----:B----4-:R1:W5:Y:S04]  /*22a00*/  LDL.LU R33, [R1+0xfac] ;  /* 0x000fac0001217983 */ /* 0x0103680000300800 */
[----:B0-----:R1:W5:Y:S04]  /*22a10*/  LDL.LU R34, [R1+0xfa8] ;  /* 0x000fa80001227983 */ /* 0x0013680000300800 */
[----:B------:R0:W-:Y:S04]  /*22a20*/  STS.U16 [R62+UR5+0x10b80], R35 ;  /* 0x010b80233e007988 */ /* 0x0001e80008000405 */
[----:B------:R4:W-:Y:S04]  /*22a30*/  STS.U16 [R62+UR5+0x18b80], R36 ;  /* 0x018b80243e007988 */ /* 0x0009e80008000405 */
[----:B------:R1:W-:Y:S04]  /*22a40*/  STS.U16 [R62+UR5+0x10f80], R37 ;  /* 0x010f80253e007988 */ /* 0x0003e80008000405 */
[----:B0-----:R0:W5:Y:S04]  /*22a50*/  LDL.LU R35, [R1+0xfa4] ;  /* 0x000fa40001237983 */ /* 0x0011680000300800 */
[----:B----4-:R0:W5:Y:S04]  /*22a60*/  LDL.LU R36, [R1+0xfa0] ;  /* 0x000fa00001247983 */ /* 0x0101680000300800 */
[----:B-1----:R0:W5:Y:S04]  /*22a70*/  LDL.LU R37, [R1+0xf9c] ;  /* 0x000f9c0001257983 */ /* 0x0021680000300800 */
        /* <DEDUP_REMOVED lines=13> */
[----:B-1----:R0:W5:Y:S04]  /*22b50*/  LDL.LU R44, [R1+0xf80] ;  /* 0x000f8000012c7983 */ /* 0x0021680000300800 */
[----:B--2---:R1:W-:Y:S04]  /*22b60*/  STS.U16 [R62+UR5+0x11f80], R45 ;  /* 0x011f802d3e007988 */ /* 0x0043e80008000405 */
[----:B------:R2:W-:Y:S04]  /*22b70*/  STS.U16 [R62+UR5+0x19f80], R46 ;  /* 0x019f802e3e007988 */ /* 0x0005e80008000405 */
[----:B------:R4:W-:Y:S04]  /*22b80*/  STS.U16 [R62+UR5+0x12380], R47 ;  /* 0x0123802f3e007988 */ /* 0x0009e80008000405 */
[----:B-1----:R0:W5:Y:S04]  /*22b90*/  LDL.LU R45, [R1+0xf7c] ;  /* 0x000f7c00012d7983 */ /* 0x0021680000300800 */
[----:B--2---:R0:W5:Y:S04]  /*22ba0*/  LDL.LU R46, [R1+0xf78] ;  /* 0x000f7800012e7983 */ /* 0x0041680000300800 */
[----:B----4-:R0:W5:Y:S04]  /*22bb0*/  LDL.LU R47, [R1+0xf74] ;  /* 0x000f7400012f7983 */ /* 0x0101680000300800 */
[----:B------:R1:W-:Y:S04]  /*22bc0*/  STS.U16 [R62+UR5+0x1a380], R48 ;  /* 0x01a380303e007988 */ /* 0x0003e80008000405 */
[----:B------:R2:W-:Y:S04]  /*22bd0*/  STS.U16 [R62+UR5+0x12780], R49 ;  /* 0x012780313e007988 */ /* 0x0005e80008000405 */
[----:B---3--:R3:W-:Y:S04]  /*22be0*/  STS.U16 [R62+UR5+0x1a780], R50 ;  /* 0x01a780323e007988 */ /* 0x0087e80008000405 */
[----:B-1----:R0:W5:Y:S04]  /*22bf0*/  LDL.LU R48, [R1+0xf70] ;  /* 0x000f700001307983 */ /* 0x0021680000300800 */
[----:B--2---:R0:W5:Y:S04]  /*22c00*/  LDL.LU R49, [R1+0xf6c] ;  /* 0x000f6c0001317983 */ /* 0x0041680000300800 */
[----:B---3--:R0:W5:Y:S04]  /*22c10*/  LDL.LU R50, [R1+0xf68] ;  /* 0x000f680001327983 */ /* 0x0081680000300800 */
[----:B------:R1:W-:Y:S04]  /*22c20*/  STS.U16 [R62+UR5+0x12b80], R51 ;  /* 0x012b80333e007988 */ /* 0x0003e80008000405 */
[----:B------:R2:W-:Y:S04]  /*22c30*/  STS.U16 [R62+UR5+0x1ab80], R52 ;  /* 0x01ab80343e007988 */ /* 0x0005e80008000405 */
[----:B------:R3:W-:Y:S04]  /*22c40*/  STS.U16 [R62+UR5+0x12f80], R53 ;  /* 0x012f80353e007988 */ /* 0x0007e80008000405 */
        /* <DEDUP_REMOVED lines=21> */
[----:B------:R-:W2:Y:S04]  /*22da0*/  LDL.LU R2, [R1+0xf34] ;  /* 0x000f340001027983 */ /* 0x000ea80000300800 */
[----:B--2---:R1:W-:Y:S04]  /*22db0*/  STS.U16 [R2+UR5+0x22000], R68 ;  /* 0x0220004402007988 */ /* 0x0043e80008000405 */
[----:B------:R2:W-:Y:S01]  /*22dc0*/  STS.U16 [R2+UR5+0x22400], R63 ;  /* 0x0224003f02007988 */ /* 0x0005e20008000405 */
[----:B-1----:R-:W-:-:S03]  /*22dd0*/  LOP3.LUT R68, R2, 0x10, RZ, 0x3c, !PT ;  /* 0x0000001002447812 */ /* 0x002fc600078e3cff */
[----:B------:R-:W-:Y:S04]  /*22de0*/  STS.U16 [R2+UR5+0x22800], R64 ;  /* 0x0228004002007988 */ /* 0x000fe80008000405 */
[----:B------:R-:W-:Y:S04]  /*22df0*/  STS.U16 [R2+UR5+0x22c00], R65 ;  /* 0x022c004102007988 */ /* 0x000fe80008000405 */
[----:B------:R1:W-:Y:S04]  /*22e00*/  STS.U16 [R68+UR5+0x22080], R72 ;  /* 0x0220804844007988 */ /* 0x0003e80008000405 */
[----:B------:R-:W-:Y:S04]  /*22e10*/  STS.U16 [R68+UR5+0x22480], R66 ;  /* 0x0224804244007988 */ /* 0x000fe80008000405 */
[----:B--2---:R0:W5:Y:S01]  /*22e20*/  LDL.LU R63, [R1+0xf30] ;  /* 0x000f3000013f7983 */ /* 0x0041620000300800 */
[----:B-1----:R-:W-:-:S03]  /*22e30*/  LOP3.LUT R72, R2, 0x20, RZ, 0x3c, !PT ;  /* 0x0000002002487812 */ /* 0x002fc600078e3cff */
[----:B------:R-:W-:Y:S04]  /*22e40*/  STS.U16 [R68+UR5+0x22880], R67 ;  /* 0x0228804344007988 */ /* 0x000fe80008000405 */
[----:B------:R-:W-:Y:S04]  /*22e50*/  STS.U16 [R68+UR5+0x22c80], R69 ;  /* 0x022c804544007988 */ /* 0x000fe80008000405 */
[----:B------:R1:W-:Y:S04]  /*22e60*/  STS.U16 [R72+UR5+0x22100], R76 ;  /* 0x0221004c48007988 */ /* 0x0003e80008000405 */
[----:B------:R-:W-:Y:S04]  /*22e70*/  STS.U16 [R72+UR5+0x22500], R70 ;  /* 0x0225004648007988 */ /* 0x000fe80008000405 */
[----:B------:R0:W5:Y:S01]  /*22e80*/  LDL.LU R64, [R1+0xf2c] ;  /* 0x000f2c0001407983 */ /* 0x0001620000300800 */
[----:B-1----:R-:W-:-:S03]  /*22e90*/  LOP3.LUT R76, R2, 0x30, RZ, 0x3c, !PT ;  /* 0x00000030024c7812 */ /* 0x002fc600078e3cff */
[----:B------:R-:W-:Y:S04]  /*22ea0*/  STS.U16 [R72+UR5+0x22900], R71 ;  /* 0x0229004748007988 */ /* 0x000fe80008000405 */
[----:B------:R-:W-:Y:S04]  /*22eb0*/  STS.U16 [R72+UR5+0x22d00], R73 ;  /* 0x022d004948007988 */ /* 0x000fe80008000405 */
[----:B------:R0:W5:Y:S04]  /*22ec0*/  LDL.LU R65, [R1+0xf28] ;  /* 0x000f280001417983 */ /* 0x0001680000300800 */
[----:B------:R1:W-:Y:S04]  /*22ed0*/  STS.U16 [R76+UR5+0x22180], R80 ;  /* 0x022180504c007988 */ /* 0x0003e80008000405 */
[----:B------:R0:W5:Y:S04]  /*22ee0*/  LDL.LU R66, [R1+0xf24] ;  /* 0x000f240001427983 */ /* 0x0001680000300800 */
[----:B------:R0:W5:Y:S01]  /*22ef0*/  LDL.LU R67, [R1+0xf20] ;  /* 0x000f200001437983 */ /* 0x0001620000300800 */
[----:B-1----:R-:W-:-:S03]  /*22f00*/  LOP3.LUT R80, R2, 0x40, RZ, 0x3c, !PT ;  /* 0x0000004002507812 */ /* 0x002fc600078e3cff */
[----:B------:R0:W5:Y:S04]  /*22f10*/  LDL.LU R68, [R1+0xf1c] ;  /* 0x000f1c0001447983 */ /* 0x0001680000300800 */
[----:B------:R-:W-:Y:S04]  /*22f20*/  STS.U16 [R76+UR5+0x22580], R74 ;  /* 0x0225804a4c007988 */ /* 0x000fe80008000405 */
[----:B------:R0:W5:Y:S04]  /*22f30*/  LDL.LU R69, [R1+0xf18] ;  /* 0x000f180001457983 */ /* 0x0001680000300800 */
[----:B------:R-:W-:Y:S04]  /*22f40*/  STS.U16 [R76+UR5+0x22980], R75 ;  /* 0x0229804b4c007988 */ /* 0x000fe80008000405 */
[----:B------:R0:W5:Y:S04]  /*22f50*/  LDL.LU R70, [R1+0xf14] ;  /* 0x000f140001467983 */ /* 0x0001680000300800 */
[----:B------:R-:W-:Y:S04]  /*22f60*/  STS.U16 [R76+UR5+0x22d80], R77 ;  /* 0x022d804d4c007988 */ /* 0x000fe80008000405 */
[----:B------:R0:W5:Y:S04]  /*22f70*/  LDL.LU R71, [R1+0xf10] ;  /* 0x000f100001477983 */ /* 0x0001680000300800 */
[----:B------:R1:W-:Y:S04]  /*22f80*/  STS.U16 [R80+UR5+0x22200], R84 ;  /* 0x0222005450007988 */ /* 0x0003e80008000405 */
[----:B------:R0:W5:Y:S04]  /*22f90*/  LDL.LU R72, [R1+0xf0c] ;  /* 0x000f0c0001487983 */ /* 0x0001680000300800 */
[----:B------:R0:W5:Y:S01]  /*22fa0*/  LDL.LU R73, [R1+0xf08] ;  /* 0x000f080001497983 */ /* 0x0001620000300800 */
[----:B-1----:R-:W-:-:S03]  /*22fb0*/  LOP3.LUT R84, R2, 0x50, RZ, 0x3c, !PT ;  /* 0x0000005002547812 */ /* 0x002fc600078e3cff */
[----:B------:R0:W5:Y:S04]  /*22fc0*/  LDL.LU R74, [R1+0xf04] ;  /* 0x000f0400014a7983 */ /* 0x0001680000300800 */
[----:B------:R1:W-:Y:S04]  /*22fd0*/  STS.U16 [R80+UR5+0x22600], R78 ;  /* 0x0226004e50007988 */ /* 0x0003e80008000405 */
[----:B------:R0:W5:Y:S04]  /*22fe0*/  LDL.LU R75, [R1+0xf00] ;  /* 0x000f0000014b7983 */ /* 0x0001680000300800 */
[----:B------:R2:W-:Y:S04]  /*22ff0*/  STS.U16 [R80+UR5+0x22a00], R79 ;  /* 0x022a004f50007988 */ /* 0x0005e80008000405 */
[----:B------:R0:W5:Y:S04]  /*23000*/  LDL.LU R76, [R1+0xefc] ;  /* 0x000efc00014c7983 */ /* 0x0001680000300800 */
[----:B------:R-:W-:Y:S04]  /*23010*/  STS.U16 [R80+UR5+0x22e00], R81 ;  /* 0x022e005150007988 */ /* 0x000fe80008000405 */
[----:B------:R0:W5:Y:S04]  /*23020*/  LDL.LU R77, [R1+0xef8] ;  /* 0x000ef800014d7983 */ /* 0x0001680000300800 */
[----:B------:R3:W-:Y:S04]  /*23030*/  STS.U16 [R84+UR5+0x22280], R88 ;  /* 0x0222805854007988 */ /* 0x0007e80008000405 */
[----:B-1----:R0:W5:Y:S04]  /*23040*/  LDL.LU R78, [R1+0xef4] ;  /* 0x000ef400014e7983 */ /* 0x0021680000300800 */
[----:B--2---:R0:W5:Y:S01]  /*23050*/  LDL.LU R79, [R1+0xef0] ;  /* 0x000ef000014f7983 */ /* 0x0041620000300800 */
[----:B---3--:R-:W-:-:S03]  /*23060*/  LOP3.LUT R88, R2, 0x60, RZ, 0x3c, !PT ;  /* 0x0000006002587812 */ /* 0x008fc600078e3cff */
[----:B------:R0:W5:Y:S04]  /*23070*/  LDL.LU R80, [R1+0xeec] ;  /* 0x000eec0001507983 */ /* 0x0001680000300800 */
[----:B------:R1:W-:Y:S04]  /*23080*/  STS.U16 [R84+UR5+0x22680], R82 ;  /* 0x0226805254007988 */ /* 0x0003e80008000405 */
[----:B------:R0:W5:Y:S04]  /*23090*/  LDL.LU R81, [R1+0xee8] ;  /* 0x000ee80001517983 */ /* 0x0001680000300800 */
[----:B------:R2:W-:Y:S04]  /*230a0*/  STS.U16 [R84+UR5+0x22a80], R83 ;  /* 0x022a805354007988 */ /* 0x0005e80008000405 */
[----:B-1----:R0:W5:Y:S04]  /*230b0*/  LDL.LU R82, [R1+0xee4] ;  /* 0x000ee40001527983 */ /* 0x0021680000300800 */
[----:B------:R1:W-:Y:S04]  /*230c0*/  STS.U16 [R84+UR5+0x22e80], R85 ;  /* 0x022e805554007988 */ /* 0x0003e80008000405 */
[----:B--2---:R0:W5:Y:S04]  /*230d0*/  LDL.LU R83, [R1+0xee0] ;  /* 0x000ee00001537983 */ /* 0x0041680000300800 */
[----:B------:R2:W-:Y:S04]  /*230e0*/  STS.U16 [R88+UR5+0x22300], R90 ;  /* 0x0223005a58007988 */ /* 0x0005e80008000405 */
[----:B-1----:R0:W5:Y:S04]  /*230f0*/  LDL.LU R84, [R1+0xedc] ;  /* 0x000edc0001547983 */ /* 0x0021680000300800 */
[----:B------:R0:W5:Y:S01]  /*23100*/  LDL.LU R85, [R1+0xed8] ;  /* 0x000ed80001557983 */ /* 0x0001620000300800 */
[----:B--2---:R-:W-:-:S03]  /*23110*/  LOP3.LUT R90, R2, 0x70, RZ, 0x3c, !PT ;  /* 0x00000070025a7812 */ /* 0x004fc600078e3cff */
[----:B------:R1:W-:Y:S04]  /*23120*/  STS.U16 [R88+UR5+0x22700], R86 ;  /* 0x0227005658007988 */ /* 0x0003e80008000405 */
[----:B------:R2:W-:Y:S04]  /*23130*/  STS.U16 [R88+UR5+0x22b00], R87 ;  /* 0x022b005758007988 */ /* 0x0005e80008000405 */
[----:B------:R3:W-:Y:S04]  /*23140*/  STS.U16 [R88+UR5+0x22f00], R89 ;  /* 0x022f005958007988 */ /* 0x0007e80008000405 */
[----:B-1----:R0:W5:Y:S04]  /*23150*/  LDL.LU R86, [R1+0xed4] ;  /* 0x000ed40001567983 */ /* 0x0021680000300800 */
[----:B--2---:R0:W5:Y:S04]  /*23160*/  LDL.LU R87, [R1+0xed0] ;  /* 0x000ed00001577983 */ /* 0x0041680000300800 */
[----:B---3--:R0:W5:Y:S04]  /*23170*/  LDL.LU R88, [R1+0xecc] ;  /* 0x000ecc0001587983 */ /* 0x0081680000300800 */
[----:B------:R0:W5:Y:S04]  /*23180*/  LDL.LU R89, [R1+0xec8] ;  /* 0x000ec80001597983 */ /* 0x0001680000300800 */
[----:B------:R1:W-:Y:S04]  /*23190*/  STS.U16 [R90+UR5+0x22380], R93 ;  /* 0x0223805d5a007988 */ /* 0x0003e80008000405 */
[----:B------:R2:W-:Y:S04]  /*231a0*/  STS.U16 [R90+UR5+0x22780], R92 ;  /* 0x0227805c5a007988 */ /* 0x0005e80008000405 */
[----:B------:R3:W-:Y:S04]  /*231b0*/  STS.U16 [R90+UR5+0x22b80], R91 ;  /* 0x022b805b5a007988 */ /* 0x0007e80008000405 */
[----:B-1----:R0:W5:Y:S04]  /*231c0*/  LDL.LU R93, [R1+0xec4] ;  /* 0x000ec400015d7983 */ /* 0x0021680000300800 */
[----:B--2---:R0:W5:Y:S04]  /*231d0*/  LDL.LU R92, [R1+0xec0] ;  /* 0x000ec000015c7983 */ /* 0x0041680000300800 */
[----:B---3--:R0:W5:Y:S04]  /*231e0*/  LDL.LU R91, [R1+0xebc] ;  /* 0x000ebc00015b7983 */ /* 0x0081680000300800 */
[----:B------:R1:W-:Y:S01]  /*231f0*/  STS.U16 [R90+UR5+0x22f80], R3 ;  /* 0x022f80035a007988 */ /* 0x0003e20008000405 */
[----:B------:R2:W-:Y:S06]  /*23200*/  MEMBAR.ALL.CTA ;  /* 0x0000000000007992 */ /* 0x0005ec0000008000 */
[----:B--2---:R-:W2:Y:S04]  /*23210*/  FENCE.VIEW.ASYNC.S ;  /* 0x00000000000073c6 */ /* 0x004ea80000000000 */
[----:B-1----:R0:W5:Y:S04]  /*23220*/  LDL.LU R90, [R1+0xeb8] ;  /* 0x000eb800015a7983 */ /* 0x0021680000300800 */
[----:B------:R0:W5:Y:S01]  /*23230*/  LDL.LU R3, [R1+0xeb4] ;  /* 0x000eb40001037983 */ /* 0x0001620000300800 */
[----:B------:R-:W-:-:S04]  /*23240*/  ULEA UR8, UR11, UR5, 0x3 ;  /* 0x000000050b087291 */ /* 0x000fc8000f8e18ff */
[----:B------:R-:W-:Y:S01]  /*23250*/  UIADD3 UR8, UPT, UPT, UR8, 0x24000, URZ ;  /* 0x0002400008087890 */ /* 0x000fe2000fffe0ff */
[----:B--2---:R-:W-:Y:S06]  /*23260*/  BAR.SYNC.DEFER_BLOCKING 0x0 ;  /* 0x0000000000007b1d */ /* 0x004fec0000010000 */
[----:B------:R-:W-:Y:S05]  /*23270*/  @P1 BRA `(.L_x_9) ;  /* 0x0000000000dc1947 */ /* 0x000fea0003800000 */
[----:B------:R1:W-:Y:S01]  /*23280*/  STL [R1+0xeb8], R2 ;  /* 0x000eb80201007387 */ /* 0x0003e20000100800 */
[----:B------:R-:W-:Y:S01]  /*23290*/  UMOV UR70, 0x0 ;  /* 0x0000000000467882 */ /* 0x000fe20000000000 */
[----:B------:R-:W-:Y:S01]  /*232a0*/  UMOV UR71, 0x8088010 ;  /* 0x0808801000477882 */ /* 0x000fe20000000000 */
[----:B------:R-:W-:Y:S01]  /*232b0*/  UMOV UR15, 0x40004040 ;  /* 0x40004040000f7882 */ /* 0x000fe20000000000 */
[----:B------:R2:W-:Y:S01]  /*232c0*/  STL [R1+0xeb4], R0 ;  /* 0x000eb40001007387 */ /* 0x0005e20000100800 */
[----:B------:R-:W-:Y:S01]  /*232d0*/  UMOV UR72, 0x0 ;  /* 0x0000000000487882 */ /* 0x000fe20000000000 */
[----:B------:R-:W-:Y:S01]  /*232e0*/  UMOV UR73, 0x8088010 ;  /* 0x0808801000497882 */ /* 0x000fe20000000000 */
[----:B------:R-:W-:Y:S01]  /*232f0*/  UMOV UR62, 0x0 ;  /* 0x00000000003e7882 */ /* 0x000fe20000000000 */
[----:B------:R-:W-:Y:S01]  /*23300*/  UMOV UR63, 0x8088010 ;  /* 0x08088010003f7882 */ /* 0x000fe20000000000 */
[----:B------:R-:W-:Y:S01]  /*23310*/  UTCHMMA gdesc[UR14], gdesc[UR60], tmem[UR6], tmem[UR70], idesc[UR71], UPT ;  /* 0x00ff463c0e0075ea */ /* 0x000fe2000b800006 */
[----:B-1----:R-:W-:Y:S01]  /*23320*/  MOV.SPILL R2, UR17 ;  /* 0x0000001100027c02 */ /* 0x002fe20009000f00 */
[----:B------:R-:W-:Y:S01]  /*23330*/  UMOV UR17, 0x8088010 ;  /* 0x0808801000117882 */ /* 0x000fe20000000000 */
[----:B------:R-:W-:Y:S01]  /*23340*/  UTCHMMA gdesc[UR12], gdesc[UR18], tmem[UR6], tmem[UR72], idesc[UR73], UPT ;  /* 0x00ff48120c0075ea */ /* 0x000fe2000b800006 */
[----:B------:R-:W-:Y:S01]  /*23350*/  UTCHMMA gdesc[UR20], gdesc[UR22], tmem[UR6], tmem[UR62], idesc[UR63], UPT ;  /* 0x00ff3e16140075ea */ /* 0x000fe2000b800006 */
[----:B--2---:R-:W-:Y:S01]  /*23360*/  MOV.SPILL R0, UR16 ;  /* 0x0000001000007c02 */ /* 0x004fe20009000f00 */
[----:B------:R-:W-:Y:S01]  /*23370*/  UMOV UR16, 0x0 ;  /* 0x0000000000107882 */ /* 0x000fe20000000000 */
[----:B------:R-:W-:Y:S01]  /*23380*/  UMOV UR64, 0x0 ;  /* 0x0000000000407882 */ /* 0x000fe20000000000 */
[----:B------:R1:W-:Y:S01]  /*23390*/  UTCHMMA gdesc[UR24], gdesc[UR26], tmem[UR6], tmem[UR16], idesc[UR17], UPT ;  /* 0x00ff101a180075ea */ /* 0x0003e2000b800006 */
[----:B------:R-:W-:Y:S01]  /*233a0*/  UMOV UR65, 0x8088010 ;  /* 0x0808801000417882 */ /* 0x000fe20000000000 */
[----:B------:R-:W-:-:S02]  /*233b0*/  UIADD3 UR76, UPT, UPT, UR6, 0x20, URZ ;  /* 0x00000020064c7890 */ /* 0x000fc4000fffe0ff */
[----:B------:R-:W-:Y:S01]  /*233c0*/  UTCHMMA gdesc[UR28], gdesc[UR30], tmem[UR6], tmem[UR64], idesc[UR65], UPT ;  /* 0x00ff401e1c0075ea */ /* 0x000fe2000b800006 */
[----:B------:R-:W-:Y:S01]  /*233d0*/  UMOV UR66, 0x0 ;  /* 0x0000000000427882 */ /* 0x000fe20000000000 */
[----:B------:R-:W-:Y:S01]  /*233e0*/  UMOV UR67, 0x8088010 ;  /* 0x0808801000437882 */ /* 0x000fe20000000000 */
[----:B------:R-:W-:Y:S02]  /*233f0*/  UIADD3 UR77, UPT, UPT, UR6, 0x20, URZ ;  /* 0x00000020064d7890 */ /* 0x000fe4000fffe0ff */
[----:B------:R-:W-:Y:S01]  /*23400*/  UTCHMMA gdesc[UR32], gdesc[UR34], tmem[UR6], tmem[UR66], idesc[UR67], UPT ;  /* 0x00ff4222200075ea */ /* 0x000fe2000b800006 */
[----:B------:R-:W-:Y:S01]  /*23410*/  UMOV UR74, 0x0 ;  /* 0x00000000004a7882 */ /* 0x000fe20000000000 */
[----:B------:R-:W-:Y:S01]  /*23420*/  UMOV UR75, 0x8088010 ;  /* 0x08088010004b7882 */ /* 0x000fe20000000000 */
[----:B-1----:R-:W-:Y:S01]  /*23430*/  R2UR.FILL UR17, R2 ;  /* 0x00000000021172ca */ /* 0x002fe200004e0000 */
[----:B------:R-:W-:Y:S01]  /*23440*/  UIADD3 UR4, UPT, UPT, UR6, 0x20, URZ ;  /* 0x0000002006047890 */ /* 0x000fe2000fffe0ff */
[----:B------:R1:W5:Y:S01]  /*23450*/  LDL.LU R2, [R1+0xeb8] ;  /* 0x000eb80001027983 */ /* 0x0003620000300800 */
[----:B------:R-:W-:Y:S01]  /*23460*/  R2UR.FILL UR16, R0 ;  /* 0x00000000001072ca */ /* 0x000fe200004e0000 */
[----:B------:R-:W-:Y:S01]  /*23470*/  UMOV UR68, 0x0 ;  /* 0x0000000000447882 */ /* 0x000fe20000000000 */
[----:B------:R-:W-:Y:S01]  /*23480*/  UMOV UR69, 0x8088010 ;  /* 0x0808801000457882 */ /* 0x000fe20000000000 */
[----:B------:R1:W5:Y:S01]  /*23490*/  LDL.LU R0, [R1+0xeb4] ;  /* 0x000eb40001007983 */ /* 0x0003620000300800 */
[----:B------:R-:W-:-:S02]  /*234a0*/  UIADD3 UR10, UPT, UPT, UR6, 0x20, URZ ;  /* 0x00000020060a7890 */ /* 0x000fc4000fffe0ff */
[----:B------:R-:W-:Y:S02]  /*234b0*/  UIADD3 UR15, UPT, UPT, UR6, 0x20, URZ ;  /* 0x00000020060f7890 */ /* 0x000fe4000fffe0ff */
[----:B------:R2:W-:Y:S01]  /*234c0*/  UTCHMMA gdesc[UR36], gdesc[UR38], tmem[UR6], tmem[UR74], idesc[UR75], UPT ;  /* 0x00ff4a26240075ea */ /* 0x0005e2000b800006 */
[----:B------:R-:W-:Y:S01]  /*234d0*/  UTCHMMA gdesc[UR40], gdesc[UR42], tmem[UR6], tmem[UR68], idesc[UR69], UPT ;  /* 0x00ff442a280075ea */ /* 0x000fe2000b800006 */
[----:B------:R-:W-:Y:S01]  /*234e0*/  UTCHMMA gdesc[UR44], gdesc[UR60], tmem[UR76], tmem[UR70], idesc[UR71], UPT ;  /* 0x00ff463c2c0075ea */ /* 0x000fe2000b80004c */
[----:B------:R3:W-:Y:S01]  /*234f0*/  UTCHMMA gdesc[UR46], gdesc[UR18], tmem[UR77], tmem[UR72], idesc[UR73], UPT ;  /* 0x00ff48122e0075ea */ /* 0x0007e2000b80004d */
[----:B------:R1:W-:Y:S01]  /*23500*/  UTCHMMA gdesc[UR48], gdesc[UR22], tmem[UR4], tmem[UR62], idesc[UR63], UPT ;  /* 0x00ff3e16300075ea */ /* 0x0003e2000b800004 */
[----:B------:R1:W-:Y:S02]  /*23510*/  UTCHMMA gdesc[UR50], gdesc[UR26], tmem[UR10], tmem[UR64], idesc[UR65], UPT ;  /* 0x00ff401a320075ea */ /* 0x0003e4000b80000a */
[----:B------:R1:W-:Y:S01]  /*23520*/  UTCHMMA gdesc[UR52], gdesc[UR30], tmem[UR15], tmem[UR66], idesc[UR67], UPT ;  /* 0x00ff421e340075ea */ /* 0x0003e2000b80000f */
[----:B--2---:R-:W-:-:S02]  /*23530*/  UIADD3 UR74, UPT, UPT, UR6, 0x20, URZ ;  /* 0x00000020064a7890 */ /* 0x004fc4000fffe0ff */
[----:B------:R-:W-:Y:S01]  /*23540*/  UIADD3 UR75, UPT, UPT, UR6, 0x20, URZ ;  /* 0x00000020064b7890 */ /* 0x000fe2000fffe0ff */
[----:B---3--:R-:W-:Y:S01]  /*23550*/  UMOV UR72, UR8 ;  /* 0x0000000800487c82 */ /* 0x008fe20008000000 */
[----:B------:R-:W-:Y:S02]  /*23560*/  UMOV UR73, URZ ;  /* 0x000000ff00497c82 */ /* 0x000fe40008000000 */
[----:B------:R-:W-:Y:S01]  /*23570*/  UMOV UR77, UR72 ;  /* 0x00000048004d7c82 */ /* 0x000fe20008000000 */
[----:B------:R-:W-:Y:S01]  /*23580*/  UMOV UR72, 0x0 ;  /* 0x0000000000487882 */ /* 0x000fe20000000000 */
[----:B------:R-:W-:Y:S01]  /*23590*/  UMOV UR73, 0x8088010 ;  /* 0x0808801000497882 */ /* 0x000fe20000000000 */
[----:B------:R1:W-:Y:S02]  /*235a0*/  UTCHMMA gdesc[UR54], gdesc[UR34], tmem[UR74], tmem[UR68], idesc[UR69], UPT ;  /* 0x00ff4422360075ea */ /* 0x0003e4000b80004a */
[----:B------:R1:W-:Y:S01]  /*235b0*/  UTCHMMA gdesc[UR56], gdesc[UR38], tmem[UR75], tmem[UR70], idesc[UR71], UPT ;  /* 0x00ff4626380075ea */ /* 0x0003e2000b80004b */
[----:B------:R1:W-:Y:S01]  /*235c0*/  UTCHMMA gdesc[UR58], gdesc[UR42], tmem[UR76], tmem[UR72], idesc[UR73], UPT ;  /* 0x00ff482a3a0075ea */ /* 0x0003e2000b80004c */
[----:B------:R1:W-:Y:S01]  /*235d0*/  UTCBAR [UR77], URZ ;  /* 0x000000ff4d0073e9 */ /* 0x0003e200080000ff */
[----:B------:R-:W-:Y:S01]  /*235e0*/  NOP ;  /* 0x0000000000007918 */ /* 0x000fe20000000000 */
.L_x_9:
[----:B-----5:R2:W-:Y:S04]  /*235f0*/  STL [R1+0xeb4], R0 ;  /* 0x000eb40001007387 */ /* 0x0205e80000100800 */
[----:B--2---:R-:W2:Y:S01]  /*23600*/  LDL R0, [R1+0xe94] ;  /* 0x000e940001007983 */ /* 0x004ea20000100800 */
[----:B------:R-:W-:-:S04]  /*23610*/  UIADD3 UR11, UPT, UPT, UR11, 0x1, URZ ;  /* 0x000000010b0b7890 */ /* 0x000fc8000fffe0ff */
[----:B------:R-:W-:-:S04]  /*23620*/  UISETP.GT.AND UP1, UPT, UR11, 0x1, UPT ;  /* 0x000000010b00788c */ /* 0x000fc8000bf24270 */
[----:B-1----:R-:W-:Y:S02]  /*23630*/  USEL UR4, URZ, 0x1, !UP1 ;  /* 0x00000001ff047887 */ /* 0x002fe4000c800000 */
[----:B------:R-:W-:Y:S02]  /*23640*/  USEL UR11, UR11, URZ, !UP1 ;  /* 0x000000ff0b0b7287 */ /* 0x000fe4000c800000 */
[----:B------:R-:W-:Y:S01]  /*23650*/  ULOP3.LUT UR10, UR9, UR4, URZ, 0x3c, !UPT ;  /* 0x00000004090a7292 */ /* 0x000fe2000f8e3cff */
[----:B--2---:R-:W-:Y:S02]  /*23660*/  ISETP.NE.U32.AND P2, PT, R93, R0, PT ;  /* 0x000000005d00720c */ /* 0x004fe40003f45070 */
[----:B------:R1:W5:Y:S01]  /*23670*/  LDL.LU R0, [R1+0xeb4] ;  /* 0x000eb40001007983 */ /* 0x0003620000300800 */
[----:B------:R-:W-:-:S03]  /*23680*/  UMOV UR4, UR9 ;  /* 0x0000000900047c82 */ /* 0x000fc60008000000 */
[----:B------:R-:W-:-:S07]  /*23690*/  UMOV UR9, UR10 ;  /* 0x0000000a00097c82 */ /* 0x000fce0008000000 */
[----:B-1----:R-:W-:Y:S05]  /*236a0*/  @P2 BRA `(.L_x_10) ;  /* 0xfffffea800342947 */ /* 0x002fea000383ffff */
.L_x_7:
[----:B------:R-:W1:Y:S01]  /*236b0*/  LDC R92, c[0x0][0x3a0] ;  /* 0x0000e800ff5c7b82 */ /* 0x000e620000000800 */
[----:B------:R-:W2:Y:S07]  /*236c0*/  LDCU.128 UR12, c[0x0][0x390] ;  /* 0x00007200ff0c77ac */ /* 0x000eae0008000c00 */
[----:B------:R-:W3:Y:S01]  /*236d0*/  LDC R3, c[0x0][0x3b4] ;  /* 0x0000ed00ff037b82 */ /* 0x000ee20000000800 */
[----:B-1----:R-:W-:-:S05]  /*236e0*/  VIADD R92, R92, 0x7f ;  /* 0x0000007f5c5c7836 */ /* 0x002fca0000000000 */
[----:B------:R-:W-:-:S13]  /*236f0*/  ISETP.GE.AND P1, PT, R92, 0x80, PT ;  /* 0x000000805c00780c */ /* 0x000fda0003f26270 */
[----:B--23--:R-:W-:Y:S05]  /*23700*/  @!P1 BRA `(.L_x_11) ;  /* 0x0000000000109947 */ /* 0x00cfea0003800000 */
[----:B------:R-:W-:-:S06]  /*23710*/  USHF.L.U32 UR4, UR4, 0x1f, URZ ;  /* 0x0000001f04047899 */ /* 0x000fcc00080006ff */
[----:B-----5:R-:W-:-:S04]  /*23720*/  IMAD.U32 R0, RZ, RZ, UR4 ;  /* 0x00000004ff007e24 */ /* 0x020fc8000f8e00ff */
[----:B------:R-:W1:Y:S02]  /*23730*/  SYNCS.PHASECHK.TRANS64.TRYWAIT P1, [UR8], R0 ;  /* 0x00000000ff0075a7 */ /* 0x000e640008021108 */
[----:B-1----:R-:W-:Y:S05]  /*23740*/  @!P1 BRA `(.L_x_12) ;  /* 0x0000001800849947 */ /* 0x002fea0003800000 */
.L_x_11:
[----:B-----5:R-:W2:Y:S01]  /*23750*/  LDL.LU R80, [R1+0x6b0] ;  /* 0x0006b00001507983 */ /* 0x020ea20000300800 */
[----:B------:R-:W1:Y:S03]  /*23760*/  LDCU UR4, c[0x0][0x3b8] ;  /* 0x00007700ff0477ac */ /* 0x000e660008000800 */
[----:B------:R-:W3:Y:S04]  /*23770*/  LDL.LU R79, [R1+0xe0c] ;  /* 0x000e0c00014f7983 */ /* 0x000ee80000300800 */
[----:B------:R-:W4:Y:S01]  /*23780*/  LDL.LU R78, [R1+0xe78] ;  /* 0x000e7800014e7983 */ /* 0x000f220000300800 */
[----:B------:R-:W-:Y:S06]  /*23790*/  BAR.SYNC.DEFER_BLOCKING 0x0 ;  /* 0x0000000000007b1d */ /* 0x000fec0000010000 */
[----:B------:R-:W0:Y:S02]  /*237a0*/  @!P0 SYNCS.CCTL.IV [UR5+0x24000] ;  /* 0x02400000ff0089b1 */ /* 0x000e240008000005 */
[----:B0-----:R-:W-:Y:S06]  /*237b0*/  BAR.SYNC.DEFER_BLOCKING 0x0 ;  /* 0x0000000000007b1d */ /* 0x001fec0000010000 */
[----:B------:R-:W0:Y:S01]  /*237c0*/  LDTM.x64 R4, tmem[UR7] ;  /* 0x00000007000479ee */ /* 0x000e220008340000 */
[----:B------:R-:W1:Y:S01]  /*237d0*/  @!P0 SYNCS.CCTL.IV [UR5+0x24008] ;  /* 0x02400800ff0089b1 */ /* 0x000e620008000005 */
[----:B------:R-:W-:Y:S01]  /*237e0*/  NOP ;  /* 0x0000000000007918 */ /* 0x000fe20000000000 */
[----:B0-----:R-:W-:-:S02]  /*237f0*/  F2FP.F16.F32.PACK_AB R72, R5, R4 ;  /* 0x000000040548723e */ /* 0x001fc400000000ff */
[----:B------:R-:W-:Y:S02]  /*23800*/  F2FP.F16.F32.PACK_AB R74, R37, R36 ;  /* 0x00000024254a723e */ /* 0x000fe400000000ff */
[C---:B------:R-:W-:Y:S02]  /*23810*/  PRMT R76, R72.reuse, 0x7610, R76 ;  /* 0x00007610484c7816 */ /* 0x040fe4000000004c */
[----:B------:R-:W-:Y:S02]  /*23820*/  PRMT R77, R72, 0x7632, R77 ;  /* 0x00007632484d7816 */ /* 0x000fe4000000004d */
[----:B------:R-:W-:Y:S02]  /*23830*/  F2FP.F16.F32.PACK_AB R42, R43, R42 ;  /* 0x0000002a2b2a723e */ /* 0x000fe400000000ff */
[----:B------:R-:W-:Y:S02]  /*23840*/  F2FP.F16.F32.PACK_AB R12, R13, R12 ;  /* 0x0000000c0d0c723e */ /* 0x000fe400000000ff */
[----:B------:R-:W-:-:S02]  /*23850*/  F2FP.F16.F32.PACK_AB R44, R45, R44 ;  /* 0x0000002c2d2c723e */ /* 0x000fc400000000ff */
[----:B------:R-:W-:Y:S02]  /*23860*/  F2FP.F16.F32.PACK_AB R14, R15, R14 ;  /* 0x0000000e0f0e723e */ /* 0x000fe400000000ff */
[----:B------:R-:W-:Y:S02]  /*23870*/  F2FP.F16.F32.PACK_AB R46, R47, R46 ;  /* 0x0000002e2f2e723e */ /* 0x000fe400000000ff */
[----:B------:R-:W-:Y:S02]  /*23880*/  F2FP.F16.F32.PACK_AB R16, R17, R16 ;  /* 0x000000101110723e */ /* 0x000fe400000000ff */
[----:B------:R-:W-:Y:S02]  /*23890*/  F2FP.F16.F32.PACK_AB R48, R49, R48 ;  /* 0x000000303130723e */ /* 0x000fe400000000ff */
[----:B------:R-:W-:Y:S02]  /*238a0*/  F2FP.F16.F32.PACK_AB R18, R19, R18 ;  /* 0x000000121312723e */ /* 0x000fe400000000ff */
[----:B------:R-:W-:-:S02]  /*238b0*/  F2FP.F16.F32.PACK_AB R50, R51, R50 ;  /* 0x000000323332723e */ /* 0x000fc400000000ff */
[----:B------:R-:W-:Y:S02]  /*238c0*/  PRMT R19, R18, 0x7632, R19 ;  /* 0x0000763212137816 */ /* 0x000fe40000000013 */
[----:B------:R-:W-:Y:S02]  /*238d0*/  F2FP.F16.F32.PACK_AB R20, R21, R20 ;  /* 0x000000141514723e */ /* 0x000fe400000000ff */
[----:B------:R-:W-:Y:S02]  /*238e0*/  F2FP.F16.F32.PACK_AB R52, R53, R52 ;  /* 0x000000343534723e */ /* 0x000fe400000000ff */
        /* <DEDUP_REMOVED lines=13> */
[----:B------:R-:W-:Y:S01]  /*239c0*/  F2FP.F16.F32.PACK_AB R35, R67, R35 ;  /* 0x000000234323723e */ /* 0x000fe200000000ff */
[C---:B--2---:R-:W-:Y:S01]  /*239d0*/  VIADD R0, R80.reuse, 0x1 ;  /* 0x0000000150007836 */ /* 0x044fe20000000000 */
[C---:B------:R-:W-:Y:S01]  /*239e0*/  IADD3 R69, PT, PT, R80.reuse, 0x4, RZ ;  /* 0x0000000450457810 */ /* 0x040fe20007ffe0ff */
[C---:B------:R-:W-:Y:S01]  /*239f0*/  VIADD R2, R80.reuse, 0x2 ;  /* 0x0000000250027836 */ /* 0x040fe20000000000 */
[C---:B------:R-:W-:Y:S01]  /*23a00*/  ISETP.GE.AND P0, PT, R80.reuse, UR15, PT ;  /* 0x0000000f50007c0c */ /* 0x040fe2000bf06270 */
[----:B------:R-:W-:Y:S01]  /*23a10*/  VIADD R68, R80, 0x3 ;  /* 0x0000000350447836 */ /* 0x000fe20000000000 */
[----:B------:R-:W-:Y:S01]  /*23a20*/  ISETP.GE.AND P4, PT, R0, UR15, PT ;  /* 0x0000000f00007c0c */ /* 0x000fe2000bf86270 */
[C---:B---3--:R-:W-:Y:S01]  /*23a30*/  IMAD R0, R79.reuse, R3, RZ ;  /* 0x000000034f007224 */ /* 0x048fe200078e02ff */
[----:B------:R-:W-:Y:S01]  /*23a40*/  ISETP.GE.AND P3, PT, R2, UR15, PT ;  /* 0x0000000f02007c0c */ /* 0x000fe2000bf66270 */
[----:B------:R-:W-:Y:S01]  /*23a50*/  VIADD R72, R80, 0x6 ;  /* 0x0000000650487836 */ /* 0x000fe20000000000 */
[----:B------:R-:W-:Y:S01]  /*23a60*/  ISETP.GE.AND P2, PT, R79, UR14, PT ;  /* 0x0000000e4f007c0c */ /* 0x000fe2000bf46270 */
[----:B------:R-:W-:Y:S01]  /*23a70*/  IMAD R3, R3, 0x80, R0 ;  /* 0x0000008003037824 */ /* 0x000fe200078e0200 */
[----:B------:R-:W-:-:S02]  /*23a80*/  LEA R4, P6, R0, UR12, 0x1 ;  /* 0x0000000c00047c11 */ /* 0x000fc4000f8c08ff */
[----:B------:R-:W-:Y:S02]  /*23a90*/  ISETP.LT.AND P2, PT, R80, UR15, !P2 ;  /* 0x0000000f50007c0c */ /* 0x000fe4000d741270 */
[----:B------:R-:W-:Y:S01]  /*23aa0*/  LEA.HI.X.SX32 R5, R0, UR13, 0x1, P6 ;  /* 0x0000000d00057c11 */ /* 0x000fe2000b0f0eff */
[C---:B------:R-:W-:Y:S01]  /*23ab0*/  VIADD R0, R80.reuse, 0x5 ;  /* 0x0000000550007836 */ /* 0x040fe20000000000 */
[----:B------:R-:W-:Y:S02]  /*23ac0*/  LEA R2, P6, R3, UR12, 0x1 ;  /* 0x0000000c03027c11 */ /* 0x000fe4000f8c08ff */
[----:B------:R-:W-:Y:S01]  /*23ad0*/  ISETP.GE.AND P5, PT, R69, UR15, PT ;  /* 0x0000000f45007c0c */ /* 0x000fe2000bfa6270 */
[----:B-1----:R-:W-:Y:S01]  /*23ae0*/  IMAD R69, R80, UR4, RZ ;  /* 0x0000000450457c24 */ /* 0x002fe2000f8e02ff */
[----:B------:R-:W-:Y:S02]  /*23af0*/  LEA.HI.X.SX32 R3, R3, UR13, 0x1, P6 ;  /* 0x0000000d03037c11 */ /* 0x000fe4000b0f0eff */
[----:B----4-:R-:W-:Y:S01]  /*23b00*/  ISETP.LT.AND P0, PT, R78, UR14, !P0 ;  /* 0x0000000e4e007c0c */ /* 0x010fe2000c701270 */
[----:B------:R-:W-:Y:S01]  /*23b10*/  VIADD R73, R69, UR4 ;  /* 0x0000000445497c36 */ /* 0x000fe20008000000 */
[----:B------:R-:W-:Y:S01]  /*23b20*/  ISETP.LT.AND P6, PT, R79, UR14, !P4 ;  /* 0x0000000e4f007c0c */ /* 0x000fe2000e7c1270 */
[----:B------:R-:W-:Y:S01]  /*23b30*/  IMAD.WIDE R36, R69, 0x2, R4 ;  /* 0x0000000245247825 */ /* 0x000fe200078e0204 */
[----:B------:R-:W-:-:S02]  /*23b40*/  ISETP.GE.AND P1, PT, R68, UR15, PT ;  /* 0x0000000f44007c0c */ /* 0x000fc4000bf26270 */
[----:B------:R-:W-:Y:S01]  /*23b50*/  ISETP.LT.AND P4, PT, R78, UR14, !P4 ;  /* 0x0000000e4e007c0c */ /* 0x000fe2000e781270 */
[----:B------:R-:W-:Y:S01]  /*23b60*/  IMAD.WIDE R68, R69, 0x2, R2 ;  /* 0x0000000245447825 */ /* 0x000fe200078e0202 */
[----:B------:R0:W-:Y:S01]  /*23b70*/  @P2 STG.E.U16 desc[UR16][R36.64], R76 ;  /* 0x0000004c24002986 */ /* 0x0001e2000c101510 */
[----:B------:R-:W-:Y:S02]  /*23b80*/  ISETP.GE.AND P2, PT, R0, UR15, PT ;  /* 0x0000000f00007c0c */ /* 0x000fe4000bf46270 */
[----:B------:R-:W-:Y:S01]  /*23b90*/  IMAD.WIDE R70, R73, 0x2, R4 ;  /* 0x0000000249467825 */ /* 0x000fe200078e0204 */
[----:B------:R-:W-:Y:S01]  /*23ba0*/  F2FP.F16.F32.PACK_AB R0, R7, R6 ;  /* 0x000000060700723e */ /* 0x000fe200000000ff */
[----:B------:R1:W-:Y:S01]  /*23bb0*/  @P0 STG.E.U16 desc[UR16][R68.64], R74 ;  /* 0x0000004a44000986 */ /* 0x0003e2000c101510 */
[----:B------:R-:W-:Y:S01]  /*23bc0*/  ISETP.GE.AND P0, PT, R72, UR15, PT ;  /* 0x0000000f48007c0c */ /* 0x000fe2000bf06270 */
[----:B------:R-:W-:Y:S02]  /*23bd0*/  VIADD R75, R73, UR4 ;  /* 0x00000004494b7c36 */ /* 0x000fe40008000000 */
[----:B------:R2:W-:Y:S01]  /*23be0*/  @P6 STG.E.U16 desc[UR16][R70.64], R77 ;  /* 0x0000004d46006986 */ /* 0x0005e2000c101510 */
[----:B------:R-:W-:Y:S01]  /*23bf0*/  ISETP.LT.AND P6, PT, R79, UR14, !P3 ;  /* 0x0000000e4f007c0c */ /* 0x000fe2000dfc1270 */
[----:B------:R-:W-:Y:S01]  /*23c00*/  IMAD.WIDE R6, R73, 0x2, R2 ;  /* 0x0000000249067825 */ /* 0x000fe200078e0202 */
[----:B------:R-:W-:-:S03]  /*23c10*/  ISETP.LT.AND P3, PT, R78, UR14, !P3 ;  /* 0x0000000e4e007c0c */ /* 0x000fc6000df61270 */
[----:B0-----:R-:W-:Y:S01]  /*23c20*/  IMAD.WIDE R36, R75, 0x2, R4 ;  /* 0x000000024b247825 */ /* 0x001fe200078e0204 */
[----:B-1----:R-:W-:-:S03]  /*23c30*/  F2FP.F16.F32.PACK_AB R69, R39, R38 ;  /* 0x000000262745723e */ /* 0x002fc600000000ff */
[----:B------:R-:W-:Y:S01]  /*23c40*/  IMAD.WIDE R38, R75, 0x2, R2 ;  /* 0x000000024b267825 */ /* 0x000fe200078e0202 */
[----:B------:R-:W-:Y:S02]  /*23c50*/  F2FP.F16.F32.PACK_AB R68, R41, R40 ;  /* 0x000000282944723e */ /* 0x000fe400000000ff */
[----:B--2---:R-:W-:Y:S01]  /*23c60*/  PRMT R71, R74, 0x7632, R71 ;  /* 0x000076324a477816 */ /* 0x004fe20000000047 */
[----:B------:R-:W-:Y:S01]  /*23c70*/  VIADD R76, R80, 0x7 ;  /* 0x00000007504c7836 */ /* 0x000fe20000000000 */
[----:B------:R-:W-:Y:S01]  /*23c80*/  F2FP.F16.F32.PACK_AB R40, R9, R8 ;  /* 0x000000080928723e */ /* 0x000fe200000000ff */
[----:B------:R-:W-:Y:S02]  /*23c90*/  VIADD R9, R75, UR4 ;  /* 0x000000044b097c36 */ /* 0x000fe40008000000 */
[----:B------:R0:W-:Y:S01]  /*23ca0*/  @P4 STG.E.U16 desc[UR16][R6.64], R71 ;  /* 0x0000004706004986 */ /* 0x0001e2000c101510 */
[----:B------:R-:W-:Y:S01]  /*23cb0*/  ISETP.GE.AND P4, PT, R76, UR15, PT ;  /* 0x0000000f4c007c0c */ /* 0x000fe2000bf86270 */
[----:B------:R-:W-:-:S02]  /*23cc0*/  VIADD R41, R9, UR4 ;  /* 0x0000000409297c36 */ /* 0x000fc40008000000 */
[----:B------:R-:W-:Y:S01]  /*23cd0*/  @P6 STG.E.U16 desc[UR16][R36.64], R0 ;  /* 0x0000000024006986 */ /* 0x000fe2000c101510 */
[C---:B------:R-:W-:Y:S01]  /*23ce0*/  ISETP.LT.AND P6, PT, R79.reuse, UR14, !P5 ;  /* 0x0000000e4f007c0c */ /* 0x040fe2000efc1270 */
[----:B------:R-:W-:Y:S01]  /*23cf0*/  VIADD R70, R80, 0x8 ;  /* 0x0000000850467836 */ /* 0x000fe20000000000 */
[C---:B------:R-:W-:Y:S01]  /*23d00*/  ISETP.LT.AND P5, PT, R78.reuse, UR14, !P5 ;  /* 0x0000000e4e007c0c */ /* 0x040fe2000efa1270 */
[----:B------:R1:W-:Y:S01]  /*23d10*/  @P3 STG.E.U16 desc[UR16][R38.64], R69 ;  /* 0x0000004526003986 */ /* 0x0003e2000c101510 */
[----:B------:R-:W-:Y:S02]  /*23d20*/  ISETP.LT.AND P3, PT, R79, UR14, !P1 ;  /* 0x0000000e4f007c0c */ /* 0x000fe4000cf61270 */
[----:B------:R-:W-:Y:S01]  /*23d30*/  ISETP.LT.AND P1, PT, R78, UR14, !P1 ;  /* 0x0000000e4e007c0c */ /* 0x000fe2000cf21270 */
[----:B0-----:R-:W-:-:S04]  /*23d40*/  IMAD.WIDE R6, R9, 0x2, R4 ;  /* 0x0000000209067825 */ /* 0x001fc800078e0204 */
[----:B------:R-:W-:Y:S01]  /*23d50*/  IMAD.WIDE R8, R9, 0x2, R2 ;  /* 0x0000000209087825 */ /* 0x000fe200078e0202 */
[----:B-1----:R-:W-:-:S03]  /*23d60*/  PRMT R69, R0, 0x7632, R69 ;  /* 0x0000763200457816 */ /* 0x002fc60000000045 */
[----:B------:R-:W-:Y:S01]  /*23d70*/  IMAD.WIDE R36, R41, 0x2, R4 ;  /* 0x0000000229247825 */ /* 0x000fe200078e0204 */
[----:B------:R-:W-:Y:S02]  /*23d80*/  F2FP.F16.F32.PACK_AB R0, R11, R10 ;  /* 0x0000000a0b00723e */ /* 0x000fe400000000ff */
[----:B------:R-:W-:Y:S01]  /*23d90*/  PRMT R72, R69, 0x7632, R72 ;  /* 0x0000763245487816 */ /* 0x000fe20000000048 */
[----:B------:R0:W-:Y:S01]  /*23da0*/  @P3 STG.E.U16 desc[UR16][R6.64], R69 ;  /* 0x0000004506003986 */ /* 0x0001e2000c101510 */
[----:B------:R-:W-:Y:S01]  /*23db0*/  IMAD.WIDE R38, R41, 0x2, R2 ;  /* 0x0000000229267825 */ /* 0x000fe200078e0202 */
[----:B------:R-:W-:Y:S02]  /*23dc0*/  ISETP.GE.AND P3, PT, R70, UR15, PT ;  /* 0x0000000f46007c0c */ /* 0x000fe4000bf66270 */
[----:B------:R1:W-:Y:S01]  /*23dd0*/  @P1 STG.E.U16 desc[UR16][R8.64], R72 ;  /* 0x0000004808001986 */ /* 0x0003e2000c101510 */
[----:B------:R-:W-:Y:S01]  /*23de0*/  ISETP.LT.AND P1, PT, R79, UR14, !P2 ;  /* 0x0000000e4f007c0c */ /* 0x000fe2000d721270 */
[----:B------:R-:W-:Y:S01]  /*23df0*/  VIADD R41, R41, UR4 ;  /* 0x0000000429297c36 */ /* 0x000fe20008000000 */
[----:B------:R-:W-:Y:S01]  /*23e00*/  ISETP.LT.AND P2, PT, R78, UR14, !P2 ;  /* 0x0000000e4e007c0c */ /* 0x000fe2000d741270 */
[----:B------:R2:W-:Y:S01]  /*23e10*/  @P6 STG.E.U16 desc[UR16][R36.64], R40 ;  /* 0x0000002824006986 */ /* 0x0005e2000c101510 */
[----:B------:R-:W-:Y:S01]  /*23e20*/  ISETP.LT.AND P6, PT, R79, UR14, !P0 ;  /* 0x0000000e4f007c0c */ /* 0x000fe2000c7c1270 */
[----:B------:R-:W-:Y:S01]  /*23e30*/  VIADD R70, R80, 0x9 ;  /* 0x0000000950467836 */ /* 0x000fe20000000000 */
[----:B------:R-:W-:Y:S01]  /*23e40*/  ISETP.LT.AND P0, PT, R78, UR14, !P0 ;  /* 0x0000000e4e007c0c */ /* 0x000fe2000c701270 */
[C---:B0-----:R-:W-:Y:S01]  /*23e50*/  VIADD R69, R41.reuse, UR4 ;  /* 0x0000000429457c36 */ /* 0x041fe20008000000 */
[----:B------:R0:W-:Y:S01]  /*23e60*/  @P5 STG.E.U16 desc[UR16][R38.64], R68 ;  /* 0x0000004426005986 */ /* 0x0001e2000c101510 */
[----:B------:R-:W-:Y:S01]  /*23e70*/  IMAD.WIDE R6, R41, 0x2, R4 ;  /* 0x0000000229067825 */ /* 0x000fe200078e0204 */
[----:B------:R-:W-:-:S03]  /*23e80*/  ISETP.GE.AND P5, PT, R70, UR15, PT ;  /* 0x0000000f46007c0c */ /* 0x000fc6000bfa6270 */
[----:B-1----:R-:W-:Y:S01]  /*23e90*/  IMAD.WIDE R8, R41, 0x2, R2 ;  /* 0x0000000229087825 */ /* 0x002fe200078e0202 */
[----:B--2---:R-:W-:-:S03]  /*23ea0*/  IADD3 R36, PT, PT, R80, 0xb, RZ ;  /* 0x0000000b50247810 */ /* 0x004fc60007ffe0ff */
[----:B------:R-:W-:Y:S01]  /*23eb0*/  IMAD.WIDE R10, R69, 0x2, R4 ;  /* 0x00000002450a7825 */ /* 0x000fe200078e0204 */
[----:B0-----:R-:W-:-:S03]  /*23ec0*/  PRMT R39, R40, 0x7632, R39 ;  /* 0x0000763228277816 */ /* 0x001fc60000000027 */
[----:B------:R-:W-:Y:S01]  /*23ed0*/  VIADD R37, R69, UR4 ;  /* 0x0000000445257c36 */ /* 0x000fe20008000000 */
[----:B------:R-:W-:Y:S01]  /*23ee0*/  PRMT R40, R68, 0x7632, R40 ;  /* 0x0000763244287816 */ /* 0x000fe20000000028 */
[C---:B------:R-:W-:Y:S01]  /*23ef0*/  VIADD R38, R80.reuse, 0xc ;  /* 0x0000000c50267836 */ /* 0x040fe20000000000 */
[----:B------:R0:W-:Y:S01]  /*23f00*/  @P1 STG.E.U16 desc[UR16][R6.64], R39 ;  /* 0x0000002706001986 */ /* 0x0001e2000c101510 */
[----:B------:R-:W-:-:S03]  /*23f10*/  VIADD R71, R80, 0xa ;  /* 0x0000000a50477836 */ /* 0x000fc60000000000 */
[----:B------:R1:W-:Y:S01]  /*23f20*/  @P2 STG.E.U16 desc[UR16][R8.64], R40 ;  /* 0x0000002808002986 */ /* 0x0003e2000c101510 */
[----:B------:R-:W-:Y:S02]  /*23f30*/  ISETP.GE.AND P2, PT, R36, UR15, PT ;  /* 0x0000000f24007c0c */ /* 0x000fe4000bf46270 */
[----:B------:R-:W-:Y:S01]  /*23f40*/  PRMT R36, R12, 0x7610, R36 ;  /* 0x000076100c247816 */ /* 0x000fe20000000024 */
[----:B------:R2:W-:Y:S01]  /*23f50*/  @P6 STG.E.U16 desc[UR16][R10.64], R0 ;  /* 0x000000000a006986 */ /* 0x0005e2000c101510 */
[----:B------:R-:W-:Y:S02]  /*23f60*/  ISETP.LT.AND P6, PT, R79, UR14, !P4 ;  /* 0x0000000e4f007c0c */ /* 0x000fe4000e7c1270 */
[----:B------:R-:W-:Y:S01]  /*23f70*/  ISETP.LT.AND P4, PT, R78, UR14, !P4 ;  /* 0x0000000e4e007c0c */ /* 0x000fe2000e781270 */
[----:B0-----:R-:W-:Y:S01]  /*23f80*/  IMAD.WIDE R6, R69, 0x2, R2 ;  /* 0x0000000245067825 */ /* 0x001fe200078e0202 */
[----:B------:R-:W-:Y:S02]  /*23f90*/  PRMT R39, R0, 0x7632, R39 ;  /* 0x0000763200277816 */ /* 0x000fe40000000027 */
[----:B------:R-:W-:Y:S01]  /*23fa0*/  ISETP.GE.AND P1, PT, R71, UR15, PT ;  /* 0x0000000f47007c0c */ /* 0x000fe2000bf26270 */
[C---:B-1----:R-:W-:Y:S01]  /*23fb0*/  IMAD.WIDE R8, R37.reuse, 0x2, R4 ;  /* 0x0000000225087825 */ /* 0x042fe200078e0204 */
[----:B------:R-:W-:Y:S01]  /*23fc0*/  PRMT R40, R42, 0x7632, R40 ;  /* 0x000076322a287816 */ /* 0x000fe20000000028 */
[----:B------:R0:W-:Y:S01]  /*23fd0*/  @P0 STG.E.U16 desc[UR16][R6.64], R42 ;  /* 0x0000002a06000986 */ /* 0x0001e2000c101510 */
[----:B------:R-:W-:Y:S01]  /*23fe0*/  ISETP.GE.AND P0, PT, R38, UR15, PT ;  /* 0x0000000f26007c0c */ /* 0x000fe2000bf06270 */
[----:B--2---:R-:W-:Y:S01]  /*23ff0*/  IMAD.WIDE R10, R37, 0x2, R2 ;  /* 0x00000002250a7825 */ /* 0x004fe200078e0202 */
[----:B------:R-:W-:Y:S01]  /*24000*/  PRMT R38, R12, 0x7632, R38 ;  /* 0x000076320c267816 */ /* 0x000fe20000000026 */
        /* <DEDUP_REMOVED lines=8> */
[----:B0-----:R-:W-:-:S04]  /*24090*/  IMAD.WIDE R6, R37, 0x2, R4 ;  /* 0x0000000225067825 */ /* 0x001fc800078e0204 */
[C---:B-1----:R-:W-:Y:S02]  /*240a0*/  VIADD R39, R37.reuse, UR4 ;  /* 0x0000000425277c36 */ /* 0x042fe40008000000 */
[----:B------:R-:W-:Y:S01]  /*240b0*/  IMAD.WIDE R8, R37, 0x2, R2 ;  /* 0x0000000225087825 */ /* 0x000fe200078e0202 */
[----:B------:R-:W-:Y:S02]  /*240c0*/  PRMT R37, R14, 0x7632, R37 ;  /* 0x000076320e257816 */ /* 0x000fe40000000025 */
[----:B--2---:R-:W-:Y:S01]  /*240d0*/  PRMT R40, R44, 0x7632, R40 ;  /* 0x000076322c287816 */ /* 0x004fe20000000028 */
[C---:B------:R-:W-:Y:S01]  /*240e0*/  IMAD.WIDE R10, R39.reuse, 0x2, R4 ;  /* 0x00000002270a7825 */ /* 0x040fe200078e0204 */
[----:B------:R0:W-:Y:S01]  /*240f0*/  @P4 STG.E.U16 desc[UR16][R6.64], R36 ;  /* 0x0000002406004986 */ /* 0x0001e2000c101510 */
[----:B------:R-:W-:Y:S02]  /*24100*/  ISETP.GE.AND P4, PT, R0, UR15, PT ;  /* 0x0000000f00007c0c */ /* 0x000fe4000bf86270 */
[----:B------:R-:W-:Y:S01]  /*24110*/  IMAD.WIDE R12, R39, 0x2, R2 ;  /* 0x00000002270c7825 */ /* 0x000fe200078e0202 */
[----:B------:R1:W-:Y:S01]  /*24120*/  @P3 STG.E.U16 desc[UR16][R8.64], R44 ;  /* 0x0000002c08003986 */ /* 0x0003e2000c101510 */
[----:B------:R-:W-:-:S02]  /*24130*/  ISETP.LT.AND P3, PT, R79, UR14, !P1 ;  /* 0x0000000e4f007c0c */ /* 0x000fc4000cf61270 */
[----:B------:R-:W-:Y:S01]  /*24140*/  ISETP.LT.AND P1, PT, R78, UR14, !P1 ;  /* 0x0000000e4e007c0c */ /* 0x000fe2000cf21270 */
[----:B------:R2:W-:Y:S01]  /*24150*/  @P6 STG.E.U16 desc[UR16][R10.64], R38 ;  /* 0x000000260a006986 */ /* 0x0005e2000c101510 */
[----:B------:R-:W-:Y:S01]  /*24160*/  VIADD R39, R39, UR4 ;  /* 0x0000000427277c36 */ /* 0x000fe20008000000 */
[----:B------:R-:W-:Y:S01]  /*24170*/  ISETP.LT.AND P6, PT, R79, UR14, !P2 ;  /* 0x0000000e4f007c0c */ /* 0x000fe2000d7c1270 */
[----:B------:R-:W-:Y:S01]  /*24180*/  VIADD R0, R80, 0xe ;  /* 0x0000000e50007836 */ /* 0x000fe20000000000 */
[----:B------:R3:W-:Y:S01]  /*24190*/  @P5 STG.E.U16 desc[UR16][R12.64], R40 ;  /* 0x000000280c005986 */ /* 0x0007e2000c101510 */
[C---:B------:R-:W-:Y:S01]  /*241a0*/  VIADD R15, R39.reuse, UR4 ;  /* 0x00000004270f7c36 */ /* 0x040fe20008000000 */
[----:B------:R-:W-:Y:S01]  /*241b0*/  ISETP.LT.AND P2, PT, R78, UR14, !P2 ;  /* 0x0000000e4e007c0c */ /* 0x000fe2000d741270 */
[----:B0-----:R-:W-:Y:S01]  /*241c0*/  IMAD.WIDE R6, R39, 0x2, R4 ;  /* 0x0000000227067825 */ /* 0x001fe200078e0204 */
[----:B------:R-:W-:-:S03]  /*241d0*/  ISETP.GE.AND P5, PT, R0, UR15, PT ;  /* 0x0000000f00007c0c */ /* 0x000fc6000bfa6270 */
[----:B-1----:R-:W-:Y:S01]  /*241e0*/  IMAD.WIDE R8, R39, 0x2, R2 ;  /* 0x0000000227087825 */ /* 0x002fe200078e0202 */
[----:B------:R0:W-:Y:S03]  /*241f0*/  @P3 STG.E.U16 desc[UR16][R6.64], R14 ;  /* 0x0000000e06003986 */ /* 0x0001e6000c101510 */
[C---:B--2---:R-:W-:Y:S01]  /*24200*/  IMAD.WIDE R10, R15.reuse, 0x2, R4 ;  /* 0x000000020f0a7825 */ /* 0x044fe200078e0204 */
[----:B------:R1:W-:Y:S03]  /*24210*/  @P1 STG.E.U16 desc[UR16][R8.64], R46 ;  /* 0x0000002e08001986 */ /* 0x0003e6000c101510 */
[----:B---3--:R-:W-:Y:S01]  /*24220*/  VIADD R13, R15, UR4 ;  /* 0x000000040f0d7c36 */ /* 0x008fe20008000000 */
[----:B------:R2:W-:Y:S01]  /*24230*/  @P6 STG.E.U16 desc[UR16][R10.64], R37 ;  /* 0x000000250a006986 */ /* 0x0005e2000c101510 */
[----:B------:R-:W-:Y:S01]  /*24240*/  ISETP.LT.AND P6, PT, R79, UR14, !P0 ;  /* 0x0000000e4f007c0c */ /* 0x000fe2000c7c1270 */
[----:B------:R-:W-:Y:S01]  /*24250*/  VIADD R12, R80, 0x11 ;  /* 0x00000011500c7836 */ /* 0x000fe20000000000 */
[----:B------:R-:W-:Y:S01]  /*24260*/  ISETP.LT.AND P0, PT, R78, UR14, !P0 ;  /* 0x0000000e4e007c0c */ /* 0x000fe2000c701270 */
[----:B0-----:R-:W-:Y:S01]  /*24270*/  IMAD.WIDE R6, R15, 0x2, R2 ;  /* 0x000000020f067825 */ /* 0x001fe200078e0202 */
[----:B------:R-:W-:-:S03]  /*24280*/  PRMT R14, R46, 0x7632, R14 ;  /* 0x000076322e0e7816 */ /* 0x000fc6000000000e */
[C---:B-1----:R-:W-:Y:S02]  /*24290*/  IMAD.WIDE R8, R13.reuse, 0x2, R4 ;  /* 0x000000020d087825 */ /* 0x042fe400078e0204 */
[----:B------:R0:W-:Y:S01]  /*242a0*/  @P2 STG.E.U16 desc[UR16][R6.64], R14 ;  /* 0x0000000e06002986 */ /* 0x0001e2000c101510 */
[----:B------:R-:W-:Y:S01]  /*242b0*/  ISETP.GE.AND P2, PT, R12, UR15, PT ;  /* 0x0000000f0c007c0c */ /* 0x000fe2000bf46270 */
[C---:B--2---:R-:W-:Y:S01]  /*242c0*/  IMAD.WIDE R10, R13.reuse, 0x2, R2 ;  /* 0x000000020d0a7825 */ /* 0x044fe200078e0202 */
[----:B------:R-:W-:Y:S01]  /*242d0*/  IADD3 R13, PT, PT, R13, UR4, RZ ;  /* 0x000000040d0d7c10 */ /* 0x000fe2000fffe0ff */
[----:B------:R1:W-:Y:S01]  /*242e0*/  @P6 STG.E.U16 desc[UR16][R8.64], R16 ;  /* 0x0000001008006986 */ /* 0x0003e2000c101510 */
[C---:B------:R-:W-:Y:S01]  /*242f0*/  ISETP.LT.AND P6, PT, R79.reuse, UR14, !P5 ;  /* 0x0000000e4f007c0c */ /* 0x040fe2000efc1270 */
[----:B------:R-:W-:Y:S01]  /*24300*/  VIADD R36, R80, 0xf ;  /* 0x0000000f50247836 */ /* 0x000fe20000000000 */
[C---:B------:R-:W-:Y:S01]  /*24310*/  ISETP.LT.AND P5, PT, R78.reuse, UR14, !P5 ;  /* 0x0000000e4e007c0c */ /* 0x040fe2000efa1270 */
[----:B------:R2:W-:Y:S01]  /*24320*/  @P0 STG.E.U16 desc[UR16][R10.64], R48 ;  /* 0x000000300a000986 */ /* 0x0005e2000c101510 */
[----:B------:R-:W-:Y:S01]  /*24330*/  ISETP.LT.AND P0, PT, R79, UR14, !P4 ;  /* 0x0000000e4f007c0c */ /* 0x000fe2000e701270 */
[C---:B------:R-:W-:Y:S01]  /*24340*/  VIADD R15, R13.reuse, UR4 ;  /* 0x000000040d0f7c36 */ /* 0x040fe20008000000 */
[----:B------:R-:W-:Y:S01]  /*24350*/  ISETP.LT.AND P4, PT, R78, UR14, !P4 ;  /* 0x0000000e4e007c0c */ /* 0x000fe2000e781270 */
[----:B0-----:R-:W-:Y:S01]  /*24360*/  IMAD.WIDE R6, R13, 0x2, R4 ;  /* 0x000000020d067825 */ /* 0x001fe200078e0204 */
[----:B------:R-:W-:-:S02]  /*24370*/  PRMT R14, R16, 0x7632, R14 ;  /* 0x00007632100e7816 */ /* 0x000fc4000000000e */
[----:B------:R-:W-:Y:S01]  /*24380*/  ISETP.GE.AND P3, PT, R36, UR15, PT ;  /* 0x0000000f24007c0c */ /* 0x000fe2000bf66270 */
[----:B-1----:R-:W-:Y:S01]  /*24390*/  IMAD.WIDE R8, R13, 0x2, R2 ;  /* 0x000000020d087825 */ /* 0x002fe200078e0202 */
[----:B------:R-:W-:-:S03]  /*243a0*/  PRMT R16, R48, 0x7632, R16 ;  /* 0x0000763230107816 */ /* 0x000fc60000000010 */
[C---:B--2---:R-:W-:Y:S02]  /*243b0*/  IMAD.WIDE R10, R15.reuse, 0x2, R4 ;  /* 0x000000020f0a7825 */ /* 0x044fe400078e0204 */
[----:B------:R0:W-:Y:S02]  /*243c0*/  @P0 STG.E.U16 desc[UR16][R6.64], R14 ;  /* 0x0000000e06000986 */ /* 0x0001e4000c101510 */
[----:B------:R-:W-:Y:S02]  /*243d0*/  VIADD R0, R80, 0x10 ;  /* 0x0000001050007836 */ /* 0x000fe40000000000 */
[C---:B------:R-:W-:Y:S01]  /*243e0*/  IMAD.WIDE R12, R15.reuse, 0x2, R2 ;  /* 0x000000020f0c7825 */ /* 0x040fe200078e0202 */
[----:B------:R1:W-:Y:S02]  /*243f0*/  @P4 STG.E.U16 desc[UR16][R8.64], R16 ;  /* 0x0000001008004986 */ /* 0x0003e4000c101510 */
[----:B------:R-:W-:Y:S01]  /*24400*/  ISETP.GE.AND P1, PT, R0, UR15, PT ;  /* 0x0000000f00007c0c */ /* 0x000fe2000bf26270 */
[----:B------:R-:W-:Y:S01]  /*24410*/  VIADD R15, R15, UR4 ;  /* 0x000000040f0f7c36 */ /* 0x000fe20008000000 */
[----:B------:R2:W-:Y:S01]  /*24420*/  @P6 STG.E.U16 desc[UR16][R10.64], R18 ;  /* 0x000000120a006986 */ /* 0x0005e2000c101510 */
[----:B------:R-:W-:Y:S01]  /*24430*/  VIADD R0, R80, 0x12 ;  /* 0x0000001250007836 */ /* 0x000fe20000000000 */
[----:B------:R-:W-:Y:S01]  /*24440*/  ISETP.LT.AND P6, PT, R79, UR14, !P1 ;  /* 0x0000000e4f007c0c */ /* 0x000fe2000cfc1270 */
[----:B------:R-:W-:Y:S01]  /*24450*/  VIADD R17, R15, UR4 ;  /* 0x000000040f117c36 */ /* 0x000fe20008000000 */
[----:B------:R3:W-:Y:S01]  /*24460*/  @P5 STG.E.U16 desc[UR16][R12.64], R50 ;  /* 0x000000320c005986 */ /* 0x0007e2000c101510 */
[----:B------:R-:W-:Y:S01]  /*24470*/  ISETP.LT.AND P5, PT, R79, UR14, !P3 ;  /* 0x0000000e4f007c0c */ /* 0x000fe2000dfa1270 */
[----:B0-----:R-:W-:Y:S01]  /*24480*/  IMAD.WIDE R6, R15, 0x2, R4 ;  /* 0x000000020f067825 */ /* 0x001fe200078e0204 */
[----:B------:R-:W-:-:S02]  /*24490*/  ISETP.LT.AND P3, PT, R78, UR14, !P3 ;  /* 0x0000000e4e007c0c */ /* 0x000fc4000df61270 */
[----:B-1----:R-:W-:Y:S01]  /*244a0*/  PRMT R16, R50, 0x7632, R16 ;  /* 0x0000763232107816 */ /* 0x002fe20000000010 */
[----:B------:R-:W-:Y:S01]  /*244b0*/  IMAD.WIDE R8, R15, 0x2, R2 ;  /* 0x000000020f087825 */ /* 0x000fe200078e0202 */
[----:B------:R-:W-:Y:S02]  /*244c0*/  ISETP.LT.AND P1, PT, R78, UR14, !P1 ;  /* 0x0000000e4e007c0c */ /* 0x000fe4000cf21270 */
[----:B------:R-:W-:Y:S01]  /*244d0*/  ISETP.GE.AND P0, PT, R0, UR15, PT ;  /* 0x0000000f00007c0c */ /* 0x000fe2000bf06270 */
[----:B--2---:R-:W-:Y:S01]  /*244e0*/  IMAD.WIDE R10, R17, 0x2, R4 ;  /* 0x00000002110a7825 */ /* 0x004fe200078e0204 */
[----:B------:R-:W-:Y:S02]  /*244f0*/  PRMT R15, R52, 0x7632, R15 ;  /* 0x00007632340f7816 */ /* 0x000fe4000000000f */
[----:B------:R-:W-:Y:S01]  /*24500*/  PRMT R18, R23, 0x7632, R18 ;  /* 0x0000763217127816 */ /* 0x000fe20000000012 */
[----:B------:R0:W-:Y:S01]  /*24510*/  @P5 STG.E.U16 desc[UR16][R6.64], R19 ;  /* 0x0000001306005986 */ /* 0x0001e2000c101510 */
[----:B------:R-:W-:-:S02]  /*24520*/  VIADD R14, R80, 0x14 ;  /* 0x00000014500e7836 */ /* 0x000fc40000000000 */
[----:B---3--:R-:W-:Y:S01]  /*24530*/  VIADD R13, R17, UR4 ;  /* 0x00000004110d7c36 */ /* 0x008fe20008000000 */
[----:B------:R1:W-:Y:S01]  /*24540*/  @P3 STG.E.U16 desc[UR16][R8.64], R16 ;  /* 0x0000001008003986 */ /* 0x0003e2000c101510 */
[----:B------:R-:W-:Y:S01]  /*24550*/  ISETP.LT.AND P3, PT, R79, UR14, !P2 ;  /* 0x0000000e4f007c0c */ /* 0x000fe2000d761270 */
[----:B------:R-:W-:Y:S01]  /*24560*/  VIADD R0, R80, 0x13 ;  /* 0x0000001350007836 */ /* 0x000fe20000000000 */
[----:B------:R-:W-:Y:S01]  /*24570*/  ISETP.GE.AND P5, PT, R14, UR15, PT ;  /* 0x0000000f0e007c0c */ /* 0x000fe2000bfa6270 */
[----:B------:R2:W-:Y:S01]  /*24580*/  @P6 STG.E.U16 desc[UR16][R10.64], R20 ;  /* 0x000000140a006986 */ /* 0x0005e2000c101510 */
[----:B------:R-:W-:Y:S01]  /*24590*/  ISETP.LT.AND P6, PT, R78, UR14, !P2 ;  /* 0x0000000e4e007c0c */ /* 0x000fe2000d7c1270 */
[----:B------:R-:W-:Y:S01]  /*245a0*/  VIADD R12, R80, 0x16 ;  /* 0x00000016500c7836 */ /* 0x000fe20000000000 */
[----:B------:R-:W-:Y:S01]  /*245b0*/  PRMT R14, R20, 0x7632, R14 ;  /* 0x00007632140e7816 */ /* 0x000fe2000000000e */
[----:B0-----:R-:W-:Y:S01]  /*245c0*/  IMAD.WIDE R6, R17, 0x2, R2 ;  /* 0x0000000211067825 */ /* 0x001fe200078e0202 */
[----:B------:R-:W-:-:S03]  /*245d0*/  ISETP.GE.AND P4, PT, R0, UR15, PT ;  /* 0x0000000f00007c0c */ /* 0x000fc6000bf86270 */
[C---:B-1----:R-:W-:Y:S01]  /*245e0*/  IMAD.WIDE R8, R13.reuse, 0x2, R4 ;  /* 0x000000020d087825 */ /* 0x042fe200078e0204 */
[----:B------:R0:W-:Y:S01]  /*245f0*/  @P1 STG.E.U16 desc[UR16][R6.64], R52 ;  /* 0x0000003406001986 */ /* 0x0001e2000c101510 */
[----:B------:R-:W-:Y:S02]  /*24600*/  PRMT R16, R22, 0x7632, R16 ;  /* 0x0000763216107816 */ /* 0x000fe40000000010 */
[----:B--2---:R-:W-:Y:S01]  /*24610*/  IMAD.WIDE R10, R13, 0x2, R2 ;  /* 0x000000020d0a7825 */ /* 0x004fe200078e0202 */
[----:B------:R1:W-:Y:S01]  /*24620*/  @P3 STG.E.U16 desc[UR16][R8.64], R14 ;  /* 0x0000000e08003986 */ /* 0x0003e2000c101510 */
[C---:B------:R-:W-:Y:S02]  /*24630*/  ISETP.LT.AND P3, PT, R79.reuse, UR14, !P0 ;  /* 0x0000000e4f007c0c */ /* 0x040fe4000c761270 */
[C---:B------:R-:W-:Y:S01]  /*24640*/  ISETP.LT.AND P0, PT, R78.reuse, UR14, !P0 ;  /* 0x0000000e4e007c0c */ /* 0x040fe2000c701270 */
[----:B------:R2:W-:Y:S01]  /*24650*/  @P6 STG.E.U16 desc[UR16][R10.64], R15 ;  /* 0x0000000f0a006986 */ /* 0x0005e2000c101510 */
[----:B------:R-:W-:Y:S01]  /*24660*/  ISETP.LT.AND P6, PT, R79, UR14, !P4 ;  /* 0x0000000e4f007c0c */ /* 0x000fe2000e7c1270 */
[----:B------:R-:W-:Y:S01]  /*24670*/  VIADD R13, R13, UR4 ;  /* 0x000000040d0d7c36 */ /* 0x000fe20008000000 */
[----:B------:R-:W-:Y:S01]  /*24680*/  ISETP.LT.AND P4, PT, R78, UR14, !P4 ;  /* 0x0000000e4e007c0c */ /* 0x000fe2000e781270 */
[----:B------:R-:W-:Y:S01]  /*24690*/  VIADD R0, R80, 0x15 ;  /* 0x0000001550007836 */ /* 0x000fe20000000000 */
[----:B------:R-:W-:Y:S01]  /*246a0*/  ISETP.GE.AND P1, PT, R12, UR15, PT ;  /* 0x0000000f0c007c0c */ /* 0x000fe2000bf26270 */
[----:B0-----:R-:W-:Y:S01]  /*246b0*/  IMAD.WIDE R6, R13, 0x2, R4 ;  /* 0x000000020d067825 */ /* 0x001fe200078e0204 */
[----:B-1----:R-:W-:-:S03]  /*246c0*/  IADD3 R14, PT, PT, R80, 0x19, RZ ;  /* 0x00000019500e7810 */ /* 0x002fc60007ffe0ff */
[C---:B------:R-:W-:Y:S01]  /*246d0*/  IMAD.WIDE R8, R13.reuse, 0x2, R2 ;  /* 0x000000020d087825 */ /* 0x040fe200078e0202 */
[----:B------:R0:W-:Y:S01]  /*246e0*/  @P3 STG.E.U16 desc[UR16][R6.64], R22 ;  /* 0x0000001606003986 */ /* 0x0001e2000c101510 */
[----:B------:R-:W-:Y:S02]  /*246f0*/  ISETP.GE.AND P2, PT, R0, UR15, PT ;  /* 0x0000000f00007c0c */ /* 0x000fe4000bf46270 */
[----:B--2---:R-:W-:Y:S01]  /*24700*/  VIADD R15, R13, UR4 ;  /* 0x000000040d0f7c36 */ /* 0x004fe20008000000 */
[----:B------:R1:W-:Y:S01]  /*24710*/  @P0 STG.E.U16 desc[UR16][R8.64], R16 ;  /* 0x0000001008000986 */ /* 0x0003e2000c101510 */
[----:B------:R-:W-:Y:S02]  /*24720*/  VIADD R0, R80, 0x17 ;  /* 0x0000001750007836 */ /* 0x000fe40000000000 */
[----:B------:R-:W-:-:S03]  /*24730*/  IMAD.WIDE R10, R15, 0x2, R4 ;  /* 0x000000020f0a7825 */ /* 0x000fc600078e0204 */
[----:B------:R-:W-:Y:S01]  /*24740*/  ISETP.GE.AND P3, PT, R0, UR15, PT ;  /* 0x0000000f00007c0c */ /* 0x000fe2000bf66270 */
[----:B------:R-:W-:Y:S01]  /*24750*/  IMAD.WIDE R12, R15, 0x2, R2 ;  /* 0x000000020f0c7825 */ /* 0x000fe200078e0202 */
[----:B------:R-:W-:Y:S01]  /*24760*/  @P6 STG.E.U16 desc[UR16][R10.64], R23 ;  /* 0x000000170a006986 */ /* 0x000fe2000c101510 */
[----:B------:R-:W-:Y:S02]  /*24770*/  ISETP.LT.AND P6, PT, R79, UR14, !P2 ;  /* 0x0000000e4f007c0c */ /* 0x000fe4000d7c1270 */
[----:B------:R-:W-:Y:S01]  /*24780*/  VIADD R15, R15, UR4 ;  /* 0x000000040f0f7c36 */ /* 0x000fe20008000000 */
[----:B------:R2:W-:Y:S01]  /*24790*/  @P4 STG.E.U16 desc[UR16][R12.64], R18 ;  /* 0x000000120c004986 */ /* 0x0005e2000c101510 */
[----:B------:R-:W-:Y:S01]  /*247a0*/  ISETP.LT.AND P4, PT, R79, UR14, !P5 ;  /* 0x0000000e4f007c0c */ /* 0x000fe2000ef81270 */
[----:B------:R-:W-:Y:S01]  /*247b0*/  VIADD R0, R80, 0x18 ;  /* 0x0000001850007836 */ /* 0x000fe20000000000 */
[----:B------:R-:W-:Y:S01]  /*247c0*/  ISETP.LT.AND P5, PT, R78, UR14, !P5 ;  /* 0x0000000e4e007c0c */ /* 0x000fe2000efa1270 */
[----:B0-----:R-:W-:Y:S01]  /*247d0*/  IMAD.WIDE R6, R15, 0x2, R4 ;  /* 0x000000020f067825 */ /* 0x001fe200078e0204 */
[----:B-1----:R-:W-:-:S02]  /*247e0*/  PRMT R16, R24, 0x7632, R16 ;  /* 0x0000763218107816 */ /* 0x002fc40000000010 */
[----:B------:R-:W-:Y:S01]  /*247f0*/  ISETP.LT.AND P2, PT, R78, UR14, !P2 ;  /* 0x0000000e4e007c0c */ /* 0x000fe2000d741270 */
[C---:B------:R-:W-:Y:S01]  /*24800*/  VIADD R17, R15.reuse, UR4 ;  /* 0x000000040f117c36 */ /* 0x040fe20008000000 */
[----:B------:R-:W-:Y:S01]  /*24810*/  ISETP.GE.AND P0, PT, R0, UR15, PT ;  /* 0x0000000f00007c0c */ /* 0x000fe2000bf06270 */
[----:B------:R-:W-:Y:S01]  /*24820*/  IMAD.WIDE R8, R15, 0x2, R2 ;  /* 0x000000020f087825 */ /* 0x000fe200078e0202 */
[----:B------:R-:W-:Y:S02]  /*24830*/  PRMT R15, R26, 0x7632, R15 ;  /* 0x000076321a0f7816 */ /* 0x000fe4000000000f */
[----:B--2---:R-:W-:Y:S01]  /*24840*/  PRMT R18, R28, 0x7632, R18 ;  /* 0x000076321c127816 */ /* 0x004fe20000000012 */
[C---:B------:R-:W-:Y:S01]  /*24850*/  IMAD.WIDE R10, R17.reuse, 0x2, R4 ;  /* 0x00000002110a7825 */ /* 0x040fe200078e0204 */
[----:B------:R0:W-:Y:S01]  /*24860*/  @P4 STG.E.U16 desc[UR16][R6.64], R24 ;  /* 0x0000001806004986 */ /* 0x0001e2000c101510 */
[----:B------:R-:W-:Y:S02]  /*24870*/  ISETP.GE.AND P4, PT, R14, UR15, PT ;  /* 0x0000000f0e007c0c */ /* 0x000fe4000bf86270 */
[----:B------:R-:W-:Y:S01]  /*24880*/  VIADD R13, R17, UR4 ;  /* 0x00000004110d7c36 */ /* 0x000fe20008000000 */
[----:B------:R1:W-:Y:S01]  /*24890*/  @P5 STG.E.U16 desc[UR16][R8.64], R16 ;  /* 0x0000001008005986 */ /* 0x0003e2000c101510 */
[----:B------:R-:W-:Y:S01]  /*248a0*/  ISETP.LT.AND P5, PT, R79, UR14, !P1 ;  /* 0x0000000e4f007c0c */ /* 0x000fe2000cfa1270 */
[----:B------:R-:W-:Y:S01]  /*248b0*/  VIADD R0, R80, 0x1a ;  /* 0x0000001a50007836 */ /* 0x000fe20000000000 */
[----:B------:R-:W-:Y:S01]  /*248c0*/  PRMT R14, R25, 0x7632, R14 ;  /* 0x00007632190e7816 */ /* 0x000fe2000000000e */
[----:B------:R2:W-:Y:S01]  /*248d0*/  @P6 STG.E.U16 desc[UR16][R10.64], R25 ;  /* 0x000000190a006986 */ /* 0x0005e2000c101510 */
[----:B------:R-:W-:Y:S01]  /*248e0*/  ISETP.LT.AND P6, PT, R78, UR14, !P1 ;  /* 0x0000000e4e007c0c */ /* 0x000fe2000cfc1270 */
[----:B------:R-:W-:Y:S01]  /*248f0*/  VIADD R12, R80, 0x1b ;  /* 0x0000001b500c7836 */ /* 0x000fe20000000000 */
[----:B------:R-:W-:Y:S01]  /*24900*/  ISETP.GE.AND P1, PT, R0, UR15, PT ;  /* 0x0000000f00007c0c */ /* 0x000fe2000bf26270 */
[----:B0-----:R-:W-:-:S04]  /*24910*/  IMAD.WIDE R6, R17, 0x2, R2 ;  /* 0x0000000211067825 */ /* 0x001fc800078e0202 */
[----:B-1----:R-:W-:Y:S01]  /*24920*/  IMAD.WIDE R8, R13, 0x2, R4 ;  /* 0x000000020d087825 */ /* 0x002fe200078e0204 */
        /* <DEDUP_REMOVED lines=12> */
[----:B0-----:R-:W-:-:S04]  /*249f0*/  IMAD.WIDE R6, R13, 0x2, R4 ;  /* 0x000000020d067825 */ /* 0x001fc800078e0204 */
[C---:B-1----:R-:W-:Y:S01]  /*24a00*/  IMAD.WIDE R8, R13.reuse, 0x2, R2 ;  /* 0x000000020d087825 */ /* 0x042fe200078e0202 */
[----:B------:R-:W-:Y:S01]  /*24a10*/  @P5 STG.E.U16 desc[UR16][R6.64], R27 ;  /* 0x0000001b06005986 */ /* 0x000fe2000c101510 */
[----:B------:R-:W-:Y:S02]  /*24a20*/  ISETP.GE.AND P5, PT, R0, UR15, PT ;  /* 0x0000000f00007c0c */ /* 0x000fe4000bfa6270 */
[----:B--2---:R-:W-:Y:S01]  /*24a30*/  VIADD R15, R13, UR4 ;  /* 0x000000040d0f7c36 */ /* 0x004fe20008000000 */
[----:B------:R0:W-:Y:S01]  /*24a40*/  @P3 STG.E.U16 desc[UR16][R8.64], R16 ;  /* 0x0000001008003986 */ /* 0x0001e2000c101510 */
[----:B------:R-:W-:Y:S01]  /*24a50*/  ISETP.LT.AND P3, PT, R79, UR14, !P4 ;  /* 0x0000000e4f007c0c */ /* 0x000fe2000e761270 */
[----:B------:R-:W-:Y:S01]  /*24a60*/  VIADD R14, R80, 0x1e ;  /* 0x0000001e500e7836 */ /* 0x000fe20000000000 */
[----:B------:R-:W-:Y:S01]  /*24a70*/  ISETP.LT.AND P4, PT, R78, UR14, !P4 ;  /* 0x0000000e4e007c0c */ /* 0x000fe2000e781270 */
[----:B------:R-:W-:-:S04]  /*24a80*/  IMAD.WIDE R10, R15, 0x2, R4 ;  /* 0x000000020f0a7825 */ /* 0x000fc800078e0204 */
[----:B------:R-:W-:Y:S01]  /*24a90*/  IMAD.WIDE R12, R15, 0x2, R2 ;  /* 0x000000020f0c7825 */ /* 0x000fe200078e0202 */
[----:B------:R-:W-:Y:S01]  /*24aa0*/  @P6 STG.E.U16 desc[UR16][R10.64], R28 ;  /* 0x0000001c0a006986 */ /* 0x000fe2000c101510 */
[----:B------:R-:W-:Y:S02]  /*24ab0*/  ISETP.LT.AND P6, PT, R79, UR14, !P1 ;  /* 0x0000000e4f007c0c */ /* 0x000fe4000cfc1270 */
[----:B------:R-:W-:Y:S01]  /*24ac0*/  VIADD R15, R15, UR4 ;  /* 0x000000040f0f7c36 */ /* 0x000fe20008000000 */
[----:B------:R1:W-:Y:S01]  /*24ad0*/  @P0 STG.E.U16 desc[UR16][R12.64], R18 ;  /* 0x000000120c000986 */ /* 0x0003e2000c101510 */
[----:B------:R-:W-:Y:S01]  /*24ae0*/  ISETP.LT.AND P1, PT, R78, UR14, !P1 ;  /* 0x0000000e4e007c0c */ /* 0x000fe2000cf21270 */
[----:B------:R-:W-:Y:S01]  /*24af0*/  VIADD R0, R80, 0x1d ;  /* 0x0000001d50007836 */ /* 0x000fe20000000000 */
[----:B0-----:R-:W-:Y:S01]  /*24b00*/  PRMT R16, R31, 0x7632, R16 ;  /* 0x000076321f107816 */ /* 0x001fe20000000010 */
[C---:B------:R-:W-:Y:S02]  /*24b10*/  VIADD R17, R15.reuse, UR4 ;  /* 0x000000040f117c36 */ /* 0x040fe40008000000 */
[----:B------:R-:W-:Y:S01]  /*24b20*/  IMAD.WIDE R6, R15, 0x2, R4 ;  /* 0x000000020f067825 */ /* 0x000fe200078e0204 */
[----:B------:R-:W-:-:S03]  /*24b30*/  ISETP.GE.AND P0, PT, R0, UR15, PT ;  /* 0x0000000f00007c0c */ /* 0x000fc6000bf06270 */
[----:B------:R-:W-:Y:S01]  /*24b40*/  IMAD.WIDE R8, R15, 0x2, R2 ;  /* 0x000000020f087825 */ /* 0x000fe200078e0202 */
[----:B------:R0:W-:Y:S01]  /*24b50*/  @P3 STG.E.U16 desc[UR16][R6.64], R29 ;  /* 0x0000001d06003986 */ /* 0x0001e2000c101510 */
[----:B-1----:R-:W-:Y:S02]  /*24b60*/  PRMT R12, R29, 0x7632, R12 ;  /* 0x000076321d0c7816 */ /* 0x002fe4000000000c */
        /* <DEDUP_REMOVED lines=8> */
[----:B0-----:R-:W-:Y:S01]  /*24bf0*/  IMAD.WIDE R6, R17, 0x2, R2 ;  /* 0x0000000211067825 */ /* 0x001fe200078e0202 */
[----:B------:R-:W-:-:S02]  /*24c00*/  IADD3 R15, PT, PT, R13, UR4, RZ ;  /* 0x000000040d0f7c10 */ /* 0x000fc4000fffe0ff */
[----:B------:R-:W-:Y:S01]  /*24c10*/  PRMT R14, R30, 0x7632, R14 ;  /* 0x000076321e0e7816 */ /* 0x000fe2000000000e */
[----:B------:R-:W-:Y:S01]  /*24c20*/  VIADD R0, R80, 0x1f ;  /* 0x0000001f50007836 */ /* 0x000fe20000000000 */
[----:B------:R-:W-:Y:S01]  /*24c30*/  ISETP.LT.AND P5, PT, R78, UR14, !P5 ;  /* 0x0000000e4e007c0c */ /* 0x000fe2000efa1270 */
[C---:B-1----:R-:W-:Y:S02]  /*24c40*/  IMAD.WIDE R8, R13.reuse, 0x2, R4 ;  /* 0x000000020d087825 */ /* 0x042fe400078e0204 */
[----:B------:R0:W-:Y:S01]  /*24c50*/  @P1 STG.E.U16 desc[UR16][R6.64], R14 ;  /* 0x0000000e06001986 */ /* 0x0001e2000c101510 */
[----:B------:R-:W-:Y:S01]  /*24c60*/  ISETP.GE.AND P1, PT, R0, UR15, PT ;  /* 0x0000000f00007c0c */ /* 0x000fe2000bf26270 */
[----:B--2---:R-:W-:Y:S01]  /*24c70*/  IMAD.WIDE R10, R13, 0x2, R2 ;  /* 0x000000020d0a7825 */ /* 0x004fe200078e0202 */
[----:B------:R-:W-:Y:S01]  /*24c80*/  PRMT R0, R32, 0x7632, R0 ;  /* 0x0000763220007816 */ /* 0x000fe20000000000 */
[----:B------:R1:W-:Y:S01]  /*24c90*/  @P4 STG.E.U16 desc[UR16][R8.64], R31 ;  /* 0x0000001f08004986 */ /* 0x0003e2000c101510 */
[----:B------:R-:W-:Y:S01]  /*24ca0*/  ISETP.LT.AND P4, PT, R79, UR14, !P3 ;  /* 0x0000000e4f007c0c */ /* 0x000fe2000df81270 */
[----:B------:R-:W-:Y:S01]  /*24cb0*/  IMAD.WIDE R12, R15, 0x2, R4 ;  /* 0x000000020f0c7825 */ /* 0x000fe200078e0204 */
[C---:B------:R-:W-:Y:S01]  /*24cc0*/  ISETP.LT.AND P3, PT, R78.reuse, UR14, !P3 ;  /* 0x0000000e4e007c0c */ /* 0x040fe2000df61270 */
[----:B------:R2:W-:Y:S01]  /*24cd0*/  @P2 STG.E.U16 desc[UR16][R10.64], R16 ;  /* 0x000000100a002986 */ /* 0x0005e2000c101510 */
[----:B------:R-:W-:Y:S01]  /*24ce0*/  ISETP.LT.AND P2, PT, R79, UR14, !P1 ;  /* 0x0000000e4f007c0c */ /* 0x000fe2000cf41270 */
[----:B------:R-:W-:Y:S01]  /*24cf0*/  VIADD R17, R15, UR4 ;  /* 0x000000040f117c36 */ /* 0x000fe20008000000 */
[C---:B------:R-:W-:Y:S01]  /*24d00*/  ISETP.LT.AND P1, PT, R78.reuse, UR14, !P1 ;  /* 0x0000000e4e007c0c */ /* 0x040fe2000cf21270 */
[----:B------:R3:W-:Y:S01]  /*24d10*/  @P6 STG.E.U16 desc[UR16][R12.64], R32 ;  /* 0x000000200c006986 */ /* 0x0007e2000c101510 */
[----:B------:R-:W-:Y:S01]  /*24d20*/  ISETP.LT.AND P6, PT, R79, UR14, !P0 ;  /* 0x0000000e4f007c0c */ /* 0x000fe2000c7c1270 */
[----:B0-----:R-:W-:Y:S01]  /*24d30*/  IMAD.WIDE R6, R15, 0x2, R2 ;  /* 0x000000020f067825 */ /* 0x001fe200078e0202 */
[----:B------:R-:W-:-:S03]  /*24d40*/  ISETP.LT.AND P0, PT, R78, UR14, !P0 ;  /* 0x0000000e4e007c0c */ /* 0x000fc6000c701270 */
[C---:B------:R-:W-:Y:S01]  /*24d50*/  VIADD R19, R17.reuse, UR4 ;  /* 0x0000000411137c36 */ /* 0x040fe20008000000 */
[----:B------:R0:W-:Y:S01]  /*24d60*/  @P5 STG.E.U16 desc[UR16][R6.64], R0 ;  /* 0x0000000006005986 */ /* 0x0001e2000c101510 */
[----:B-1----:R-:W-:Y:S01]  /*24d70*/  IMAD.WIDE R8, R17, 0x2, R4 ;  /* 0x0000000211087825 */ /* 0x002fe200078e0204 */
[----:B--2---:R-:W-:-:S03]  /*24d80*/  PRMT R16, R35, 0x7632, R16 ;  /* 0x0000763223107816 */ /* 0x004fc60000000010 */
[----:B------:R-:W-:Y:S02]  /*24d90*/  VIADD R21, R19, UR4 ;  /* 0x0000000413157c36 */ /* 0x000fe40008000000 */
[----:B------:R-:W-:Y:S01]  /*24da0*/  IMAD.WIDE R10, R17, 0x2, R2 ;  /* 0x00000002110a7825 */ /* 0x000fe200078e0202 */
[----:B------:R1:W-:Y:S03]  /*24db0*/  @P6 STG.E.U16 desc[UR16][R8.64], R33 ;  /* 0x0000002108006986 */ /* 0x0003e6000c101510 */
[----:B---3--:R-:W-:Y:S01]  /*24dc0*/  IMAD.WIDE R12, R19, 0x2, R4 ;  /* 0x00000002130c7825 */ /* 0x008fe200078e0204 */
[----:B0-----:R-:W-:-:S03]  /*24dd0*/  PRMT R7, R33, 0x7632, R7 ;  /* 0x0000763221077816 */ /* 0x001fc60000000007 */
[----:B------:R-:W-:Y:S02]  /*24de0*/  IMAD.WIDE R14, R19, 0x2, R2 ;  /* 0x00000002130e7825 */ /* 0x000fe400078e0202 */
[----:B------:R0:W-:Y:S02]  /*24df0*/  @P0 STG.E.U16 desc[UR16][R10.64], R7 ;  /* 0x000000070a000986 */ /* 0x0001e4000c101510 */
[C---:B------:R-:W-:Y:S01]  /*24e00*/  IMAD.WIDE R4, R21.reuse, 0x2, R4 ;  /* 0x0000000215047825 */ /* 0x040fe200078e0204 */
[----:B-1----:R-:W-:Y:S01]  /*24e10*/  PRMT R9, R34, 0x7632, R9 ;  /* 0x0000763222097816 */ /* 0x002fe20000000009 */
[----:B------:R0:W-:Y:S02]  /*24e20*/  @P4 STG.E.U16 desc[UR16][R12.64], R34 ;  /* 0x000000220c004986 */ /* 0x0001e4000c101510 */
[----:B------:R-:W-:Y:S02]  /*24e30*/  IMAD.WIDE R2, R21, 0x2, R2 ;  /* 0x0000000215027825 */ /* 0x000fe400078e0202 */
[----:B------:R0:W-:Y:S04]  /*24e40*/  @P3 STG.E.U16 desc[UR16][R14.64], R9 ;  /* 0x000000090e003986 */ /* 0x0001e8000c101510 */
[----:B------:R0:W-:Y:S04]  /*24e50*/  @P2 STG.E.U16 desc[UR16][R4.64], R35 ;  /* 0x0000002304002986 */ /* 0x0001e8000c101510 */
[----:B------:R0:W-:Y:S01]  /*24e60*/  @P1 STG.E.U16 desc[UR16][R2.64], R16 ;  /* 0x0000001002001986 */ /* 0x0001e2000c101510 */
[----:B------:R-:W-:Y:S06]  /*24e70*/  BAR.SYNC.DEFER_BLOCKING 0x0 ;  /* 0x0000000000007b1d */ /* 0x000fec0000010000 */
[----:B------:R-:W-:Y:S05]  /*24e80*/  BRA.U UP0, `(.L_x_13) ;  /* 0x0000000100a07547 */ /* 0x000fea000b800000 */
[----:B------:R-:W1:Y:S01]  /*24e90*/  S2UR UR5, SR_CgaCtaId ;  /* 0x00000000000579c3 */ /* 0x000e620000008800 */
[----:B------:R-:W-:Y:S01]  /*24ea0*/  NOP ;  /* 0x0000000000007918 */ /* 0x000fe20000000000 */
[----:B------:R-:W-:Y:S01]  /*24eb0*/  UMOV UR4, 0x50 ;  /* 0x0000005000047882 */ /* 0x000fe20000000000 */
[----:B------:R-:W-:Y:S02]  /*24ec0*/  IMAD.U32 R0, RZ, RZ, UR6 ;  /* 0x00000006ff007e24 */ /* 0x000fe4000f8e00ff */
[----:B0-----:R-:W-:Y:S02]  /*24ed0*/  IMAD.MOV.U32 R3, RZ, RZ, 0x3 ;  /* 0x00000003ff037424 */ /* 0x001fe400078e00ff */
[----:B------:R-:W-:Y:S01]  /*24ee0*/  IMAD.MOV.U32 R7, RZ, RZ, 0x1 ;  /* 0x00000001ff077424 */ /* 0x000fe200078e00ff */
[----:B------:R-:W-:-:S04]  /*24ef0*/  LOP3.LUT R0, R0, 0xffff, RZ, 0xc0, !PT ;  /* 0x0000ffff00007812 */ /* 0x000fc800078ec0ff */
[----:B------:R-:W-:-:S05]  /*24f00*/  SHF.R.U32.HI R0, RZ, 0x5, R0 ;  /* 0x00000005ff007819 */ /* 0x000fca0000011600 */
[----:B------:R-:W-:Y:S01]  /*24f10*/  VIADD R2, R0, 0x10 ;  /* 0x0000001000027836 */ /* 0x000fe20000000000 */
[----:B------:R-:W-:Y:S01]  /*24f20*/  SHF.L.U32 R0, R3, R0, RZ ;  /* 0x0000000003007219 */ /* 0x000fe200000006ff */
[----:B-1----:R-:W-:-:S03]  /*24f30*/  ULEA UR7, UR5, UR4, 0x18 ;  /* 0x0000000405077291 */ /* 0x002fc6000f8ec0ff */
[----:B------:R-:W-:-:S04]  /*24f40*/  SHF.L.U32 R3, R7, R2, RZ ;  /* 0x0000000207037219 */ /* 0x000fc800000006ff */
[----:B------:R-:W-:Y:S02]  /*24f50*/  LOP3.LUT R0, R3, R0, RZ, 0xfc, !PT ;  /* 0x0000000003007212 */ /* 0x000fe400078efcff */
[----:B------:R-:W0:Y:S02]  /*24f60*/  LDS R5, [UR7] ;  /* 0x00000007ff057984 */ /* 0x000e240008000800 */
[C---:B------:R-:W-:Y:S02]  /*24f70*/  LOP3.LUT R2, R0.reuse, 0xffff, RZ, 0xc0, !PT ;  /* 0x0000ffff00027812 */ /* 0x040fe400078ec0ff */
[----:B0-----:R-:W-:-:S04]  /*24f80*/  LOP3.LUT R3, R0, 0xffff, R5, 0x80, !PT ;  /* 0x0000ffff00037812 */ /* 0x001fc800078e8005 */
[----:B------:R-:W-:-:S13]  /*24f90*/  ISETP.NE.AND P0, PT, R3, R2, PT ;  /* 0x000000020300720c */ /* 0x000fda0003f05270 */
[----:B------:R-:W-:Y:S05]  /*24fa0*/  @P0 BRA `(.L_x_14) ;  /* 0x0000000000500947 */ /* 0x000fea0003800000 */
[----:B------:R-:W-:Y:S02]  /*24fb0*/  SHF.R.U32.HI R5, RZ, 0x10, R5 ;  /* 0x00000010ff057819 */ /* 0x000fe40000011605 */
[----:B------:R-:W-:-:S04]  /*24fc0*/  SHF.R.U32.HI R2, RZ, 0x10, R0 ;  /* 0x00000010ff027819 */ /* 0x000fc80000011600 */
[----:B------:R-:W-:-:S04]  /*24fd0*/  LOP3.LUT R5, R5, R2, RZ, 0xc0, !PT ;  /* 0x0000000205057212 */ /* 0x000fc800078ec0ff */
[----:B------:R-:W-:-:S13]  /*24fe0*/  ISETP.NE.AND P0, PT, R5, R2, PT ;  /* 0x000000020500720c */ /* 0x000fda0003f05270 */
[----:B------:R-:W-:Y:S05]  /*24ff0*/  @P0 BRA `(.L_x_15) ;  /* 0x0000000000300947 */ /* 0x000fea0003800000 */
[----:B------:R-:W-:Y:S01]  /*25000*/  R2UR UR4, R0 ;  /* 0x00000000000472ca */ /* 0x000fe200000e0000 */
[----:B------:R-:W-:Y:S01]  /*25010*/  VOTEU.ANY UR5, UPT, PT ;  /* 0x0000000000057886 */ /* 0x000fe200038e0100 */
[----:B------:R-:W0:Y:S01]  /*25020*/  S2R R0, SR_LANEID ;  /* 0x0000000000007919 */ /* 0x000e220000000000 */
[----:B------:R-:W-:-:S10]  /*25030*/  UFLO.U32 UR5, UR5 ;  /* 0x00000005000572bd */ /* 0x000fd400080e0000 */
[----:B------:R-:W-:-:S06]  /*25040*/  ULOP3.LUT UR4, URZ, UR4, URZ, 0x33, !UPT ;  /* 0x00000004ff047292 */ /* 0x000fcc000f8e33ff */
[----:B------:R-:W-:-:S04]  /*25050*/  IMAD.U32 R2, RZ, RZ, UR4 ;  /* 0x00000004ff027e24 */ /* 0x000fc8000f8e00ff */
[----:B------:R-:W1:Y:S02]  /*25060*/  REDUX UR6, R2 ;  /* 0x00000000020673c4 */ /* 0x000e640000000000 */
[----:B------:R2:W-:Y:S01]  /*25070*/  UTCATOMSWS.AND URZ, UR4 ;  /* 0x0000000400ff79e3 */ /* 0x0005e20008000000 */
[----:B0-----:R-:W-:Y:S01]  /*25080*/  ISETP.EQ.U32.AND P0, PT, R0, UR5, PT ;  /* 0x0000000500007c0c */ /* 0x001fe2000bf02070 */
[----:B-1----:R-:W-:-:S12]  /*25090*/  IMAD.U32 R0, RZ, RZ, UR6 ;  /* 0x00000006ff007e24 */ /* 0x002fd8000f8e00ff */
[----:B------:R2:W-:Y:S01]  /*250a0*/  @P0 ATOMS.AND RZ, [UR7], R0 ;  /* 0x00000000ffff098c */ /* 0x0005e2000a800007 */
[----:B------:R-:W-:Y:S05]  /*250b0*/  BRA `(.L_x_13) ;  /* 0x0000000000147947 */ /* 0x000fea0003800000 */
.L_x_15:
[----:B------:R-:W-:-:S07]  /*250c0*/  MOV R2, 0x250e0 ;  /* 0x000250e000027802 */ /* 0x000fce0000000f00 */
[----:B------:R-:W-:Y:S05]  /*250d0*/  CALL.REL.NOINC `($__internal_0_$__cuda_sm10x_tcgen05_guardrail_trap_col_being_dealloced_not_returned_by_alloc) ;  /* 0x00000000002c7944 */ /* 0x000fea0003c00000 */
[----:B------:R-:W-:Y:S05]  /*250e0*/  BRA `(.L_x_13) ;  /* 0x0000000000087947 */ /* 0x000fea0003800000 */
.L_x_14:
[----:B------:R-:W-:-:S07]  /*250f0*/  MOV R2, 0x25110 ;  /* 0x0002511000027802 */ /* 0x000fce0000000f00 */
[----:B------:R-:W-:Y:S05]  /*25100*/  CALL.REL.NOINC `($__internal_2_$__cuda_sm10x_tcgen05_guardrail_trap_unallocated_columns_being_dealloced) ;  /* 0x0000000000387944 */ /* 0x000fea0003c00000 */
.L_x_13:
[----:B------:R-:W-:Y:S01]  /*25110*/  NOP ;  /* 0x0000000000007918 */ /* 0x000fe20000000000 */
[----:B--2---:R-:W-:Y:S05]  /*25120*/  EXIT ;  /* 0x000000000000794d */ /* 0x004fea0003800000 */
.L_x_8:
[----:B------:R-:W1:Y:S02]  /*25130*/  SYNCS.PHASECHK.TRANS64.TRYWAIT P2, [UR8], R4 ;  /* 0x00000004ff0075a7 */ /* 0x000e640008041108 */
[----:B-1----:R-:W-:Y:S05]  /*25140*/  @!P2 BRA `(.L_x_8) ;  /* 0xfffffffc00f8a947 */ /* 0x002fea000383ffff */
[----:B------:R-:W-:Y:S05]  /*25150*/  BRA `(.L_x_16) ;  /* 0xfffffee400747947 */ /* 0x000fea000383ffff */
.L_x_12:
[----:B------:R-:W1:Y:S02]  /*25160*/  SYNCS.PHASECHK.TRANS64.TRYWAIT P1, [UR8], R0 ;  /* 0x00000000ff0075a7 */ /* 0x000e640008021108 */
[----:B-1----:R-:W-:Y:S05]  /*25170*/  @!P1 BRA `(.L_x_12) ;  /* 0xfffffffc00f89947 */ /* 0x002fea000383ffff */
[----:B------:R-:W-:Y:S05]  /*25180*/  BRA `(.L_x_11) ;  /* 0xffffffe400707947 */ /* 0x000fea000383ffff */
        .weak           $__internal_0_$__cuda_sm10x_tcgen05_guardrail_trap_col_being_dealloced_not_returned_by_alloc
        .type           $__internal_0_$__cuda_sm10x_tcgen05_guardrail_trap_col_being_dealloced_not_returned_by_alloc,@function
        .size           $__internal_0_$__cuda_sm10x_tcgen05_guardrail_trap_col_being_dealloced_not_returned_by_alloc,($__internal_1_$__cuda_sm10x_tcgen05_guardrail_trap_phase_invalid_during_alloc - $__internal_0_$__cuda_sm10x_tcgen05_guardrail_trap_col_being_dealloced_not_returned_by_alloc)
$__internal_0_$__cuda_sm10x_tcgen05_guardrail_trap_col_being_dealloced_not_returned_by_alloc:
[----:B------:R-:W-:Y:S05]  /*25190*/  BPT.TRAP 0x1 ;  /* 0x000000040000795c */ /* 0x000fea0000300000 */
[----:B------:R-:W-:-:S04]  /*251a0*/  IMAD.MOV.U32 R3, RZ, RZ, 0x0 ;  /* 0x00000000ff037424 */ /* 0x000fc800078e00ff */
[----:B------:R-:W-:Y:S05]  /*251b0*/  RET.REL.NODEC R2 `(matmul_kernel) ;  /* 0xfffffdac02907950 */ /* 0x000fea0003c3ffff */
        .weak           $__internal_1_$__cuda_sm10x_tcgen05_guardrail_trap_phase_invalid_during_alloc
        .type           $__internal_1_$__cuda_sm10x_tcgen05_guardrail_trap_phase_invalid_during_alloc,@function
        .size           $__internal_1_$__cuda_sm10x_tcgen05_guardrail_trap_phase_invalid_during_alloc,($__internal_2_$__cuda_sm10x_tcgen05_guardrail_trap_unallocated_columns_being_dealloced - $__internal_1_$__cuda_sm10x_tcgen05_guardrail_trap_phase_invalid_during_alloc)
$__internal_1_$__cuda_sm10x_tcgen05_guardrail_trap_phase_invalid_during_alloc:
[----:B------:R-:W-:Y:S05]  /*251c0*/  BPT.TRAP 0x1 ;  /* 0x000000040000795c */ /* 0x000fea0000300000 */
[----:B------:R-:W-:-:S04]  /*251d0*/  IMAD.MOV.U32 R3, RZ, RZ, 0x0 ;  /* 0x00000000ff037424 */ /* 0x000fc800078e00ff */
[----:B------:R-:W-:Y:S05]  /*251e0*/  RET.REL.NODEC R2 `(matmul_kernel) ;  /* 0xfffffdac02847950 */ /* 0x000fea0003c3ffff */
        .weak           $__internal_2_$__cuda_sm10x_tcgen05_guardrail_trap_unallocated_columns_being_dealloced
        .type           $__internal_2_$__cuda_sm10x_tcgen05_guardrail_trap_unallocated_columns_being_dealloced,@function
        .size           $__internal_2_$__cuda_sm10x_tcgen05_guardrail_trap_unallocated_columns_being_dealloced,(.L_x_20 - $__internal_2_$__cuda_sm10x_tcgen05_guardrail_trap_unallocated_columns_being_dealloced)
$__internal_2_$__cuda_sm10x_tcgen05_guardrail_trap_unallocated_columns_being_dealloced:
[----:B------:R-:W-:Y:S05]  /*251f0*/  BPT.TRAP 0x1 ;  /* 0x000000040000795c */ /* 0x000fea0000300000 */
[----:B------:R-:W-:-:S04]  /*25200*/  IMAD.MOV.U32 R3, RZ, RZ, 0x0 ;  /* 0x00000000ff037424 */ /* 0x000fc800078e00ff */
[----:B------:R-:W-:Y:S05]  /*25210*/  RET.REL.NODEC R2 `(matmul_kernel) ;  /* 0xfffffdac02787950 */ /* 0x000fea0003c3ffff */
.L_x_17:
[----:B------:R-:W-:-:S00]  /*25220*/  BRA `(.L_x_17) ;  /* 0xfffffffc00fc7947 */ /* 0x000fc0000383ffff */
[----:B------:R-:W-:-:S00]  /*25230*/  NOP ;  /* 0x0000000000007918 */ /* 0x000fc00000000000 */
        /* <DEDUP_REMOVED lines=12> */
.L_x_20:


//--------------------- .nv.shared.matmul_kernel  --------------------------
	.section	.nv.shared.matmul_kernel,"aw",@nobits
	.sectionflags	@""
	.align	16
	.zero		1024


//--------------------- .nv.shared.reserved.0     --------------------------
	.section	.nv.shared.reserved.0,"aw",@nobits
	.align	8
	.weak		__nv_reservedSMEM_offset_0_alias
	.size		__nv_reservedSMEM_offset_0_alias, 0, 64
	.other		__nv_reservedSMEM_offset_0_alias,@"STO_CUDA_RESERVED_SHARED STV_DEFAULT"
__nv_reservedSMEM_offset_0_alias:
	.zero		0
.nv.shared.reserved.0:
	.zero		64
	.weak		__nv_reservedSMEM_allocation_phase
	.type		__nv_reservedSMEM_allocation_phase,@object
	.size		__nv_reservedSMEM_allocation_phase,(.L_0 - __nv_reservedSMEM_allocation_phase)
__nv_reservedSMEM_allocation_phase:
	.zero		1
.L_0:
	.zero		7
	.weak		__nv_reservedSMEM_devtool_atexit_pc
	.type		__nv_reservedSMEM_devtool_atexit_pc,@object
	.size		__nv_reservedSMEM_devtool_atexit_pc,(__nv_reservedSMEM_allocation_mask - __nv_reservedSMEM_devtool_atexit_pc)
__nv_reservedSMEM_devtool_atexit_pc:
	.zero		8
	.weak		__nv_reservedSMEM_allocation_mask
	.type		__nv_reservedSMEM_allocation_mask,@object
	.size		__nv_reservedSMEM_allocation_mask,(.L_2 - __nv_reservedSMEM_allocation_mask)
__nv_reservedSMEM_allocation_mask:
	.zero		4
.L_2:


//--------------------- .nv.constant0.matmul_kernel --------------------------
	.section	.nv.constant0.matmul_kernel,"a",@progbits
	.sectionflags	@""
	.align	4
.nv.constant0.matmul_kernel:
	.zero		976


//--------------------- SYMBOLS --------------------------

	.type		.nv.reservedSmem.offset0,@object
	.size		.nv.reservedSmem.offset0,0x4
	.type		.nv.reservedSmem.cap,@object
	.size		.nv.reservedSmem.cap,0x4
